	.target	sm_90a

	.elftype	@"ET_EXEC"


//--------------------- .note.nv.tkinfo           --------------------------
	.section	.note.nv.tkinfo,"",@"SHT_NOTE"
	.sectionflags	@"SHF_NOTE_NV_TKINFO"
	.tkinfo
        /*0018*/ 	.word	0x00000002
        /*0030*/ 	.string	""
        /*0030*/ 	.string	"ptxas"
        /*0030*/ 	.string	"Cuda compilation tools, release 13.0, V13.0.88"
        /*0030*/ 	.string	"Build cuda_13.0.r13.0/compiler.36424714_0"
        /*0030*/ 	.string	"-arch sm_90a -m 64 "



//--------------------- .note.nv.cuinfo           --------------------------
	.section	.note.nv.cuinfo,"",@"SHT_NOTE"
	.sectionflags	@"SHF_NOTE_NV_CUINFO"
        /*0018*/ 	.short	0x0002
        /*001a*/ 	.short	0x005a
        /*001c*/ 	.short	0x0082
	.zero		2


//--------------------- .nv.info                  --------------------------
	.section	.nv.info,"",@"SHT_CUDA_INFO"
	.align	4


	//----- nvinfo : EIATTR_REGCOUNT
	.align		4
        /*0000*/ 	.byte	0x04, 0x2f
        /*0002*/ 	.short	(.L_18 - .L_17)
	.align		4
.L_17:
        /*0004*/ 	.word	index@(_ZN7cutlass13device_kernelINS_4gemm6kernel13GemmUniversalIN4cute5tupleIJiiiiEEENS1_10collective13CollectiveMmaINS1_34MainloopSm90TmaGmmaWarpSpecializedILi4ENS5_IJNS4_1CILi1EEESB_SB_EEENS1_35KernelTmaWarpSpecializedCooperativeEEENS5_IJNSA_ILi128EEENSA_ILi256EEENSA_ILi64EEEEEENS_10bfloat16_tENS5_IJlSB_lEEESJ_SK_NS4_8TiledMMAINS4_8MMA_AtomIJNS4_4SM904GMMA28MMA_64x256x16_F32BF16BF16_SSILNSO_5MajorE0ELSQ_0ELNSO_7ScaleInE1ELSR_1EEEEEENS4_6LayoutINS5_IJNSA_ILi2EEESB_SB_EEENS5_IJSB_NSA_ILi0EEESX_EEEEENS5_IJNS4_10UnderscoreES10_S10_EEEEENS4_13SM90_TMA_LOADENS4_14ComposedLayoutINS4_7SwizzleILi3ELi4ELi3EEENS4_18smem_ptr_flag_bitsILi16EEENSU_INS5_IJNSA_ILi8EEESH_EEENS5_IJSH_SB_EEEEEEEvNS4_8identityES13_S1D_vS1E_EENS_8epilogue10collective18CollectiveEpilogueINS1G_22Sm90TmaWarpSpecializedILi4ELi2ELi16ELb1ELb0EEEJSI_NS5_IJSF_NSA_ILi32EEEEEESJ_SK_SJ_SK_NS1G_6fusion15FusionCallbacksIS1K_NS1N_13LinCombEltActINS1G_6thread4SiLuESJ_fSJ_fLNS_15FloatRoundStyleE2EEESI_S1M_JEEES13_NS14_INS15_ILi2ELi4ELi3EEES18_NSU_INS5_IJS19_S1L_EEENS5_IJS1L_SB_EEEEEEENS4_17SM75_U32x4_LDSM_NENS4_14SM90_TMA_STOREES1Z_NS4_17SM90_U32x4_STSM_NENS4_9Copy_AtomIJS22_NS_6half_tEEEEvEEEvvEEEEvNT_6ParamsE)
        /*0008*/ 	.word	0x000000a8


	//----- nvinfo : EIATTR_FRAME_SIZE
	.align		4
.L_18:
        /*000c*/ 	.byte	0x04, 0x11
        /*000e*/ 	.short	(.L_20 - .L_19)
	.align		4
.L_19:
        /*0010*/ 	.word	index@($__internal_0_$__cuda_sm20_rcp_rn_f32_slowpath)
        /*0014*/ 	.word	0x00000000


	//----- nvinfo : EIATTR_FRAME_SIZE
	.align		4
.L_20:
        /*0018*/ 	.byte	0x04, 0x11
        /*001a*/ 	.short	(.L_22 - .L_21)
	.align		4
.L_21:
        /*001c*/ 	.word	index@(_ZN7cutlass13device_kernelINS_4gemm6kernel13GemmUniversalIN4cute5tupleIJiiiiEEENS1_10collective13CollectiveMmaINS1_34MainloopSm90TmaGmmaWarpSpecializedILi4ENS5_IJNS4_1CILi1EEESB_SB_EEENS1_35KernelTmaWarpSpecializedCooperativeEEENS5_IJNSA_ILi128EEENSA_ILi256EEENSA_ILi64EEEEEENS_10bfloat16_tENS5_IJlSB_lEEESJ_SK_NS4_8TiledMMAINS4_8MMA_AtomIJNS4_4SM904GMMA28MMA_64x256x16_F32BF16BF16_SSILNSO_5MajorE0ELSQ_0ELNSO_7ScaleInE1ELSR_1EEEEEENS4_6LayoutINS5_IJNSA_ILi2EEESB_SB_EEENS5_IJSB_NSA_ILi0EEESX_EEEEENS5_IJNS4_10UnderscoreES10_S10_EEEEENS4_13SM90_TMA_LOADENS4_14ComposedLayoutINS4_7SwizzleILi3ELi4ELi3EEENS4_18smem_ptr_flag_bitsILi16EEENSU_INS5_IJNSA_ILi8EEESH_EEENS5_IJSH_SB_EEEEEEEvNS4_8identityES13_S1D_vS1E_EENS_8epilogue10collective18CollectiveEpilogueINS1G_22Sm90TmaWarpSpecializedILi4ELi2ELi16ELb1ELb0EEEJSI_NS5_IJSF_NSA_ILi32EEEEEESJ_SK_SJ_SK_NS1G_6fusion15FusionCallbacksIS1K_NS1N_13LinCombEltActINS1G_6thread4SiLuESJ_fSJ_fLNS_15FloatRoundStyleE2EEESI_S1M_JEEES13_NS14_INS15_ILi2ELi4ELi3EEES18_NSU_INS5_IJS19_S1L_EEENS5_IJS1L_SB_EEEEEEENS4_17SM75_U32x4_LDSM_NENS4_14SM90_TMA_STOREES1Z_NS4_17SM90_U32x4_STSM_NENS4_9Copy_AtomIJS22_NS_6half_tEEEEvEEEvvEEEEvNT_6ParamsE)
        /*0020*/ 	.word	0x00000000


	//----- nvinfo : EIATTR_MIN_STACK_SIZE
	.align		4
.L_22:
        /*0024*/ 	.byte	0x04, 0x12
        /*0026*/ 	.short	(.L_24 - .L_23)
	.align		4
.L_23:
        /*0028*/ 	.word	index@(_ZN7cutlass13device_kernelINS_4gemm6kernel13GemmUniversalIN4cute5tupleIJiiiiEEENS1_10collective13CollectiveMmaINS1_34MainloopSm90TmaGmmaWarpSpecializedILi4ENS5_IJNS4_1CILi1EEESB_SB_EEENS1_35KernelTmaWarpSpecializedCooperativeEEENS5_IJNSA_ILi128EEENSA_ILi256EEENSA_ILi64EEEEEENS_10bfloat16_tENS5_IJlSB_lEEESJ_SK_NS4_8TiledMMAINS4_8MMA_AtomIJNS4_4SM904GMMA28MMA_64x256x16_F32BF16BF16_SSILNSO_5MajorE0ELSQ_0ELNSO_7ScaleInE1ELSR_1EEEEEENS4_6LayoutINS5_IJNSA_ILi2EEESB_SB_EEENS5_IJSB_NSA_ILi0EEESX_EEEEENS5_IJNS4_10UnderscoreES10_S10_EEEEENS4_13SM90_TMA_LOADENS4_14ComposedLayoutINS4_7SwizzleILi3ELi4ELi3EEENS4_18smem_ptr_flag_bitsILi16EEENSU_INS5_IJNSA_ILi8EEESH_EEENS5_IJSH_SB_EEEEEEEvNS4_8identityES13_S1D_vS1E_EENS_8epilogue10collective18CollectiveEpilogueINS1G_22Sm90TmaWarpSpecializedILi4ELi2ELi16ELb1ELb0EEEJSI_NS5_IJSF_NSA_ILi32EEEEEESJ_SK_SJ_SK_NS1G_6fusion15FusionCallbacksIS1K_NS1N_13LinCombEltActINS1G_6thread4SiLuESJ_fSJ_fLNS_15FloatRoundStyleE2EEESI_S1M_JEEES13_NS14_INS15_ILi2ELi4ELi3EEES18_NSU_INS5_IJS19_S1L_EEENS5_IJS1L_SB_EEEEEEENS4_17SM75_U32x4_LDSM_NENS4_14SM90_TMA_STOREES1Z_NS4_17SM90_U32x4_STSM_NENS4_9Copy_AtomIJS22_NS_6half_tEEEEvEEEvvEEEEvNT_6ParamsE)
        /*002c*/ 	.word	0x00000000
.L_24:


//--------------------- .nv.compat                --------------------------
	.section	.nv.compat,"",@"SHT_CUDA_COMPAT_INFO"
	.align	4
        /*0000*/ 	.byte	0x02, 0x09, 0x01, 0x00, 0x02, 0x02, 0x04, 0x00, 0x02, 0x05, 0x05, 0x00, 0x03, 0x07, 0x01, 0x01
        /*0010*/ 	.byte	0x02, 0x03, 0x01, 0x00, 0x02, 0x06, 0x01, 0x00, 0x04, 0x0b, 0x08, 0x00, 0x00, 0x00, 0x00, 0x00
        /*0020*/ 	.byte	0x00, 0x00, 0x00, 0x00


//--------------------- .nv.info._ZN7cutlass13device_kernelINS_4gemm6kernel13GemmUniversalIN4cute5tupleIJiiiiEEENS1_10collective13CollectiveMmaINS1_34MainloopSm90TmaGmmaWarpSpecializedILi4ENS5_IJNS4_1CILi1EEESB_SB_EEENS1_35KernelTmaWarpSpecializedCooperativeEEENS5_IJNSA_ILi128EEENSA_ILi256EEENSA_ILi64EEEEEENS_10bfloat16_tENS5_IJlSB_lEEESJ_SK_NS4_8TiledMMAINS4_8MMA_AtomIJNS4_4SM904GMMA28MMA_64x256x16_F32BF16BF16_SSILNSO_5MajorE0ELSQ_0ELNSO_7ScaleInE1ELSR_1EEEEEENS4_6LayoutINS5_IJNSA_ILi2EEESB_SB_EEENS5_IJSB_NSA_ILi0EEESX_EEEEENS5_IJNS4_10UnderscoreES10_S10_EEEEENS4_13SM90_TMA_LOADENS4_14ComposedLayoutINS4_7SwizzleILi3ELi4ELi3EEENS4_18smem_ptr_flag_bitsILi16EEENSU_INS5_IJNSA_ILi8EEESH_EEENS5_IJSH_SB_EEEEEEEvNS4_8identityES13_S1D_vS1E_EENS_8epilogue10collective18CollectiveEpilogueINS1G_22Sm90TmaWarpSpecializedILi4ELi2ELi16ELb1ELb0EEEJSI_NS5_IJSF_NSA_ILi32EEEEEESJ_SK_SJ_SK_NS1G_6fusion15FusionCallbacksIS1K_NS1N_13LinCombEltActINS1G_6thread4SiLuESJ_fSJ_fLNS_15FloatRoundStyleE2EEESI_S1M_JEEES13_NS14_INS15_ILi2ELi4ELi3EEES18_NSU_INS5_IJS19_S1L_EEENS5_IJS1L_SB_EEEEEEENS4_17SM75_U32x4_LDSM_NENS4_14SM90_TMA_STOREES1Z_NS4_17SM90_U32x4_STSM_NENS4_9Copy_AtomIJS22_NS_6half_tEEEEvEEEvvEEEEvNT_6ParamsE --------------------------
	.section	.nv.info._ZN7cutlass13device_kernelINS_4gemm6kernel13GemmUniversalIN4cute5tupleIJiiiiEEENS1_10collective13CollectiveMmaINS1_34MainloopSm90TmaGmmaWarpSpecializedILi4ENS5_IJNS4_1CILi1EEESB_SB_EEENS1_35KernelTmaWarpSpecializedCooperativeEEENS5_IJNSA_ILi128EEENSA_ILi256EEENSA_ILi64EEEEEENS_10bfloat16_tENS5_IJlSB_lEEESJ_SK_NS4_8TiledMMAINS4_8MMA_AtomIJNS4_4SM904GMMA28MMA_64x256x16_F32BF16BF16_SSILNSO_5MajorE0ELSQ_0ELNSO_7ScaleInE1ELSR_1EEEEEENS4_6LayoutINS5_IJNSA_ILi2EEESB_SB_EEENS5_IJSB_NSA_ILi0EEESX_EEEEENS5_IJNS4_10UnderscoreES10_S10_EEEEENS4_13SM90_TMA_LOADENS4_14ComposedLayoutINS4_7SwizzleILi3ELi4ELi3EEENS4_18smem_ptr_flag_bitsILi16EEENSU_INS5_IJNSA_ILi8EEESH_EEENS5_IJSH_SB_EEEEEEEvNS4_8identityES13_S1D_vS1E_EENS_8epilogue10collective18CollectiveEpilogueINS1G_22Sm90TmaWarpSpecializedILi4ELi2ELi16ELb1ELb0EEEJSI_NS5_IJSF_NSA_ILi32EEEEEESJ_SK_SJ_SK_NS1G_6fusion15FusionCallbacksIS1K_NS1N_13LinCombEltActINS1G_6thread4SiLuESJ_fSJ_fLNS_15FloatRoundStyleE2EEESI_S1M_JEEES13_NS14_INS15_ILi2ELi4ELi3EEES18_NSU_INS5_IJS19_S1L_EEENS5_IJS1L_SB_EEEEEEENS4_17SM75_U32x4_LDSM_NENS4_14SM90_TMA_STOREES1Z_NS4_17SM90_U32x4_STSM_NENS4_9Copy_AtomIJS22_NS_6half_tEEEEvEEEvvEEEEvNT_6ParamsE,"",@"SHT_CUDA_INFO"
	.sectionflags	@""
	.align	4


	//----- nvinfo : EIATTR_CUDA_API_VERSION
	.align		4
        /*0000*/ 	.byte	0x04, 0x37
        /*0002*/ 	.short	(.L_26 - .L_25)
.L_25:
        /*0004*/ 	.word	0x00000082


	//----- nvinfo : EIATTR_KPARAM_INFO
	.align		4
.L_26:
        /*0008*/ 	.byte	0x04, 0x17
        /*000a*/ 	.short	(.L_28 - .L_27)
.L_27:
        /*000c*/ 	.word	0x00000000
        /*0010*/ 	.short	0x0000
        /*0012*/ 	.short	0x0070
        /*0014*/ 	.byte	0x00, 0xf0, 0x01, 0x1c


	//----- nvinfo : EIATTR_SPARSE_MMA_MASK
	.align		4
.L_28:
        /*0018*/ 	.byte	0x03, 0x50
        /*001a*/ 	.short	0x0000


	//----- nvinfo : EIATTR_MAXREG_COUNT
	.align		4
        /*001c*/ 	.byte	0x03, 0x1b
        /*001e*/ 	.short	0x00a8


	//----- nvinfo : EIATTR_NUM_BARRIERS
	.align		4
        /*0020*/ 	.byte	0x02, 0x4c
        /*0022*/ 	.byte	0x02
	.zero		1


	//----- nvinfo : EIATTR_EXTERNS
	.align		4
        /*0024*/ 	.byte	0x04, 0x0f
        /*0026*/ 	.short	(.L_30 - .L_29)


	//   ....[0]....
	.align		4
.L_29:
        /*0028*/ 	.word	index@(__assertfail)


	//----- nvinfo : EIATTR_MERCURY_ISA_VERSION
	.align		4
.L_30:
        /*002c*/ 	.byte	0x03, 0x5f
        /*002e*/ 	.short	0x0101


	//----- nvinfo : EIATTR_INT_WARP_WIDE_INSTR_OFFSETS
	.align		4
        /*0030*/ 	.byte	0x04, 0x31
        /*0032*/ 	.short	(.L_32 - .L_31)


	//   ....[0]....
.L_31:
        /*0034*/ 	.word	0x000008c0


	//   ....[1]....
        /*0038*/ 	.word	0x000008d0


	//   ....[2]....
        /*003c*/ 	.word	0x00000960


	//----- nvinfo : EIATTR_COOP_GROUP_MASK_REGIDS
	.align		4
.L_32:
        /*0040*/ 	.byte	0x04, 0x29
        /*0042*/ 	.short	(.L_34 - .L_33)


	//   ....[0]....
.L_33:
        /*0044*/ 	.word	0xffffffff


	//   ....[1]....
        /*0048*/ 	.word	0xffffffff


	//   ....[2]....
        /*004c*/ 	.word	0xffffffff


	//   ....[3]....
        /*0050*/ 	.word	0xffffffff


	//   ....[4]....
        /*0054*/ 	.word	0xffffffff


	//   ....[5]....
        /*0058*/ 	.word	0xffffffff


	//----- nvinfo : EIATTR_COOP_GROUP_INSTR_OFFSETS
	.align		4
.L_34:
        /*005c*/ 	.byte	0x04, 0x28
        /*005e*/ 	.short	(.L_36 - .L_35)


	//   ....[0]....
.L_35:
        /*0060*/ 	.word	0x00000070


	//   ....[1]....
        /*0064*/ 	.word	0x00000080


	//   ....[2]....
        /*0068*/ 	.word	0x00000440


	//   ....[3]....
        /*006c*/ 	.word	0x000005d0


	//   ....[4]....
        /*0070*/ 	.word	0x00000780


	//   ....[5]....
        /*0074*/ 	.word	0x000014a0


	//----- nvinfo : EIATTR_REG_RECONFIG
	.align		4
.L_36:
        /*0078*/ 	.byte	0x01, 0x54
	.zero		2


	//----- nvinfo : EIATTR_SYSCALL_OFFSETS
	.align		4
        /*007c*/ 	.byte	0x04, 0x46
        /*007e*/ 	.short	(.L_38 - .L_37)


	//   ....[0]....
.L_37:
        /*0080*/ 	.word	0x00001660


	//   ....[1]....
        /*0084*/ 	.word	0x000020e0


	//   ....[2]....
        /*0088*/ 	.word	0x000021d0


	//----- nvinfo : EIATTR_MBARRIER_INSTR_OFFSETS
	.align		4
.L_38:
        /*008c*/ 	.byte	0x04, 0x39
        /*008e*/ 	.short	(.L_40 - .L_39)


	//   ....[0]....
.L_39:
        /*0090*/ 	.word	0x00000540
        /*0094*/ 	.word	0x000000ff
        /*0098*/ 	.word	0x00000000
        /*009c*/ 	.short	0x0100
        /*009e*/ 	.byte	0x08
	.zero		1


	//   ....[1]....
        /*00a0*/ 	.word	0x00000550
        /*00a4*/ 	.word	0x000000ff
        /*00a8*/ 	.word	0x00000020
        /*00ac*/ 	.short	0x0100
        /*00ae*/ 	.byte	0x08
	.zero		1


	//   ....[2]....
        /*00b0*/ 	.word	0x00000560
        /*00b4*/ 	.word	0x000000ff
        /*00b8*/ 	.word	0x00000008
        /*00bc*/ 	.short	0x0100
        /*00be*/ 	.byte	0x08
	.zero		1


	//   ....[3]....
        /*00c0*/ 	.word	0x00000570
        /*00c4*/ 	.word	0x000000ff
        /*00c8*/ 	.word	0x00000028
        /*00cc*/ 	.short	0x0100
        /*00ce*/ 	.byte	0x08
	.zero		1


	//   ....[4]....
        /*00d0*/ 	.word	0x00000580
        /*00d4*/ 	.word	0x000000ff
        /*00d8*/ 	.word	0x00000010
        /*00dc*/ 	.short	0x0100
        /*00de*/ 	.byte	0x08
	.zero		1


	//   ....[5]....
        /*00e0*/ 	.word	0x00000590
        /*00e4*/ 	.word	0x000000ff
        /*00e8*/ 	.word	0x00000030
        /*00ec*/ 	.short	0x0100
        /*00ee*/ 	.byte	0x08
	.zero		1


	//   ....[6]....
        /*00f0*/ 	.word	0x000005a0
        /*00f4*/ 	.word	0x000000ff
        /*00f8*/ 	.word	0x00000018
        /*00fc*/ 	.short	0x0100
        /*00fe*/ 	.byte	0x08
	.zero		1


	//   ....[7]....
        /*0100*/ 	.word	0x000005b0
        /*0104*/ 	.word	0x000000ff
        /*0108*/ 	.word	0x00000038
        /*010c*/ 	.short	0x0100
        /*010e*/ 	.byte	0x08
	.zero		1


	//   ....[8]....
        /*0110*/ 	.word	0x000006f0
        /*0114*/ 	.word	0x000000ff
        /*0118*/ 	.word	0x00000040
        /*011c*/ 	.short	0x0100
        /*011e*/ 	.byte	0x08
	.zero		1


	//   ....[9]....
        /*0120*/ 	.word	0x00000700
        /*0124*/ 	.word	0x000000ff
        /*0128*/ 	.word	0x00000060
        /*012c*/ 	.short	0x0100
        /*012e*/ 	.byte	0x08
	.zero		1


	//   ....[10]....
        /*0130*/ 	.word	0x00000710
        /*0134*/ 	.word	0x000000ff
        /*0138*/ 	.word	0x00000048
        /*013c*/ 	.short	0x0100
        /*013e*/ 	.byte	0x08
	.zero		1


	//   ....[11]....
        /*0140*/ 	.word	0x00000720
        /*0144*/ 	.word	0x000000ff
        /*0148*/ 	.word	0x00000068
        /*014c*/ 	.short	0x0100
        /*014e*/ 	.byte	0x08
	.zero		1


	//   ....[12]....
        /*0150*/ 	.word	0x00000730
        /*0154*/ 	.word	0x000000ff
        /*0158*/ 	.word	0x00000050
        /*015c*/ 	.short	0x0100
        /*015e*/ 	.byte	0x08
	.zero		1


	//   ....[13]....
        /*0160*/ 	.word	0x00000740
        /*0164*/ 	.word	0x000000ff
        /*0168*/ 	.word	0x00000070
        /*016c*/ 	.short	0x0100
        /*016e*/ 	.byte	0x08
	.zero		1


	//   ....[14]....
        /*0170*/ 	.word	0x00000750
        /*0174*/ 	.word	0x000000ff
        /*0178*/ 	.word	0x00000058
        /*017c*/ 	.short	0x0100
        /*017e*/ 	.byte	0x08
	.zero		1


	//   ....[15]....
        /*0180*/ 	.word	0x00000760
        /*0184*/ 	.word	0x000000ff
        /*0188*/ 	.word	0x00000078
        /*018c*/ 	.short	0x0100
        /*018e*/ 	.byte	0x08
	.zero		1


	//   ....[16]....
        /*0190*/ 	.word	0x000009f0
        /*0194*/ 	.word	0x000000ff
        /*0198*/ 	.word	0x00000080
        /*019c*/ 	.short	0x0100
        /*019e*/ 	.byte	0x08
	.zero		1


	//   ....[17]....
        /*01a0*/ 	.word	0x00000a60
        /*01a4*/ 	.word	0x000000ff
        /*01a8*/ 	.word	0x00000088
        /*01ac*/ 	.short	0x0100
        /*01ae*/ 	.byte	0x08
	.zero		1


	//   ....[18]....
        /*01b0*/ 	.word	0x000016e0
        /*01b4*/ 	.word	0x00000003
        /*01b8*/ 	.word	0x00000000
        /*01bc*/ 	.short	0x010a
        /*01be*/ 	.byte	0x3f
	.zero		1


	//   ....[19]....
        /*01c0*/ 	.word	0x00001720
        /*01c4*/ 	.word	0x00000003
        /*01c8*/ 	.word	0x00000000
        /*01cc*/ 	.short	0x010a
        /*01ce*/ 	.byte	0x3f
	.zero		1


	//   ....[20]....
        /*01d0*/ 	.word	0x00001ac0
        /*01d4*/ 	.word	0x000000ff
        /*01d8*/ 	.word	0x00000000
        /*01dc*/ 	.short	0x010a
        /*01de*/ 	.byte	0x04
	.zero		1


	//   ....[21]....
        /*01e0*/ 	.word	0x00001b00
        /*01e4*/ 	.word	0x000000ff
        /*01e8*/ 	.word	0x00000000
        /*01ec*/ 	.short	0x010a
        /*01ee*/ 	.byte	0x04
	.zero		1


	//   ....[22]....
        /*01f0*/ 	.word	0x00001d90
        /*01f4*/ 	.word	0x000000ff
        /*01f8*/ 	.word	0x00000000
        /*01fc*/ 	.short	0x0101
        /*01fe*/ 	.byte	0x04
	.zero		1


	//   ....[23]....
        /*0200*/ 	.word	0x00001f40
        /*0204*/ 	.word	0x000000ff
        /*0208*/ 	.word	0x00000000
        /*020c*/ 	.short	0x0101
        /*020e*/ 	.byte	0x04
	.zero		1


	//   ....[24]....
        /*0210*/ 	.word	0x00002670
        /*0214*/ 	.word	0x000000ff
        /*0218*/ 	.word	0x00000040
        /*021c*/ 	.short	0x010a
        /*021e*/ 	.byte	0x2d
	.zero		1


	//   ....[25]....
        /*0220*/ 	.word	0x00004670
        /*0224*/ 	.word	0x000000ff
        /*0228*/ 	.word	0x00000000
        /*022c*/ 	.short	0x0101
        /*022e*/ 	.byte	0x04
	.zero		1


	//   ....[26]....
        /*0230*/ 	.word	0x00004740
        /*0234*/ 	.word	0x00000000
        /*0238*/ 	.word	0x00000040
        /*023c*/ 	.short	0x010a
        /*023e*/ 	.byte	0x3f
	.zero		1


	//   ....[27]....
        /*0240*/ 	.word	0x000065a0
        /*0244*/ 	.word	0x000000ff
        /*0248*/ 	.word	0x00000000
        /*024c*/ 	.short	0x0101
        /*024e*/ 	.byte	0x04
	.zero		1


	//   ....[28]....
        /*0250*/ 	.word	0x00006690
        /*0254*/ 	.word	0x00000000
        /*0258*/ 	.word	0x00000040
        /*025c*/ 	.short	0x010a
        /*025e*/ 	.byte	0x3f
	.zero		1


	//   ....[29]....
        /*0260*/ 	.word	0x00008510
        /*0264*/ 	.word	0x000000ff
        /*0268*/ 	.word	0x00000000
        /*026c*/ 	.short	0x0101
        /*026e*/ 	.byte	0x04
	.zero		1


	//   ....[30]....
        /*0270*/ 	.word	0x000085f0
        /*0274*/ 	.word	0x00000003
        /*0278*/ 	.word	0x00000040
        /*027c*/ 	.short	0x010a
        /*027e*/ 	.byte	0x3f
	.zero		1


	//   ....[31]....
        /*0280*/ 	.word	0x0000a480
        /*0284*/ 	.word	0x000000ff
        /*0288*/ 	.word	0x00000000
        /*028c*/ 	.short	0x0101
        /*028e*/ 	.byte	0x04
	.zero		1


	//   ....[32]....
        /*0290*/ 	.word	0x0000a560
        /*0294*/ 	.word	0x00000000
        /*0298*/ 	.word	0x00000040
        /*029c*/ 	.short	0x010a
        /*029e*/ 	.byte	0x3f
	.zero		1


	//   ....[33]....
        /*02a0*/ 	.word	0x0000c3c0
        /*02a4*/ 	.word	0x000000ff
        /*02a8*/ 	.word	0x00000000
        /*02ac*/ 	.short	0x0101
        /*02ae*/ 	.byte	0x04
	.zero		1


	//   ....[34]....
        /*02b0*/ 	.word	0x0000c4a0
        /*02b4*/ 	.word	0x00000000
        /*02b8*/ 	.word	0x00000040
        /*02bc*/ 	.short	0x010a
        /*02be*/ 	.byte	0x3f
	.zero		1


	//   ....[35]....
        /*02c0*/ 	.word	0x0000e300
        /*02c4*/ 	.word	0x000000ff
        /*02c8*/ 	.word	0x00000000
        /*02cc*/ 	.short	0x0101
        /*02ce*/ 	.byte	0x04
	.zero		1


	//   ....[36]....
        /*02d0*/ 	.word	0x0000e3e0
        /*02d4*/ 	.word	0x00000000
        /*02d8*/ 	.word	0x00000040
        /*02dc*/ 	.short	0x010a
        /*02de*/ 	.byte	0x3f
	.zero		1


	//   ....[37]....
        /*02e0*/ 	.word	0x00010240
        /*02e4*/ 	.word	0x000000ff
        /*02e8*/ 	.word	0x00000000
        /*02ec*/ 	.short	0x0101
        /*02ee*/ 	.byte	0x04
	.zero		1


	//   ....[38]....
        /*02f0*/ 	.word	0x00010310
        /*02f4*/ 	.word	0x00000000
        /*02f8*/ 	.word	0x00000040
        /*02fc*/ 	.short	0x010a
        /*02fe*/ 	.byte	0x3f
	.zero		1


	//   ....[39]....
        /*0300*/ 	.word	0x00012130
        /*0304*/ 	.word	0x000000ff
        /*0308*/ 	.word	0x00000000
        /*030c*/ 	.short	0x0101
        /*030e*/ 	.byte	0x04
	.zero		1


	//   ....[40]....
        /*0310*/ 	.word	0x00012b20
        /*0314*/ 	.word	0x000000ff
        /*0318*/ 	.word	0x00000000
        /*031c*/ 	.short	0x0101
        /*031e*/ 	.byte	0x04
	.zero		1


	//   ....[41]....
        /*0320*/ 	.word	0x00013210
        /*0324*/ 	.word	0x000000ff
        /*0328*/ 	.word	0x00000088
        /*032c*/ 	.short	0x010a
        /*032e*/ 	.byte	0x04
	.zero		1


	//   ....[42]....
        /*0330*/ 	.word	0x00013610
        /*0334*/ 	.word	0x000000ff
        /*0338*/ 	.word	0x00000060
        /*033c*/ 	.short	0x010a
        /*033e*/ 	.byte	0x0d
	.zero		1


	//   ....[43]....
        /*0340*/ 	.word	0x00013700
        /*0344*/ 	.word	0x000000ff
        /*0348*/ 	.word	0x00000040
        /*034c*/ 	.short	0x010b
        /*034e*/ 	.byte	0x0d
	.zero		1


	//   ....[44]....
        /*0350*/ 	.word	0x00013760
        /*0354*/ 	.word	0x000000ff
        /*0358*/ 	.word	0x00000000
        /*035c*/ 	.short	0x0101
        /*035e*/ 	.byte	0x10
	.zero		1


	//   ....[45]....
        /*0360*/ 	.word	0x00013790
        /*0364*/ 	.word	0x000000ff
        /*0368*/ 	.word	0x00000068
        /*036c*/ 	.short	0x010a
        /*036e*/ 	.byte	0x0d
	.zero		1


	//   ....[46]....
        /*0370*/ 	.word	0x000138a0
        /*0374*/ 	.word	0x000000ff
        /*0378*/ 	.word	0x00000048
        /*037c*/ 	.short	0x010b
        /*037e*/ 	.byte	0x0d
	.zero		1


	//   ....[47]....
        /*0380*/ 	.word	0x00013900
        /*0384*/ 	.word	0x000000ff
        /*0388*/ 	.word	0x00000000
        /*038c*/ 	.short	0x0101
        /*038e*/ 	.byte	0x12
	.zero		1


	//   ....[48]....
        /*0390*/ 	.word	0x00013930
        /*0394*/ 	.word	0x000000ff
        /*0398*/ 	.word	0x00000070
        /*039c*/ 	.short	0x010a
        /*039e*/ 	.byte	0x0d
	.zero		1


	//   ....[49]....
        /*03a0*/ 	.word	0x00013a40
        /*03a4*/ 	.word	0x000000ff
        /*03a8*/ 	.word	0x00000050
        /*03ac*/ 	.short	0x010b
        /*03ae*/ 	.byte	0x0d
	.zero		1


	//   ....[50]....
        /*03b0*/ 	.word	0x00013aa0
        /*03b4*/ 	.word	0x000000ff
        /*03b8*/ 	.word	0x00000000
        /*03bc*/ 	.short	0x0101
        /*03be*/ 	.byte	0x15
	.zero		1


	//   ....[51]....
        /*03c0*/ 	.word	0x00013ad0
        /*03c4*/ 	.word	0x000000ff
        /*03c8*/ 	.word	0x00000078
        /*03cc*/ 	.short	0x010a
        /*03ce*/ 	.byte	0x0d
	.zero		1


	//   ....[52]....
        /*03d0*/ 	.word	0x00013be0
        /*03d4*/ 	.word	0x000000ff
        /*03d8*/ 	.word	0x00000058
        /*03dc*/ 	.short	0x010b
        /*03de*/ 	.byte	0x0d
	.zero		1


	//   ....[53]....
        /*03e0*/ 	.word	0x00013c40
        /*03e4*/ 	.word	0x000000ff
        /*03e8*/ 	.word	0x00000000
        /*03ec*/ 	.short	0x0101
        /*03ee*/ 	.byte	0x1d
	.zero		1


	//   ....[54]....
        /*03f0*/ 	.word	0x00013c80
        /*03f4*/ 	.word	0x000000ff
        /*03f8*/ 	.word	0x00000060
        /*03fc*/ 	.short	0x010a
        /*03fe*/ 	.byte	0x0d
	.zero		1


	//   ....[55]....
        /*0400*/ 	.word	0x00013d80
        /*0404*/ 	.word	0x000000ff
        /*0408*/ 	.word	0x00000040
        /*040c*/ 	.short	0x010b
        /*040e*/ 	.byte	0x0d
	.zero		1


	//   ....[56]....
        /*0410*/ 	.word	0x00013dc0
        /*0414*/ 	.word	0x000000ff
        /*0418*/ 	.word	0x00000000
        /*041c*/ 	.short	0x0101
        /*041e*/ 	.byte	0x10
	.zero		1


	//   ....[57]....
        /*0420*/ 	.word	0x00013df0
        /*0424*/ 	.word	0x000000ff
        /*0428*/ 	.word	0x00000068
        /*042c*/ 	.short	0x010a
        /*042e*/ 	.byte	0x0d
	.zero		1


	//   ....[58]....
        /*0430*/ 	.word	0x00013ef0
        /*0434*/ 	.word	0x000000ff
        /*0438*/ 	.word	0x00000048
        /*043c*/ 	.short	0x010b
        /*043e*/ 	.byte	0x0d
	.zero		1


	//   ....[59]....
        /*0440*/ 	.word	0x00013f30
        /*0444*/ 	.word	0x000000ff
        /*0448*/ 	.word	0x00000000
        /*044c*/ 	.short	0x0101
        /*044e*/ 	.byte	0x12
	.zero		1


	//   ....[60]....
        /*0450*/ 	.word	0x00013f60
        /*0454*/ 	.word	0x000000ff
        /*0458*/ 	.word	0x00000070
        /*045c*/ 	.short	0x010a
        /*045e*/ 	.byte	0x0d
	.zero		1


	//   ....[61]....
        /*0460*/ 	.word	0x00014060
        /*0464*/ 	.word	0x000000ff
        /*0468*/ 	.word	0x00000050
        /*046c*/ 	.short	0x010b
        /*046e*/ 	.byte	0x0d
	.zero		1


	//   ....[62]....
        /*0470*/ 	.word	0x000140a0
        /*0474*/ 	.word	0x000000ff
        /*0478*/ 	.word	0x00000000
        /*047c*/ 	.short	0x0101
        /*047e*/ 	.byte	0x15
	.zero		1


	//   ....[63]....
        /*0480*/ 	.word	0x000140d0
        /*0484*/ 	.word	0x000000ff
        /*0488*/ 	.word	0x00000078
        /*048c*/ 	.short	0x010a
        /*048e*/ 	.byte	0x0d
	.zero		1


	//   ....[64]....
        /*0490*/ 	.word	0x000141d0
        /*0494*/ 	.word	0x000000ff
        /*0498*/ 	.word	0x00000058
        /*049c*/ 	.short	0x010b
        /*049e*/ 	.byte	0x0d
	.zero		1


	//   ....[65]....
        /*04a0*/ 	.word	0x00014220
        /*04a4*/ 	.word	0x000000ff
        /*04a8*/ 	.word	0x00000000
        /*04ac*/ 	.short	0x0101
        /*04ae*/ 	.byte	0x1d
	.zero		1


	//   ....[66]....
        /*04b0*/ 	.word	0x000148f0
        /*04b4*/ 	.word	0x00000000
        /*04b8*/ 	.word	0x00000060
        /*04bc*/ 	.short	0x010a
        /*04be*/ 	.byte	0x3f
	.zero		1


	//   ....[67]....
        /*04c0*/ 	.word	0x00014930
        /*04c4*/ 	.word	0x00000000
        /*04c8*/ 	.word	0x00000068
        /*04cc*/ 	.short	0x010a
        /*04ce*/ 	.byte	0x3f
	.zero		1


	//   ....[68]....
        /*04d0*/ 	.word	0x00014970
        /*04d4*/ 	.word	0x00000000
        /*04d8*/ 	.word	0x00000070
        /*04dc*/ 	.short	0x010a
        /*04de*/ 	.byte	0x3f
	.zero		1


	//   ....[69]....
        /*04e0*/ 	.word	0x000149d0
        /*04e4*/ 	.word	0x00000000
        /*04e8*/ 	.word	0x00000078
        /*04ec*/ 	.short	0x010a
        /*04ee*/ 	.byte	0x3f
	.zero		1


	//   ....[70]....
        /*04f0*/ 	.word	0x00014d00
        /*04f4*/ 	.word	0x00000014
        /*04f8*/ 	.word	0x00000020
        /*04fc*/ 	.short	0x010a
        /*04fe*/ 	.byte	0x3f
	.zero		1


	//   ....[71]....
        /*0500*/ 	.word	0x000150b0
        /*0504*/ 	.word	0x00000004
        /*0508*/ 	.word	0x00000088
        /*050c*/ 	.short	0x0101
        /*050e*/ 	.byte	0x3f
	.zero		1


	//   ....[72]....
        /*0510*/ 	.word	0x000157d0
        /*0514*/ 	.word	0x00000007
        /*0518*/ 	.word	0x00000000
        /*051c*/ 	.short	0x010a
        /*051e*/ 	.byte	0x3f
	.zero		1


	//   ....[73]....
        /*0520*/ 	.word	0x00015850
        /*0524*/ 	.word	0x00000009
        /*0528*/ 	.word	0x00000000
        /*052c*/ 	.short	0x010a
        /*052e*/ 	.byte	0x3f
	.zero		1


	//   ....[74]....
        /*0530*/ 	.word	0x000158e0
        /*0534*/ 	.word	0x00000006
        /*0538*/ 	.word	0x00000000
        /*053c*/ 	.short	0x010a
        /*053e*/ 	.byte	0x3f
	.zero		1


	//   ....[75]....
        /*0540*/ 	.word	0x00015970
        /*0544*/ 	.word	0x00000003
        /*0548*/ 	.word	0x00000000
        /*054c*/ 	.short	0x010a
        /*054e*/ 	.byte	0x3f
	.zero		1


	//   ....[76]....
        /*0550*/ 	.word	0x000159d0
        /*0554*/ 	.word	0x00000003
        /*0558*/ 	.word	0x00000000
        /*055c*/ 	.short	0x010a
        /*055e*/ 	.byte	0x3f
	.zero		1


	//   ....[77]....
        /*0560*/ 	.word	0x00015a30
        /*0564*/ 	.word	0x00000004
        /*0568*/ 	.word	0x00000000
        /*056c*/ 	.short	0x010a
        /*056e*/ 	.byte	0x3f
	.zero		1


	//   ....[78]....
        /*0570*/ 	.word	0x00015a90
        /*0574*/ 	.word	0x00000003
        /*0578*/ 	.word	0x00000040
        /*057c*/ 	.short	0x010a
        /*057e*/ 	.byte	0x3f
	.zero		1


	//   ....[79]....
        /*0580*/ 	.word	0x00015ae0
        /*0584*/ 	.word	0x00000000
        /*0588*/ 	.word	0x00000040
        /*058c*/ 	.short	0x010a
        /*058e*/ 	.byte	0x3f
	.zero		1


	//   ....[80]....
        /*0590*/ 	.word	0x00015b30
        /*0594*/ 	.word	0x00000000
        /*0598*/ 	.word	0x00000040
        /*059c*/ 	.short	0x010a
        /*059e*/ 	.byte	0x3f
	.zero		1


	//   ....[81]....
        /*05a0*/ 	.word	0x00015b80
        /*05a4*/ 	.word	0x00000003
        /*05a8*/ 	.word	0x00000040
        /*05ac*/ 	.short	0x010a
        /*05ae*/ 	.byte	0x3f
	.zero		1


	//   ....[82]....
        /*05b0*/ 	.word	0x00015bd0
        /*05b4*/ 	.word	0x00000000
        /*05b8*/ 	.word	0x00000040
        /*05bc*/ 	.short	0x010a
        /*05be*/ 	.byte	0x3f
	.zero		1


	//   ....[83]....
        /*05c0*/ 	.word	0x00015c20
        /*05c4*/ 	.word	0x00000000
        /*05c8*/ 	.word	0x00000040
        /*05cc*/ 	.short	0x010a
        /*05ce*/ 	.byte	0x3f
	.zero		1


	//   ....[84]....
        /*05d0*/ 	.word	0x00015c70
        /*05d4*/ 	.word	0x00000000
        /*05d8*/ 	.word	0x00000040
        /*05dc*/ 	.short	0x010a
        /*05de*/ 	.byte	0x3f
	.zero		1


	//   ....[85]....
        /*05e0*/ 	.word	0x00015cc0
        /*05e4*/ 	.word	0x00000000
        /*05e8*/ 	.word	0x00000040
        /*05ec*/ 	.short	0x010a
        /*05ee*/ 	.byte	0x3f
	.zero		1


	//   ....[86]....
        /*05f0*/ 	.word	0x00015d20
        /*05f4*/ 	.word	0x00000009
        /*05f8*/ 	.word	0x00000088
        /*05fc*/ 	.short	0x010a
        /*05fe*/ 	.byte	0x3f
	.zero		1


	//   ....[87]....
        /*0600*/ 	.word	0x00015d80
        /*0604*/ 	.word	0x00000005
        /*0608*/ 	.word	0x00000060
        /*060c*/ 	.short	0x010a
        /*060e*/ 	.byte	0x3f
	.zero		1


	//   ....[88]....
        /*0610*/ 	.word	0x00015de0
        /*0614*/ 	.word	0x00000005
        /*0618*/ 	.word	0x00000068
        /*061c*/ 	.short	0x010a
        /*061e*/ 	.byte	0x3f
	.zero		1


	//   ....[89]....
        /*0620*/ 	.word	0x00015e40
        /*0624*/ 	.word	0x00000005
        /*0628*/ 	.word	0x00000070
        /*062c*/ 	.short	0x010a
        /*062e*/ 	.byte	0x3f
	.zero		1


	//   ....[90]....
        /*0630*/ 	.word	0x00015ea0
        /*0634*/ 	.word	0x00000005
        /*0638*/ 	.word	0x00000078
        /*063c*/ 	.short	0x010a
        /*063e*/ 	.byte	0x3f
	.zero		1


	//   ....[91]....
        /*0640*/ 	.word	0x00015f00
        /*0644*/ 	.word	0x00000005
        /*0648*/ 	.word	0x00000060
        /*064c*/ 	.short	0x010a
        /*064e*/ 	.byte	0x3f
	.zero		1


	//   ....[92]....
        /*0650*/ 	.word	0x00015f60
        /*0654*/ 	.word	0x00000005
        /*0658*/ 	.word	0x00000068
        /*065c*/ 	.short	0x010a
        /*065e*/ 	.byte	0x3f
	.zero		1


	//   ....[93]....
        /*0660*/ 	.word	0x00015fc0
        /*0664*/ 	.word	0x00000005
        /*0668*/ 	.word	0x00000070
        /*066c*/ 	.short	0x010a
        /*066e*/ 	.byte	0x3f
	.zero		1


	//   ....[94]....
        /*0670*/ 	.word	0x00016020
        /*0674*/ 	.word	0x00000005
        /*0678*/ 	.word	0x00000078
        /*067c*/ 	.short	0x010a
        /*067e*/ 	.byte	0x3f
	.zero		1


	//   ....[95]....
        /*0680*/ 	.word	0x00016070
        /*0684*/ 	.word	0x00000000
        /*0688*/ 	.word	0x00000060
        /*068c*/ 	.short	0x010a
        /*068e*/ 	.byte	0x3f
	.zero		1


	//   ....[96]....
        /*0690*/ 	.word	0x000160c0
        /*0694*/ 	.word	0x00000000
        /*0698*/ 	.word	0x00000068
        /*069c*/ 	.short	0x010a
        /*069e*/ 	.byte	0x3f
	.zero		1


	//   ....[97]....
        /*06a0*/ 	.word	0x00016110
        /*06a4*/ 	.word	0x00000000
        /*06a8*/ 	.word	0x00000070
        /*06ac*/ 	.short	0x010a
        /*06ae*/ 	.byte	0x3f
	.zero		1


	//   ....[98]....
        /*06b0*/ 	.word	0x000161e0
        /*06b4*/ 	.word	0x00000014
        /*06b8*/ 	.word	0x00000020
        /*06bc*/ 	.short	0x010a
        /*06be*/ 	.byte	0x3f
	.zero		1


	//   ....[99]....
        /*06c0*/ 	.word	0x000162b0
        /*06c4*/ 	.word	0x00000007
        /*06c8*/ 	.word	0x00000000
        /*06cc*/ 	.short	0x010a
        /*06ce*/ 	.byte	0x3f
	.zero		1


	//   ....[100]....
        /*06d0*/ 	.word	0x00016300
        /*06d4*/ 	.word	0x00000009
        /*06d8*/ 	.word	0x00000000
        /*06dc*/ 	.short	0x010a
        /*06de*/ 	.byte	0x3f
	.zero		1


	//   ....[101]....
        /*06e0*/ 	.word	0x00016350
        /*06e4*/ 	.word	0x00000006
        /*06e8*/ 	.word	0x00000000
        /*06ec*/ 	.short	0x010a
        /*06ee*/ 	.byte	0x3f
	.zero		1


	//----- nvinfo : EIATTR_NUM_MBARRIERS
	.align		4
.L_40:
        /*06f0*/ 	.byte	0x03, 0x38
        /*06f2*/ 	.short	0x0012


	//----- nvinfo : EIATTR_EXIT_INSTR_OFFSETS
	.align		4
        /*06f4*/ 	.byte	0x04, 0x1c
        /*06f6*/ 	.short	(.L_42 - .L_41)


	//   ....[0]....
.L_41:
        /*06f8*/ 	.word	0x000159c0


	//----- nvinfo : EIATTR_MAX_THREADS
	.align		4
.L_42:
        /*06fc*/ 	.byte	0x04, 0x05
        /*06fe*/ 	.short	(.L_44 - .L_43)
.L_43:
        /*0700*/ 	.word	0x00000180
        /*0704*/ 	.word	0x00000001
        /*0708*/ 	.word	0x00000001


	//----- nvinfo : EIATTR_CRS_STACK_SIZE
	.align		4
.L_44:
        /*070c*/ 	.byte	0x04, 0x1e
        /*070e*/ 	.short	(.L_46 - .L_45)
.L_45:
        /*0710*/ 	.word	0x00000000


	//----- nvinfo : EIATTR_CBANK_PARAM_SIZE
	.align		4
.L_46:
        /*0714*/ 	.byte	0x03, 0x19
        /*0716*/ 	.short	0x0770


	//----- nvinfo : EIATTR_PARAM_CBANK
	.align		4
        /*0718*/ 	.byte	0x04, 0x0a
        /*071a*/ 	.short	(.L_48 - .L_47)
	.align		4
.L_47:
        /*071c*/ 	.word	index@(.nv.constant0._ZN7cutlass13device_kernelINS_4gemm6kernel13GemmUniversalIN4cute5tupleIJiiiiEEENS1_10collective13CollectiveMmaINS1_34MainloopSm90TmaGmmaWarpSpecializedILi4ENS5_IJNS4_1CILi1EEESB_SB_EEENS1_35KernelTmaWarpSpecializedCooperativeEEENS5_IJNSA_ILi128EEENSA_ILi256EEENSA_ILi64EEEEEENS_10bfloat16_tENS5_IJlSB_lEEESJ_SK_NS4_8TiledMMAINS4_8MMA_AtomIJNS4_4SM904GMMA28MMA_64x256x16_F32BF16BF16_SSILNSO_5MajorE0ELSQ_0ELNSO_7ScaleInE1ELSR_1EEEEEENS4_6LayoutINS5_IJNSA_ILi2EEESB_SB_EEENS5_IJSB_NSA_ILi0EEESX_EEEEENS5_IJNS4_10UnderscoreES10_S10_EEEEENS4_13SM90_TMA_LOADENS4_14ComposedLayoutINS4_7SwizzleILi3ELi4ELi3EEENS4_18smem_ptr_flag_bitsILi16EEENSU_INS5_IJNSA_ILi8EEESH_EEENS5_IJSH_SB_EEEEEEEvNS4_8identityES13_S1D_vS1E_EENS_8epilogue10collective18CollectiveEpilogueINS1G_22Sm90TmaWarpSpecializedILi4ELi2ELi16ELb1ELb0EEEJSI_NS5_IJSF_NSA_ILi32EEEEEESJ_SK_SJ_SK_NS1G_6fusion15FusionCallbacksIS1K_NS1N_13LinCombEltActINS1G_6thread4SiLuESJ_fSJ_fLNS_15FloatRoundStyleE2EEESI_S1M_JEEES13_NS14_INS15_ILi2ELi4ELi3EEES18_NSU_INS5_IJS19_S1L_EEENS5_IJS1L_SB_EEEEEEENS4_17SM75_U32x4_LDSM_NENS4_14SM90_TMA_STOREES1Z_NS4_17SM90_U32x4_STSM_NENS4_9Copy_AtomIJS22_NS_6half_tEEEEvEEEvvEEEEvNT_6ParamsE)
        /*0720*/ 	.short	0x0210
        /*0722*/ 	.short	0x0770


	//----- nvinfo : EIATTR_SW_WAR
	.align		4
.L_48:
        /*0724*/ 	.byte	0x04, 0x36
        /*0726*/ 	.short	(.L_50 - .L_49)
.L_49:
        /*0728*/ 	.word	0x00000008
.L_50:


//--------------------- .nv.callgraph             --------------------------
	.section	.nv.callgraph,"",@"SHT_CUDA_CALLGRAPH"
	.align	4
	.sectionentsize	8
	.align		4
        /*0000*/ 	.word	0x00000000
	.align		4
        /*0004*/ 	.word	0xffffffff
	.align		4
        /*0008*/ 	.word	index@(_ZN7cutlass13device_kernelINS_4gemm6kernel13GemmUniversalIN4cute5tupleIJiiiiEEENS1_10collective13CollectiveMmaINS1_34MainloopSm90TmaGmmaWarpSpecializedILi4ENS5_IJNS4_1CILi1EEESB_SB_EEENS1_35KernelTmaWarpSpecializedCooperativeEEENS5_IJNSA_ILi128EEENSA_ILi256EEENSA_ILi64EEEEEENS_10bfloat16_tENS5_IJlSB_lEEESJ_SK_NS4_8TiledMMAINS4_8MMA_AtomIJNS4_4SM904GMMA28MMA_64x256x16_F32BF16BF16_SSILNSO_5MajorE0ELSQ_0ELNSO_7ScaleInE1ELSR_1EEEEEENS4_6LayoutINS5_IJNSA_ILi2EEESB_SB_EEENS5_IJSB_NSA_ILi0EEESX_EEEEENS5_IJNS4_10UnderscoreES10_S10_EEEEENS4_13SM90_TMA_LOADENS4_14ComposedLayoutINS4_7SwizzleILi3ELi4ELi3EEENS4_18smem_ptr_flag_bitsILi16EEENSU_INS5_IJNSA_ILi8EEESH_EEENS5_IJSH_SB_EEEEEEEvNS4_8identityES13_S1D_vS1E_EENS_8epilogue10collective18CollectiveEpilogueINS1G_22Sm90TmaWarpSpecializedILi4ELi2ELi16ELb1ELb0EEEJSI_NS5_IJSF_NSA_ILi32EEEEEESJ_SK_SJ_SK_NS1G_6fusion15FusionCallbacksIS1K_NS1N_13LinCombEltActINS1G_6thread4SiLuESJ_fSJ_fLNS_15FloatRoundStyleE2EEESI_S1M_JEEES13_NS14_INS15_ILi2ELi4ELi3EEES18_NSU_INS5_IJS19_S1L_EEENS5_IJS1L_SB_EEEEEEENS4_17SM75_U32x4_LDSM_NENS4_14SM90_TMA_STOREES1Z_NS4_17SM90_U32x4_STSM_NENS4_9Copy_AtomIJS22_NS_6half_tEEEEvEEEvvEEEEvNT_6ParamsE)
	.align		4
        /*000c*/ 	.word	index@(__assertfail)
	.align		4
        /*0010*/ 	.word	0x00000000
	.align		4
        /*0014*/ 	.word	0xfffffffe
	.align		4
        /*0018*/ 	.word	0x00000000
	.align		4
        /*001c*/ 	.word	0xfffffffd
	.align		4
        /*0020*/ 	.word	0x00000000
	.align		4
        /*0024*/ 	.word	0xfffffffc


//--------------------- .nv.constant4             --------------------------
	.section	.nv.constant4,"a",@progbits
	.align	8
	.align		8
.nv.constant4:
        /*0000*/ 	.dword	__assertfail
	.align		8
        /*0008*/ 	.dword	__unnamed_1
	.align		8
        /*0010*/ 	.dword	__unnamed_2
	.align		8
        /*0018*/ 	.dword	_ZN39_INTERNAL_b24ef31a_4_k_cu_53d1ab3b_27924cuda3std3__45__cpo5beginE
	.align		8
        /*0020*/ 	.dword	_ZN39_INTERNAL_b24ef31a_4_k_cu_53d1ab3b_27924cuda3std3__45__cpo3endE
	.align		8
        /*0028*/ 	.dword	_ZN39_INTERNAL_b24ef31a_4_k_cu_53d1ab3b_27924cuda3std3__45__cpo6cbeginE
	.align		8
        /*0030*/ 	.dword	_ZN39_INTERNAL_b24ef31a_4_k_cu_53d1ab3b_27924cuda3std3__45__cpo4cendE
	.align		8
        /*0038*/ 	.dword	_ZN39_INTERNAL_b24ef31a_4_k_cu_53d1ab3b_27924cuda3std3__441_GLOBAL__N__b24ef31a_4_k_cu_53d1ab3b_27926ignoreE
	.align		8
        /*0040*/ 	.dword	_ZN39_INTERNAL_b24ef31a_4_k_cu_53d1ab3b_27924cuda3std3__419piecewise_constructE
	.align		8
        /*0048*/ 	.dword	_ZN39_INTERNAL_b24ef31a_4_k_cu_53d1ab3b_27924cuda3std3__48in_placeE
	.align		8
        /*0050*/ 	.dword	_ZN39_INTERNAL_b24ef31a_4_k_cu_53d1ab3b_27924cuda3std6ranges3__45__cpo4swapE
	.align		8
        /*0058*/ 	.dword	_ZN39_INTERNAL_b24ef31a_4_k_cu_53d1ab3b_27924cuda3std6ranges3__45__cpo9iter_moveE
	.align		8
        /*0060*/ 	.dword	_ZN39_INTERNAL_b24ef31a_4_k_cu_53d1ab3b_27924cute7productE
	.align		8
        /*0068*/ 	.dword	_ZN39_INTERNAL_b24ef31a_4_k_cu_53d1ab3b_27924cute1_E
	.align		8
        /*0070*/ 	.dword	$str$22
	.align		8
        /*0078*/ 	.dword	$str$23
	.align		8
        /*0080*/ 	.dword	$str$26
	.align		8
        /*0088*/ 	.dword	$str$27


//--------------------- .text._ZN7cutlass13device_kernelINS_4gemm6kernel13GemmUniversalIN4cute5tupleIJiiiiEEENS1_10collective13CollectiveMmaINS1_34MainloopSm90TmaGmmaWarpSpecializedILi4ENS5_IJNS4_1CILi1EEESB_SB_EEENS1_35KernelTmaWarpSpecializedCooperativeEEENS5_IJNSA_ILi128EEENSA_ILi256EEENSA_ILi64EEEEEENS_10bfloat16_tENS5_IJlSB_lEEESJ_SK_NS4_8TiledMMAINS4_8MMA_AtomIJNS4_4SM904GMMA28MMA_64x256x16_F32BF16BF16_SSILNSO_5MajorE0ELSQ_0ELNSO_7ScaleInE1ELSR_1EEEEEENS4_6LayoutINS5_IJNSA_ILi2EEESB_SB_EEENS5_IJSB_NSA_ILi0EEESX_EEEEENS5_IJNS4_10UnderscoreES10_S10_EEEEENS4_13SM90_TMA_LOADENS4_14ComposedLayoutINS4_7SwizzleILi3ELi4ELi3EEENS4_18smem_ptr_flag_bitsILi16EEENSU_INS5_IJNSA_ILi8EEESH_EEENS5_IJSH_SB_EEEEEEEvNS4_8identityES13_S1D_vS1E_EENS_8epilogue10collective18CollectiveEpilogueINS1G_22Sm90TmaWarpSpecializedILi4ELi2ELi16ELb1ELb0EEEJSI_NS5_IJSF_NSA_ILi32EEEEEESJ_SK_SJ_SK_NS1G_6fusion15FusionCallbacksIS1K_NS1N_13LinCombEltActINS1G_6thread4SiLuESJ_fSJ_fLNS_15FloatRoundStyleE2EEESI_S1M_JEEES13_NS14_INS15_ILi2ELi4ELi3EEES18_NSU_INS5_IJS19_S1L_EEENS5_IJS1L_SB_EEEEEEENS4_17SM75_U32x4_LDSM_NENS4_14SM90_TMA_STOREES1Z_NS4_17SM90_U32x4_STSM_NENS4_9Copy_AtomIJS22_NS_6half_tEEEEvEEEvvEEEEvNT_6ParamsE --------------------------
	.section	.text._ZN7cutlass13device_kernelINS_4gemm6kernel13GemmUniversalIN4cute5tupleIJiiiiEEENS1_10collective13CollectiveMmaINS1_34MainloopSm90TmaGmmaWarpSpecializedILi4ENS5_IJNS4_1CILi1EEESB_SB_EEENS1_35KernelTmaWarpSpecializedCooperativeEEENS5_IJNSA_ILi128EEENSA_ILi256EEENSA_ILi64EEEEEENS_10bfloat16_tENS5_IJlSB_lEEESJ_SK_NS4_8TiledMMAINS4_8MMA_AtomIJNS4_4SM904GMMA28MMA_64x256x16_F32BF16BF16_SSILNSO_5MajorE0ELSQ_0ELNSO_7ScaleInE1ELSR_1EEEEEENS4_6LayoutINS5_IJNSA_ILi2EEESB_SB_EEENS5_IJSB_NSA_ILi0EEESX_EEEEENS5_IJNS4_10UnderscoreES10_S10_EEEEENS4_13SM90_TMA_LOADENS4_14ComposedLayoutINS4_7SwizzleILi3ELi4ELi3EEENS4_18smem_ptr_flag_bitsILi16EEENSU_INS5_IJNSA_ILi8EEESH_EEENS5_IJSH_SB_EEEEEEEvNS4_8identityES13_S1D_vS1E_EENS_8epilogue10collective18CollectiveEpilogueINS1G_22Sm90TmaWarpSpecializedILi4ELi2ELi16ELb1ELb0EEEJSI_NS5_IJSF_NSA_ILi32EEEEEESJ_SK_SJ_SK_NS1G_6fusion15FusionCallbacksIS1K_NS1N_13LinCombEltActINS1G_6thread4SiLuESJ_fSJ_fLNS_15FloatRoundStyleE2EEESI_S1M_JEEES13_NS14_INS15_ILi2ELi4ELi3EEES18_NSU_INS5_IJS19_S1L_EEENS5_IJS1L_SB_EEEEEEENS4_17SM75_U32x4_LDSM_NENS4_14SM90_TMA_STOREES1Z_NS4_17SM90_U32x4_STSM_NENS4_9Copy_AtomIJS22_NS_6half_tEEEEvEEEvvEEEEvNT_6ParamsE,"ax",@progbits
	.align	128
.text._ZN7cutlass13device_kernelINS_4gemm6kernel13GemmUniversalIN4cute5tupleIJiiiiEEENS1_10collective13CollectiveMmaINS1_34MainloopSm90TmaGmmaWarpSpecializedILi4ENS5_IJNS4_1CILi1EEESB_SB_EEENS1_35KernelTmaWarpSpecializedCooperativeEEENS5_IJNSA_ILi128EEENSA_ILi256EEENSA_ILi64EEEEEENS_10bfloat16_tENS5_IJlSB_lEEESJ_SK_NS4_8TiledMMAINS4_8MMA_AtomIJNS4_4SM904GMMA28MMA_64x256x16_F32BF16BF16_SSILNSO_5MajorE0ELSQ_0ELNSO_7ScaleInE1ELSR_1EEEEEENS4_6LayoutINS5_IJNSA_ILi2EEESB_SB_EEENS5_IJSB_NSA_ILi0EEESX_EEEEENS5_IJNS4_10UnderscoreES10_S10_EEEEENS4_13SM90_TMA_LOADENS4_14ComposedLayoutINS4_7SwizzleILi3ELi4ELi3EEENS4_18smem_ptr_flag_bitsILi16EEENSU_INS5_IJNSA_ILi8EEESH_EEENS5_IJSH_SB_EEEEEEEvNS4_8identityES13_S1D_vS1E_EENS_8epilogue10collective18CollectiveEpilogueINS1G_22Sm90TmaWarpSpecializedILi4ELi2ELi16ELb1ELb0EEEJSI_NS5_IJSF_NSA_ILi32EEEEEESJ_SK_SJ_SK_NS1G_6fusion15FusionCallbacksIS1K_NS1N_13LinCombEltActINS1G_6thread4SiLuESJ_fSJ_fLNS_15FloatRoundStyleE2EEESI_S1M_JEEES13_NS14_INS15_ILi2ELi4ELi3EEES18_NSU_INS5_IJS19_S1L_EEENS5_IJS1L_SB_EEEEEEENS4_17SM75_U32x4_LDSM_NENS4_14SM90_TMA_STOREES1Z_NS4_17SM90_U32x4_STSM_NENS4_9Copy_AtomIJS22_NS_6half_tEEEEvEEEvvEEEEvNT_6ParamsE:
        .type           _ZN7cutlass13device_kernelINS_4gemm6kernel13GemmUniversalIN4cute5tupleIJiiiiEEENS1_10collective13CollectiveMmaINS1_34MainloopSm90TmaGmmaWarpSpecializedILi4ENS5_IJNS4_1CILi1EEESB_SB_EEENS1_35KernelTmaWarpSpecializedCooperativeEEENS5_IJNSA_ILi128EEENSA_ILi256EEENSA_ILi64EEEEEENS_10bfloat16_tENS5_IJlSB_lEEESJ_SK_NS4_8TiledMMAINS4_8MMA_AtomIJNS4_4SM904GMMA28MMA_64x256x16_F32BF16BF16_SSILNSO_5MajorE0ELSQ_0ELNSO_7ScaleInE1ELSR_1EEEEEENS4_6LayoutINS5_IJNSA_ILi2EEESB_SB_EEENS5_IJSB_NSA_ILi0EEESX_EEEEENS5_IJNS4_10UnderscoreES10_S10_EEEEENS4_13SM90_TMA_LOADENS4_14ComposedLayoutINS4_7SwizzleILi3ELi4ELi3EEENS4_18smem_ptr_flag_bitsILi16EEENSU_INS5_IJNSA_ILi8EEESH_EEENS5_IJSH_SB_EEEEEEEvNS4_8identityES13_S1D_vS1E_EENS_8epilogue10collective18CollectiveEpilogueINS1G_22Sm90TmaWarpSpecializedILi4ELi2ELi16ELb1ELb0EEEJSI_NS5_IJSF_NSA_ILi32EEEEEESJ_SK_SJ_SK_NS1G_6fusion15FusionCallbacksIS1K_NS1N_13LinCombEltActINS1G_6thread4SiLuESJ_fSJ_fLNS_15FloatRoundStyleE2EEESI_S1M_JEEES13_NS14_INS15_ILi2ELi4ELi3EEES18_NSU_INS5_IJS19_S1L_EEENS5_IJS1L_SB_EEEEEEENS4_17SM75_U32x4_LDSM_NENS4_14SM90_TMA_STOREES1Z_NS4_17SM90_U32x4_STSM_NENS4_9Copy_AtomIJS22_NS_6half_tEEEEvEEEvvEEEEvNT_6ParamsE,@function
        .size           _ZN7cutlass13device_kernelINS_4gemm6kernel13GemmUniversalIN4cute5tupleIJiiiiEEENS1_10collective13CollectiveMmaINS1_34MainloopSm90TmaGmmaWarpSpecializedILi4ENS5_IJNS4_1CILi1EEESB_SB_EEENS1_35KernelTmaWarpSpecializedCooperativeEEENS5_IJNSA_ILi128EEENSA_ILi256EEENSA_ILi64EEEEEENS_10bfloat16_tENS5_IJlSB_lEEESJ_SK_NS4_8TiledMMAINS4_8MMA_AtomIJNS4_4SM904GMMA28MMA_64x256x16_F32BF16BF16_SSILNSO_5MajorE0ELSQ_0ELNSO_7ScaleInE1ELSR_1EEEEEENS4_6LayoutINS5_IJNSA_ILi2EEESB_SB_EEENS5_IJSB_NSA_ILi0EEESX_EEEEENS5_IJNS4_10UnderscoreES10_S10_EEEEENS4_13SM90_TMA_LOADENS4_14ComposedLayoutINS4_7SwizzleILi3ELi4ELi3EEENS4_18smem_ptr_flag_bitsILi16EEENSU_INS5_IJNSA_ILi8EEESH_EEENS5_IJSH_SB_EEEEEEEvNS4_8identityES13_S1D_vS1E_EENS_8epilogue10collective18CollectiveEpilogueINS1G_22Sm90TmaWarpSpecializedILi4ELi2ELi16ELb1ELb0EEEJSI_NS5_IJSF_NSA_ILi32EEEEEESJ_SK_SJ_SK_NS1G_6fusion15FusionCallbacksIS1K_NS1N_13LinCombEltActINS1G_6thread4SiLuESJ_fSJ_fLNS_15FloatRoundStyleE2EEESI_S1M_JEEES13_NS14_INS15_ILi2ELi4ELi3EEES18_NSU_INS5_IJS19_S1L_EEENS5_IJS1L_SB_EEEEEEENS4_17SM75_U32x4_LDSM_NENS4_14SM90_TMA_STOREES1Z_NS4_17SM90_U32x4_STSM_NENS4_9Copy_AtomIJS22_NS_6half_tEEEEvEEEvvEEEEvNT_6ParamsE,(.L_x_651 - _ZN7cutlass13device_kernelINS_4gemm6kernel13GemmUniversalIN4cute5tupleIJiiiiEEENS1_10collective13CollectiveMmaINS1_34MainloopSm90TmaGmmaWarpSpecializedILi4ENS5_IJNS4_1CILi1EEESB_SB_EEENS1_35KernelTmaWarpSpecializedCooperativeEEENS5_IJNSA_ILi128EEENSA_ILi256EEENSA_ILi64EEEEEENS_10bfloat16_tENS5_IJlSB_lEEESJ_SK_NS4_8TiledMMAINS4_8MMA_AtomIJNS4_4SM904GMMA28MMA_64x256x16_F32BF16BF16_SSILNSO_5MajorE0ELSQ_0ELNSO_7ScaleInE1ELSR_1EEEEEENS4_6LayoutINS5_IJNSA_ILi2EEESB_SB_EEENS5_IJSB_NSA_ILi0EEESX_EEEEENS5_IJNS4_10UnderscoreES10_S10_EEEEENS4_13SM90_TMA_LOADENS4_14ComposedLayoutINS4_7SwizzleILi3ELi4ELi3EEENS4_18smem_ptr_flag_bitsILi16EEENSU_INS5_IJNSA_ILi8EEESH_EEENS5_IJSH_SB_EEEEEEEvNS4_8identityES13_S1D_vS1E_EENS_8epilogue10collective18CollectiveEpilogueINS1G_22Sm90TmaWarpSpecializedILi4ELi2ELi16ELb1ELb0EEEJSI_NS5_IJSF_NSA_ILi32EEEEEESJ_SK_SJ_SK_NS1G_6fusion15FusionCallbacksIS1K_NS1N_13LinCombEltActINS1G_6thread4SiLuESJ_fSJ_fLNS_15FloatRoundStyleE2EEESI_S1M_JEEES13_NS14_INS15_ILi2ELi4ELi3EEES18_NSU_INS5_IJS19_S1L_EEENS5_IJS1L_SB_EEEEEEENS4_17SM75_U32x4_LDSM_NENS4_14SM90_TMA_STOREES1Z_NS4_17SM90_U32x4_STSM_NENS4_9Copy_AtomIJS22_NS_6half_tEEEEvEEEvvEEEEvNT_6ParamsE)
        .other          _ZN7cutlass13device_kernelINS_4gemm6kernel13GemmUniversalIN4cute5tupleIJiiiiEEENS1_10collective13CollectiveMmaINS1_34MainloopSm90TmaGmmaWarpSpecializedILi4ENS5_IJNS4_1CILi1EEESB_SB_EEENS1_35KernelTmaWarpSpecializedCooperativeEEENS5_IJNSA_ILi128EEENSA_ILi256EEENSA_ILi64EEEEEENS_10bfloat16_tENS5_IJlSB_lEEESJ_SK_NS4_8TiledMMAINS4_8MMA_AtomIJNS4_4SM904GMMA28MMA_64x256x16_F32BF16BF16_SSILNSO_5MajorE0ELSQ_0ELNSO_7ScaleInE1ELSR_1EEEEEENS4_6LayoutINS5_IJNSA_ILi2EEESB_SB_EEENS5_IJSB_NSA_ILi0EEESX_EEEEENS5_IJNS4_10UnderscoreES10_S10_EEEEENS4_13SM90_TMA_LOADENS4_14ComposedLayoutINS4_7SwizzleILi3ELi4ELi3EEENS4_18smem_ptr_flag_bitsILi16EEENSU_INS5_IJNSA_ILi8EEESH_EEENS5_IJSH_SB_EEEEEEEvNS4_8identityES13_S1D_vS1E_EENS_8epilogue10collective18CollectiveEpilogueINS1G_22Sm90TmaWarpSpecializedILi4ELi2ELi16ELb1ELb0EEEJSI_NS5_IJSF_NSA_ILi32EEEEEESJ_SK_SJ_SK_NS1G_6fusion15FusionCallbacksIS1K_NS1N_13LinCombEltActINS1G_6thread4SiLuESJ_fSJ_fLNS_15FloatRoundStyleE2EEESI_S1M_JEEES13_NS14_INS15_ILi2ELi4ELi3EEES18_NSU_INS5_IJS19_S1L_EEENS5_IJS1L_SB_EEEEEEENS4_17SM75_U32x4_LDSM_NENS4_14SM90_TMA_STOREES1Z_NS4_17SM90_U32x4_STSM_NENS4_9Copy_AtomIJS22_NS_6half_tEEEEvEEEvvEEEEvNT_6ParamsE,@"STO_CUDA_ENTRY STV_DEFAULT"
_ZN7cutlass13device_kernelINS_4gemm6kernel13GemmUniversalIN4cute5tupleIJiiiiEEENS1_10collective13CollectiveMmaINS1_34MainloopSm90TmaGmmaWarpSpecializedILi4ENS5_IJNS4_1CILi1EEESB_SB_EEENS1_35KernelTmaWarpSpecializedCooperativeEEENS5_IJNSA_ILi128EEENSA_ILi256EEENSA_ILi64EEEEEENS_10bfloat16_tENS5_IJlSB_lEEESJ_SK_NS4_8TiledMMAINS4_8MMA_AtomIJNS4_4SM904GMMA28MMA_64x256x16_F32BF16BF16_SSILNSO_5MajorE0ELSQ_0ELNSO_7ScaleInE1ELSR_1EEEEEENS4_6LayoutINS5_IJNSA_ILi2EEESB_SB_EEENS5_IJSB_NSA_ILi0EEESX_EEEEENS5_IJNS4_10UnderscoreES10_S10_EEEEENS4_13SM90_TMA_LOADENS4_14ComposedLayoutINS4_7SwizzleILi3ELi4ELi3EEENS4_18smem_ptr_flag_bitsILi16EEENSU_INS5_IJNSA_ILi8EEESH_EEENS5_IJSH_SB_EEEEEEEvNS4_8identityES13_S1D_vS1E_EENS_8epilogue10collective18CollectiveEpilogueINS1G_22Sm90TmaWarpSpecializedILi4ELi2ELi16ELb1ELb0EEEJSI_NS5_IJSF_NSA_ILi32EEEEEESJ_SK_SJ_SK_NS1G_6fusion15FusionCallbacksIS1K_NS1N_13LinCombEltActINS1G_6thread4SiLuESJ_fSJ_fLNS_15FloatRoundStyleE2EEESI_S1M_JEEES13_NS14_INS15_ILi2ELi4ELi3EEES18_NSU_INS5_IJS19_S1L_EEENS5_IJS1L_SB_EEEEEEENS4_17SM75_U32x4_LDSM_NENS4_14SM90_TMA_STOREES1Z_NS4_17SM90_U32x4_STSM_NENS4_9Copy_AtomIJS22_NS_6half_tEEEEvEEEvvEEEEvNT_6ParamsE:
[----:B------:R-:W1:Y:S01]  /*0000*/  LDC R1, c[0x0][0x28] ;  /* 0x00000a00ff017b82 */ /* 0x000e620000000800 */
[----:B------:R-:W2:Y:S07]  /*0010*/  S2R R18, SR_TID.X ;  /* 0x0000000000127919 */ /* 0x000eae0000002100 */
[----:B------:R-:W3:Y:S01]  /*0020*/  LDC.64 R4, c[0x0][0x588] ;  /* 0x00016200ff047b82 */ /* 0x000ee20000000a00 */
[----:B------:R-:W-:Y:S01]  /*0030*/  ELECT P0, URZ, PT ;  /* 0x00000000003f782f */ /* 0x000fe20003800000 */
[----:B------:R-:W-:Y:S01]  /*0040*/  BSSY B0, `(.L_x_0) ;  /* 0x0000016000007945 */ /* 0x000fe20003800000 */
[----:B--2---:R-:W-:-:S02]  /*0050*/  SHF.R.U32.HI R6, RZ, 0x5, R18 ;  /* 0x00000005ff067819 */ /* 0x004fc40000011612 */
[----:B------:R-:W-:-:S03]  /*0060*/  SHF.R.U32.HI R2, RZ, 0x7, R18 ;  /* 0x00000007ff027819 */ /* 0x000fc60000011612 */
[----:B------:R-:W2:Y:S04]  /*0070*/  SHFL.IDX PT, R0, R6, RZ, 0x1f ;  /* 0x00001fff06007589 */ /* 0x000ea800000e0000 */
[----:B------:R4:W1:Y:S01]  /*0080*/  SHFL.IDX PT, R12, R2, RZ, 0x1f ;  /* 0x00001fff020c7589 */ /* 0x00086200000e0000 */
[----:B--2---:R-:W-:Y:S02]  /*0090*/  ISETP.NE.OR P0, PT, R0, RZ, !P0 ;  /* 0x000000ff0000720c */ /* 0x004fe40004705670 */
[----:B------:R-:W-:-:S11]  /*00a0*/  SHF.R.S32.HI R3, RZ, 0x1f, R0 ;  /* 0x0000001fff037819 */ /* 0x000fd60000011400 */
[----:B-1-34-:R-:W-:Y:S05]  /*00b0*/  @P0 BRA `(.L_x_1) ;  /* 0x0000000000380947 */ /* 0x01afea0003800000 */
[----:B------:R-:W-:Y:S02]  /*00c0*/  ULDC.64 UR4, c[0x0][0x198] ;  /* 0x0000660000047ab9 */ /* 0x000fe40000000a00 */
[----:B------:R-:W-:Y:S02]  /*00d0*/  UIADD3 UR6, UP0, UR4, 0xf0, URZ ;  /* 0x000000f004067890 */ /* 0x000fe4000ff1e03f */
[----:B------:R-:W-:Y:S02]  /*00e0*/  UIADD3 UR8, UP1, UR4, 0x1f0, URZ ;  /* 0x000001f004087890 */ /* 0x000fe4000ff3e03f */
[----:B------:R-:W-:Y:S02]  /*00f0*/  UIADD3 UR10, UP2, UR4, 0x3f0, URZ ;  /* 0x000003f0040a7890 */ /* 0x000fe4000ff5e03f */
[----:B------:R-:W-:Y:S02]  /*0100*/  UIADD3 UR4, UP3, UR4, 0x4f0, URZ ;  /* 0x000004f004047890 */ /* 0x000fe4000ff7e03f */
[----:B------:R-:W-:-:S02]  /*0110*/  UIADD3.X UR7, URZ, UR5, URZ, UP0, !UPT ;  /* 0x000000053f077290 */ /* 0x000fc400087fe43f */
[----:B------:R-:W-:Y:S02]  /*0120*/  UIADD3.X UR9, URZ, UR5, URZ, UP1, !UPT ;  /* 0x000000053f097290 */ /* 0x000fe40008ffe43f */
[----:B------:R-:W-:Y:S02]  /*0130*/  UIADD3.X UR11, URZ, UR5, URZ, UP2, !UPT ;  /* 0x000000053f0b7290 */ /* 0x000fe400097fe43f */
[----:B------:R-:W-:-:S03]  /*0140*/  UIADD3.X UR5, URZ, UR5, URZ, UP3, !UPT ;  /* 0x000000053f057290 */ /* 0x000fc60009ffe43f */
[----:B------:R1:W-:Y:S02]  /*0150*/  UTMACCTL.PF [UR6] ;  /* 0x00000000060079b9 */ /* 0x0003e40008040000 */
[----:B------:R1:W-:Y:S02]  /*0160*/  UTMACCTL.PF [UR8] ;  /* 0x00000000080079b9 */ /* 0x0003e40008040000 */
[----:B------:R1:W-:Y:S02]  /*0170*/  UTMACCTL.PF [UR10] ;  /* 0x000000000a0079b9 */ /* 0x0003e40008040000 */
[----:B------:R1:W-:Y:S02]  /*0180*/  UTMACCTL.PF [UR4] ;  /* 0x00000000040079b9 */ /* 0x0003e40008040000 */
[----:B-1----:R-:W-:Y:S01]  /*0190*/  NOP ;  /* 0x0000000000007918 */ /* 0x002fe20000000000 */
.L_x_1:
[----:B------:R-:W-:Y:S05]  /*01a0*/  BSYNC B0 ;  /* 0x0000000000007941 */ /* 0x000fea0003800000 */
.L_x_0:
[----:B------:R-:W-:Y:S01]  /*01b0*/  ULDC.64 UR4, c[0x0][0x590] ;  /* 0x0001640000047ab9 */ /* 0x000fe20000000a00 */
[----:B------:R-:W-:Y:S01]  /*01c0*/  LEA.HI R3, R3, R0, RZ, 0x2 ;  /* 0x0000000003037211 */ /* 0x000fe200078f10ff */
[----:B------:R-:W-:Y:S01]  /*01d0*/  ULDC.64 UR48, c[0x0][0x208] ;  /* 0x0000820000307ab9 */ /* 0x000fe20000000a00 */
[----:B------:R-:W-:Y:S02]  /*01e0*/  ISETP.NE.U32.AND P2, PT, RZ, UR4, PT ;  /* 0x00000004ff007c0c */ /* 0x000fe4000bf45070 */
[----:B------:R-:W-:Y:S02]  /*01f0*/  LOP3.LUT R3, R3, 0xfffffffc, RZ, 0xc0, !PT ;  /* 0xfffffffc03037812 */ /* 0x000fe400078ec0ff */
[----:B------:R-:W-:Y:S02]  /*0200*/  ISETP.NE.AND.EX P3, PT, RZ, UR5, PT, P2 ;  /* 0x00000005ff007c0c */ /* 0x000fe4000bf65320 */
[----:B------:R-:W-:Y:S02]  /*0210*/  IADD3 R0, R0, -R3, RZ ;  /* 0x8000000300007210 */ /* 0x000fe40007ffe0ff */
[----:B------:R-:W-:-:S02]  /*0220*/  PRMT R7, RZ, 0x7610, R7 ;  /* 0x00007610ff077816 */ /* 0x000fc40000000007 */
[----:B------:R-:W-:Y:S02]  /*0230*/  MOV R2, R4 ;  /* 0x0000000400027202 */ /* 0x000fe40000000f00 */
[----:B------:R-:W-:-:S05]  /*0240*/  MOV R3, R5 ;  /* 0x0000000500037202 */ /* 0x000fca0000000f00 */
[----:B------:R-:W-:Y:S05]  /*0250*/  @P3 BRA `(.L_x_2) ;  /* 0x0000000000303947 */ /* 0x000fea0003800000 */
[----:B------:R-:W-:Y:S02]  /*0260*/  ULDC.64 UR6, c[0x0][0x588] ;  /* 0x0001620000067ab9 */ /* 0x000fe40000000a00 */
[----:B------:R-:W-:-:S04]  /*0270*/  ISETP.NE.U32.AND P0, PT, RZ, UR6, PT ;  /* 0x00000006ff007c0c */ /* 0x000fc8000bf05070 */
[----:B------:R-:W-:-:S13]  /*0280*/  ISETP.NE.AND.EX P0, PT, RZ, UR7, PT, P0 ;  /* 0x00000007ff007c0c */ /* 0x000fda000bf05300 */
[----:B------:R-:W-:Y:S05]  /*0290*/  @!P0 BRA `(.L_x_3) ;  /* 0x0000000000108947 */ /* 0x000fea0003800000 */
[----:B------:R-:W2:Y:S02]  /*02a0*/  LDG.E R7, desc[UR48][R2.64] ;  /* 0x0000003002077981 */ /* 0x000ea4000c1e1900 */
[----:B--2---:R-:W-:Y:S02]  /*02b0*/  FSETP.NEU.AND P1, PT, R7, RZ, PT ;  /* 0x000000ff0700720b */ /* 0x004fe40003f2d000 */
[----:B------:R-:W-:Y:S01]  /*02c0*/  MOV R7, 0x1 ;  /* 0x0000000100077802 */ /* 0x000fe20000000f00 */
[----:B------:R-:W-:Y:S10]  /*02d0*/  BRA `(.L_x_2) ;  /* 0x0000000000107947 */ /* 0x000ff40003800000 */
.L_x_3:
[----:B------:R-:W-:Y:S01]  /*02e0*/  ULDC UR6, c[0x0][0x580] ;  /* 0x0001600000067ab9 */ /* 0x000fe20000000800 */
[----:B------:R-:W-:Y:S02]  /*02f0*/  MOV R7, 0x1 ;  /* 0x0000000100077802 */ /* 0x000fe40000000f00 */
[----:B------:R-:W-:Y:S02]  /*0300*/  CS2R R2, SRZ ;  /* 0x0000000000027805 */ /* 0x000fe4000001ff00 */
[----:B------:R-:W-:-:S13]  /*0310*/  FSETP.NEU.AND P1, PT, RZ, UR6, PT ;  /* 0x00000006ff007c0b */ /* 0x000fda000bf2d000 */
.L_x_2:
[----:B------:R-:W-:Y:S02]  /*0320*/  ISETP.NE.U32.AND P4, PT, R2, RZ, PT ;  /* 0x000000ff0200720c */ /* 0x000fe40003f85070 */
[----:B------:R-:W-:Y:S02]  /*0330*/  ISETP.NE.AND.EX P5, PT, RZ, UR5, PT, P2 ;  /* 0x00000005ff007c0c */ /* 0x000fe4000bfa5320 */
[----:B------:R-:W-:Y:S02]  /*0340*/  ISETP.NE.AND.EX P2, PT, R3, RZ, PT, P4 ;  /* 0x000000ff0300720c */ /* 0x000fe40003f45340 */
[----:B------:R-:W-:-:S11]  /*0350*/  PLOP3.LUT P0, PT, PT, PT, PT, 0x8, 0x0 ;  /* 0x000000000000781c */ /* 0x000fd60003f0e170 */
[----:B------:R-:W-:Y:S05]  /*0360*/  @P2 BRA P5, `(.L_x_4) ;  /* 0x0000000000342947 */ /* 0x000fea0002800000 */
[----:B------:R-:W-:-:S04]  /*0370*/  ISETP.NE.U32.AND P0, PT, RZ, UR4, PT ;  /* 0x00000004ff007c0c */ /* 0x000fc8000bf05070 */
[----:B------:R-:W-:-:S13]  /*0380*/  ISETP.NE.AND.EX P0, PT, RZ, UR5, PT, P0 ;  /* 0x00000005ff007c0c */ /* 0x000fda000bf05300 */
[----:B------:R-:W-:Y:S05]  /*0390*/  @!P0 BRA `(.L_x_5) ;  /* 0x0000000000248947 */ /* 0x000fea0003800000 */
[----:B------:R-:W-:Y:S02]  /*03a0*/  PRMT R7, R7, 0x9910, RZ ;  /* 0x0000991007077816 */ /* 0x000fe400000000ff */
[----:B------:R-:W-:Y:S02]  /*03b0*/  ISETP.NE.U32.AND P0, PT, R2, RZ, PT ;  /* 0x000000ff0200720c */ /* 0x000fe40003f05070 */
[----:B------:R-:W-:Y:S02]  /*03c0*/  ISETP.NE.AND P2, PT, R7, RZ, PT ;  /* 0x000000ff0700720c */ /* 0x000fe40003f45270 */
[----:B------:R-:W-:Y:S02]  /*03d0*/  ISETP.NE.AND.EX P0, PT, R3, RZ, PT, P0 ;  /* 0x000000ff0300720c */ /* 0x000fe40003f05300 */
[----:B------:R-:W-:-:S09]  /*03e0*/  SEL R2, RZ, 0xffffffff, P1 ;  /* 0xffffffffff027807 */ /* 0x000fd20000800000 */
[----:B------:R-:W-:-:S04]  /*03f0*/  @!P2 SEL R2, RZ, 0xffffffff, P0 ;  /* 0xffffffffff02a807 */ /* 0x000fc80000000000 */
[----:B------:R-:W-:-:S04]  /*0400*/  LOP3.LUT R2, R2, 0x1, RZ, 0xc0, !PT ;  /* 0x0000000102027812 */ /* 0x000fc800078ec0ff */
[----:B------:R-:W-:Y:S01]  /*0410*/  ISETP.EQ.U32.AND P0, PT, R2, 0x1, PT ;  /* 0x000000010200780c */ /* 0x000fe20003f02070 */
[----:B------:R-:W-:-:S12]  /*0420*/  BRA `(.L_x_4) ;  /* 0x0000000000047947 */ /* 0x000fd80003800000 */
.L_x_5:
[----:B------:R-:W-:-:S13]  /*0430*/  PLOP3.LUT P0, PT, P1, PT, PT, 0x8, 0x0 ;  /* 0x000000000000781c */ /* 0x000fda0000f0e170 */
.L_x_4:
[----:B------:R-:W1:Y:S02]  /*0440*/  SHFL.IDX PT, R2, R6, RZ, 0x1f ;  /* 0x00001fff06027589 */ /* 0x000e6400000e0000 */
[----:B-1----:R-:W-:-:S13]  /*0450*/  ISETP.NE.AND P1, PT, R2, RZ, PT ;  /* 0x000000ff0200720c */ /* 0x002fda0003f25270 */
[----:B------:R-:W-:Y:S05]  /*0460*/  @P1 BRA `(.L_x_6) ;  /* 0x0000000000581947 */ /* 0x000fea0003800000 */
[----:B------:R-:W1:Y:S01]  /*0470*/  S2UR UR8, SR_CgaCtaId ;  /* 0x00000000000879c3 */ /* 0x000e620000008800 */
[----:B------:R-:W-:Y:S01]  /*0480*/  UMOV UR4, 0x400 ;  /* 0x0000040000047882 */ /* 0x000fe20000000000 */
[----:B------:R-:W-:Y:S01]  /*0490*/  UMOV UR5, 0x1 ;  /* 0x0000000100057882 */ /* 0x000fe20000000000 */
[----:B------:R-:W-:Y:S01]  /*04a0*/  UMOV UR6, 0x100 ;  /* 0x0000010000067882 */ /* 0x000fe20000000000 */
[----:B------:R-:W-:Y:S01]  /*04b0*/  ELECT P1, URZ, PT ;  /* 0x00000000003f782f */ /* 0x000fe20003820000 */
[----:B------:R-:W-:-:S04]  /*04c0*/  UIADD3 UR6, -UR6, 0x100000, URZ ;  /* 0x0010000006067890 */ /* 0x000fc8000fffe13f */
[----:B------:R-:W-:Y:S02]  /*04d0*/  USHF.L.U32 UR7, UR6, 0xb, URZ ;  /* 0x0000000b06077899 */ /* 0x000fe4000800063f */
[----:B------:R-:W-:Y:S02]  /*04e0*/  USHF.L.U32 UR6, UR6, 0x1, URZ ;  /* 0x0000000106067899 */ /* 0x000fe4000800063f */
[----:B-1----:R-:W-:Y:S02]  /*04f0*/  ULEA UR8, UR8, UR4, 0x18 ;  /* 0x0000000408087291 */ /* 0x002fe4000f8ec03f */
[----:B------:R-:W-:-:S04]  /*0500*/  UIADD3 UR4, -UR5, 0x100000, URZ ;  /* 0x0010000005047890 */ /* 0x000fc8000fffe13f */
[----:B------:R-:W-:Y:S02]  /*0510*/  USHF.L.U32 UR5, UR4, 0xb, URZ ;  /* 0x0000000b04057899 */ /* 0x000fe4000800063f */
[----:B------:R-:W-:Y:S01]  /*0520*/  USHF.L.U32 UR4, UR4, 0x1, URZ ;  /* 0x0000000104047899 */ /* 0x000fe2000800063f */
[----:B------:R-:W1:Y:S11]  /*0530*/  FENCE.VIEW.ASYNC.S ;  /* 0x00000000000073c6 */ /* 0x000e760000000000 */
[----:B-1----:R1:W2:Y:S01]  /*0540*/  SYNCS.EXCH.64 URZ, [UR8], UR4 ;  /* 0x00000004083f75b2 */ /* 0x0022a20008000100 */
[----:B------:R1:W3:Y:S01]  /*0550*/  SYNCS.EXCH.64 URZ, [UR8+0x20], UR6 ;  /* 0x00002006083f75b2 */ /* 0x0002e20008000100 */
[----:B------:R1:W4:Y:S01]  /*0560*/  SYNCS.EXCH.64 URZ, [UR8+0x8], UR4 ;  /* 0x00000804083f75b2 */ /* 0x0003220008000100 */
[----:B------:R1:W1:Y:S01]  /*0570*/  SYNCS.EXCH.64 URZ, [UR8+0x28], UR6 ;  /* 0x00002806083f75b2 */ /* 0x0002620008000100 */
[----:B------:R1:W1:Y:S01]  /*0580*/  SYNCS.EXCH.64 URZ, [UR8+0x10], UR4 ;  /* 0x00001004083f75b2 */ /* 0x0002620008000100 */
[----:B------:R1:W1:Y:S01]  /*0590*/  SYNCS.EXCH.64 URZ, [UR8+0x30], UR6 ;  /* 0x00003006083f75b2 */ /* 0x0002620008000100 */
[----:B------:R1:W1:Y:S01]  /*05a0*/  SYNCS.EXCH.64 URZ, [UR8+0x18], UR4 ;  /* 0x00001804083f75b2 */ /* 0x0002620008000100 */
[----:B------:R1:W1:Y:S01]  /*05b0*/  SYNCS.EXCH.64 URZ, [UR8+0x38], UR6 ;  /* 0x00003806083f75b2 */ /* 0x0002620008000100 */
[----:B------:R-:W-:Y:S01]  /*05c0*/  NOP ;  /* 0x0000000000007918 */ /* 0x000fe20000000000 */
.L_x_6:
[----:B------:R-:W5:Y:S01]  /*05d0*/  SHFL.IDX PT, R2, R6, RZ, 0x1f ;  /* 0x00001fff06027589 */ /* 0x000f6200000e0000 */
[----:B------:R-:W1:Y:S01]  /*05e0*/  LDC R22, c[0x0][0x904] ;  /* 0x00024100ff167b82 */ /* 0x000e620000000800 */
[----:B------:R-:W-:Y:S01]  /*05f0*/  NOP ;  /* 0x0000000000007918 */ /* 0x000fe20000000000 */
[----:B-----5:R-:W-:-:S13]  /*0600*/  ISETP.NE.AND P1, PT, R2, RZ, PT ;  /* 0x000000ff0200720c */ /* 0x020fda0003f25270 */
[----:B------:R-:W-:Y:S05]  /*0610*/  @P1 BRA `(.L_x_7) ;  /* 0x0000000000581947 */ /* 0x000fea0003800000 */
[----:B-1----:R-:W1:Y:S01]  /*0620*/  S2UR UR5, SR_CgaCtaId ;  /* 0x00000000000579c3 */ /* 0x002e620000008800 */
[----:B------:R-:W-:Y:S01]  /*0630*/  UMOV UR4, 0x400 ;  /* 0x0000040000047882 */ /* 0x000fe20000000000 */
[----:B------:R-:W-:Y:S01]  /*0640*/  UMOV UR6, 0x20 ;  /* 0x0000002000067882 */ /* 0x000fe20000000000 */
[----:B------:R-:W-:Y:S01]  /*0650*/  UMOV UR7, 0x100 ;  /* 0x0000010000077882 */ /* 0x000fe20000000000 */
[----:B------:R-:W-:Y:S01]  /*0660*/  ELECT P1, URZ, PT ;  /* 0x00000000003f782f */ /* 0x000fe20003820000 */
[----:B-1----:R-:W-:Y:S02]  /*0670*/  ULEA UR8, UR5, UR4, 0x18 ;  /* 0x0000000405087291 */ /* 0x002fe4000f8ec03f */
[----:B------:R-:W-:-:S04]  /*0680*/  UIADD3 UR4, -UR6, 0x100000, URZ ;  /* 0x0010000006047890 */ /* 0x000fc8000fffe13f */
[----:B------:R-:W-:Y:S02]  /*0690*/  USHF.L.U32 UR5, UR4, 0xb, URZ ;  /* 0x0000000b04057899 */ /* 0x000fe4000800063f */
[----:B------:R-:W-:Y:S02]  /*06a0*/  USHF.L.U32 UR4, UR4, 0x1, URZ ;  /* 0x0000000104047899 */ /* 0x000fe4000800063f */
[----:B------:R-:W-:-:S04]  /*06b0*/  UIADD3 UR6, -UR7, 0x100000, URZ ;  /* 0x0010000007067890 */ /* 0x000fc8000fffe13f */
[----:B------:R-:W-:Y:S02]  /*06c0*/  USHF.L.U32 UR7, UR6, 0xb, URZ ;  /* 0x0000000b06077899 */ /* 0x000fe4000800063f */
[----:B------:R-:W-:Y:S01]  /*06d0*/  USHF.L.U32 UR6, UR6, 0x1, URZ ;  /* 0x0000000106067899 */ /* 0x000fe2000800063f */
[----:B------:R-:W1:Y:S03]  /*06e0*/  FENCE.VIEW.ASYNC.S ;  /* 0x00000000000073c6 */ /* 0x000e660000000000 */
[----:B-1----:R1:W1:Y:S08]  /*06f0*/  SYNCS.EXCH.64 URZ, [UR8+0x40], UR4 ;  /* 0x00004004083f75b2 */ /* 0x0022700008000100 */
[----:B------:R1:W1:Y:S01]  /*0700*/  SYNCS.EXCH.64 URZ, [UR8+0x60], UR6 ;  /* 0x00006006083f75b2 */ /* 0x0002620008000100 */
[----:B------:R1:W1:Y:S01]  /*0710*/  SYNCS.EXCH.64 URZ, [UR8+0x48], UR4 ;  /* 0x00004804083f75b2 */ /* 0x0002620008000100 */
[----:B------:R1:W1:Y:S01]  /*0720*/  SYNCS.EXCH.64 URZ, [UR8+0x68], UR6 ;  /* 0x00006806083f75b2 */ /* 0x0002620008000100 */
[----:B------:R1:W1:Y:S01]  /*0730*/  SYNCS.EXCH.64 URZ, [UR8+0x50], UR4 ;  /* 0x00005004083f75b2 */ /* 0x0002620008000100 */
[----:B------:R1:W1:Y:S01]  /*0740*/  SYNCS.EXCH.64 URZ, [UR8+0x70], UR6 ;  /* 0x00007006083f75b2 */ /* 0x0002620008000100 */
[----:B------:R1:W1:Y:S01]  /*0750*/  SYNCS.EXCH.64 URZ, [UR8+0x58], UR4 ;  /* 0x00005804083f75b2 */ /* 0x0002620008000100 */
[----:B------:R1:W1:Y:S01]  /*0760*/  SYNCS.EXCH.64 URZ, [UR8+0x78], UR6 ;  /* 0x00007806083f75b2 */ /* 0x0002620008000100 */
[----:B------:R-:W-:Y:S01]  /*0770*/  NOP ;  /* 0x0000000000007918 */ /* 0x000fe20000000000 */
.L_x_7:
[----:B------:R-:W5:Y:S01]  /*0780*/  SHFL.IDX PT, R6, R6, RZ, 0x1f ;  /* 0x00001fff06067589 */ /* 0x000f6200000e0000 */
[----:B-1----:R-:W-:Y:S02]  /*0790*/  ISETP.NE.AND P6, PT, R22, 0x1, PT ;  /* 0x000000011600780c */ /* 0x002fe40003fc5270 */
[----:B------:R-:W-:Y:S01]  /*07a0*/  ELECT P1, URZ, PT ;  /* 0x00000000003f782f */ /* 0x000fe20003820000 */
[----:B------:R-:W1:Y:S01]  /*07b0*/  S2UR UR37, SR_CgaCtaId ;  /* 0x00000000002579c3 */ /* 0x000e620000008800 */
[----:B------:R-:W2:Y:S01]  /*07c0*/  S2R R13, SR_CTAID.Y ;  /* 0x00000000000d7919 */ /* 0x000ea20000002600 */
[----:B------:R-:W-:Y:S01]  /*07d0*/  UMOV UR4, 0x20 ;  /* 0x0000002000047882 */ /* 0x000fe20000000000 */
[----:B------:R-:W-:Y:S01]  /*07e0*/  P2R R2, PR, RZ, 0x40 ;  /* 0x00000040ff027803 */ /* 0x000fe20000000000 */
[----:B------:R-:W-:Y:S01]  /*07f0*/  NOP ;  /* 0x0000000000007918 */ /* 0x000fe20000000000 */
[----:B------:R-:W3:Y:S01]  /*0800*/  S2R R8, SR_CTAID.X ;  /* 0x0000000000087919 */ /* 0x000ee20000002500 */
[----:B------:R-:W-:Y:S01]  /*0810*/  ISETP.NE.AND P4, PT, R0, RZ, PT ;  /* 0x000000ff0000720c */ /* 0x000fe20003f85270 */
[----:B------:R-:W-:Y:S03]  /*0820*/  BSSY B6, `(.L_x_8) ;  /* 0x0001519000067945 */ /* 0x000fe60003800000 */
[----:B------:R-:W3:Y:S01]  /*0830*/  @P6 LDC R3, c[0x0][0x10] ;  /* 0x00000400ff036b82 */ /* 0x000ee20000000800 */
[----:B------:R-:W-:Y:S01]  /*0840*/  @P6 MOV R11, RZ ;  /* 0x000000ff000b6202 */ /* 0x000fe20000000f00 */
[----:B------:R-:W-:-:S06]  /*0850*/  @P6 IMAD.MOV.U32 R9, RZ, RZ, RZ ;  /* 0x000000ffff096224 */ /* 0x000fcc00078e00ff */
[----:B------:R-:W4:Y:S01]  /*0860*/  @!P6 LDC R7, c[0x0][0xc] ;  /* 0x00000300ff07eb82 */ /* 0x000f220000000800 */
[----:B-----5:R-:W-:Y:S02]  /*0870*/  ISETP.NE.OR P2, PT, R6, RZ, !P1 ;  /* 0x000000ff0600720c */ /* 0x020fe40004f45670 */
[----:B------:R-:W-:-:S04]  /*0880*/  ISETP.EQ.OR P1, PT, R0, 0x3, !P4 ;  /* 0x000000030000780c */ /* 0x000fc80006722670 */
[----:B------:R-:W-:-:S04]  /*0890*/  ISETP.EQ.AND P1, PT, R12, RZ, P1 ;  /* 0x000000ff0c00720c */ /* 0x000fc80000f22270 */
[----:B------:R-:W-:Y:S02]  /*08a0*/  SEL R17, RZ, 0x1, !P1 ;  /* 0x00000001ff117807 */ /* 0x000fe40004800000 */
[----:B--2---:R-:W-:Y:S01]  /*08b0*/  @P6 MOV R10, R13 ;  /* 0x0000000d000a6202 */ /* 0x004fe20000000f00 */
[----:B------:R-:W-:Y:S01]  /*08c0*/  VOTEU.ALL UP0, P2 ;  /* 0x00000000003f7886 */ /* 0x000fe20001000000 */
[----:B------:R-:W-:-:S03]  /*08d0*/  VOTEU.ALL UP1, P2 ;  /* 0x00000000003f7886 */ /* 0x000fc60001020000 */
[----:B---3--:R-:W-:Y:S01]  /*08e0*/  @P6 IMAD.WIDE.U32 R2, R8, R3, R10 ;  /* 0x0000000308026225 */ /* 0x008fe200078e000a */
[----:B------:R-:W-:Y:S01]  /*08f0*/  @!UP0 UMOV UR6, 0x400 ;  /* 0x0000040000068882 */ /* 0x000fe20000000000 */
[----:B------:R-:W-:-:S04]  /*0900*/  @!UP0 UIADD3 UR4, -UR4, 0x100000, URZ ;  /* 0x0010000004048890 */ /* 0x000fc8000fffe13f */
[----:B------:R-:W-:Y:S02]  /*0910*/  @!UP0 USHF.L.U32 UR5, UR4, 0xb, URZ ;  /* 0x0000000b04058899 */ /* 0x000fe4000800063f */
[----:B------:R-:W-:Y:S01]  /*0920*/  @!UP0 USHF.L.U32 UR4, UR4, 0x1, URZ ;  /* 0x0000000104048899 */ /* 0x000fe2000800063f */
[----:B------:R-:W-:Y:S01]  /*0930*/  @!P6 MOV R10, R13 ;  /* 0x0000000d000ae202 */ /* 0x000fe20000000f00 */
[----:B-1----:R-:W-:Y:S01]  /*0940*/  @!UP0 ULEA UR8, UR37, UR6, 0x18 ;  /* 0x0000000625088291 */ /* 0x002fe2000f8ec03f */
[----:B------:R-:W-:Y:S01]  /*0950*/  @P6 IADD3 R16, R3, R9, RZ ;  /* 0x0000000903106210 */ /* 0x000fe20007ffe0ff */
[----:B------:R-:W-:Y:S01]  /*0960*/  VOTEU.ALL UP0, P2 ;  /* 0x00000000003f7886 */ /* 0x000fe20001000000 */
[----:B------:R-:W-:Y:S01]  /*0970*/  ISETP.NE.AND P2, PT, R12, RZ, PT ;  /* 0x000000ff0c00720c */ /* 0x000fe20003f45270 */
[----:B------:R-:W-:Y:S01]  /*0980*/  ULDC UR6, c[0x0][0xc] ;  /* 0x0000030000067ab9 */ /* 0x000fe20000000800 */
[----:B------:R-:W-:Y:S01]  /*0990*/  ULDC UR7, c[0x0][0x10] ;  /* 0x0000040000077ab9 */ /* 0x000fe20000000800 */
[----:B------:R-:W-:-:S02]  /*09a0*/  MOV R9, RZ ;  /* 0x000000ff00097202 */ /* 0x000fc40000000f00 */
[----:B------:R-:W-:Y:S02]  /*09b0*/  IADD3 R12, R12, -0x1, RZ ;  /* 0xffffffff0c0c7810 */ /* 0x000fe40007ffe0ff */
[----:B------:R-:W-:Y:S01]  /*09c0*/  ISETP.EQ.AND P5, PT, R0, 0x2, !P2 ;  /* 0x000000020000780c */ /* 0x000fe200057a2270 */
[----:B----4-:R-:W-:Y:S01]  /*09d0*/  @!P6 IMAD.WIDE.U32 R6, R7, R10, R8 ;  /* 0x0000000a0706e225 */ /* 0x010fe200078e0008 */
[----:B------:R-:W1:Y:S02]  /*09e0*/  FENCE.VIEW.ASYNC.S ;  /* 0x00000000000073c6 */ /* 0x000e640000000000 */
[----:B-1----:R-:W1:Y:S01]  /*09f0*/  @!UP0 SYNCS.EXCH.64 URZ, [UR8+0x80], UR4 ;  /* 0x00008004083f85b2 */ /* 0x002e620008000100 */
[----:B------:R-:W-:Y:S02]  /*0a00*/  ISETP.GE.U32.AND P1, PT, R12, 0x2, PT ;  /* 0x000000020c00780c */ /* 0x000fe40003f26070 */
[----:B------:R-:W-:Y:S02]  /*0a10*/  SEL R19, RZ, 0x1, !P5 ;  /* 0x00000001ff137807 */ /* 0x000fe40006800000 */
[----:B------:R-:W-:-:S02]  /*0a20*/  @!P6 MOV R2, R6 ;  /* 0x000000060002e202 */ /* 0x000fc40000000f00 */
[----:B------:R-:W-:Y:S02]  /*0a30*/  @!P6 MOV R16, R7 ;  /* 0x000000070010e202 */ /* 0x000fe40000000f00 */
[----:B------:R-:W-:Y:S02]  /*0a40*/  SEL R19, R19, 0x2, P1 ;  /* 0x0000000213137807 */ /* 0x000fe40000800000 */
[----:B------:R-:W-:Y:S01]  /*0a50*/  SEL R17, R17, 0x2, P1 ;  /* 0x0000000211117807 */ /* 0x000fe20000800000 */
[----:B------:R2:W1:Y:S01]  /*0a60*/  @!UP1 SYNCS.EXCH.64 URZ, [UR8+0x88], UR4 ;  /* 0x00008804083f95b2 */ /* 0x0004620008000100 */
[----:B------:R-:W-:Y:S01]  /*0a70*/  NOP ;  /* 0x0000000000007918 */ /* 0x000fe20000000000 */
[----:B--2---:R-:W-:-:S03]  /*0a80*/  UIMAD.WIDE.U32 UR4, UR6, UR7, URZ ;  /* 0x00000007060472a5 */ /* 0x004fc6000f8e003f */
[----:B------:R-:W-:Y:S02]  /*0a90*/  ULDC UR6, c[0x0][0x14] ;  /* 0x0000050000067ab9 */ /* 0x000fe40000000800 */
[----:B------:R-:W-:Y:S02]  /*0aa0*/  UIMAD.WIDE.U32 UR46, UR4, UR6, URZ ;  /* 0x00000006042e72a5 */ /* 0x000fe4000f8e003f */
[----:B------:R-:W-:-:S04]  /*0ab0*/  UIMAD UR38, UR5, UR6, URZ ;  /* 0x00000006052672a4 */ /* 0x000fc8000f8e023f */
[----:B------:R-:W-:Y:S01]  /*0ac0*/  UIADD3 UR38, UR47, UR38, URZ ;  /* 0x000000262f267290 */ /* 0x000fe2000fffe03f */
[----:B-1----:R-:W-:Y:S06]  /*0ad0*/  BAR.SYNC.DEFER_BLOCKING 0x0 ;  /* 0x0000000000007b1d */ /* 0x002fec0000010000 */
[----:B------:R-:W-:Y:S05]  /*0ae0*/  @!P2 BRA `(.L_x_9) ;  /* 0x000001200014a947 */ /* 0x000fea0003800000 */
[----:B------:R-:W-:-:S13]  /*0af0*/  ISETP.GT.U32.AND P0, PT, R12, 0x1, PT ;  /* 0x000000010c00780c */ /* 0x000fda0003f04070 */
[----:B------:R-:W-:Y:S05]  /*0b00*/  @P0 BRA `(.L_x_10) ;  /* 0x0000014c00a80947 */ /* 0x000fea0003800000 */
[----:B------:R-:W-:Y:S01]  /*0b10*/  ULDC.64 UR4, c[0x0][0x8f8] ;  /* 0x00023e0000047ab9 */ /* 0x000fe20000000a00 */
[----:B------:R-:W-:Y:S01]  /*0b20*/  UMOV UR55, 0xffffffff ;  /* 0xffffffff00377882 */ /* 0x000fe20000000000 */
[----:B------:R-:W-:Y:S01]  /*0b30*/  ISETP.GE.U32.AND P0, PT, R2, UR4, PT ;  /* 0x0000000402007c0c */ /* 0x000fe2000bf06070 */
[----:B------:R-:W-:Y:S01]  /*0b40*/  IMAD.MOV.U32 R156, RZ, RZ, -0x1 ;  /* 0xffffffffff9c7424 */ /* 0x000fe200078e00ff */
[----:B------:R-:W-:Y:S02]  /*0b50*/  PRMT R152, RZ, 0x7610, R152 ;  /* 0x00007610ff987816 */ /* 0x000fe40000000098 */
[----:B------:R-:W-:Y:S02]  /*0b60*/  ISETP.GE.U32.AND.EX P0, PT, R16, UR5, PT, P0 ;  /* 0x0000000510007c0c */ /* 0x000fe4000bf06100 */
[----:B------:R-:W-:Y:S02]  /*0b70*/  MOV R23, 0xffffffff ;  /* 0xffffffff00177802 */ /* 0x000fe40000000f00 */
[----:B------:R-:W-:-:S09]  /*0b80*/  PRMT R0, RZ, 0x7610, R0 ;  /* 0x00007610ff007816 */ /* 0x000fd20000000000 */
[----:B------:R-:W-:Y:S05]  /*0b90*/  @P0 BRA `(.L_x_11) ;  /* 0x0000000400640947 */ /* 0x000fea0003800000 */
[----:B------:R-:W1:Y:S01]  /*0ba0*/  LDC.64 R14, c[0x0][0x8d0] ;  /* 0x00023400ff0e7b82 */ /* 0x000e620000000a00 */
[----:B------:R-:W-:Y:S02]  /*0bb0*/  MOV R4, R2 ;  /* 0x0000000200047202 */ /* 0x000fe40000000f00 */
[----:B------:R-:W-:-:S05]  /*0bc0*/  MOV R5, R16 ;  /* 0x0000001000057202 */ /* 0x000fca0000000f00 */
[----:B------:R-:W2:Y:S08]  /*0bd0*/  LDC R0, c[0x0][0x8d8] ;  /* 0x00023600ff007b82 */ /* 0x000eb00000000800 */
[----:B------:R-:W3:Y:S01]  /*0be0*/  LDC.64 R20, c[0x0][0x8c8] ;  /* 0x00023200ff147b82 */ /* 0x000ee20000000a00 */
[----:B-1----:R-:W-:-:S04]  /*0bf0*/  ISETP.NE.U32.AND P0, PT, R14, RZ, PT ;  /* 0x000000ff0e00720c */ /* 0x002fc80003f05070 */
[----:B------:R-:W-:-:S13]  /*0c00*/  ISETP.NE.AND.EX P0, PT, R15, RZ, PT, P0 ;  /* 0x000000ff0f00720c */ /* 0x000fda0003f05300 */
[----:B--23--:R-:W-:Y:S05]  /*0c10*/  @!P0 BRA `(.L_x_12) ;  /* 0x0000000000288947 */ /* 0x00cfea0003800000 */
[----:B------:R-:W1:Y:S02]  /*0c20*/  LDC R3, c[0x0][0x8dc] ;  /* 0x00023700ff037b82 */ /* 0x000e640000000800 */
[----:B-1----:R-:W-:-:S04]  /*0c30*/  IADD3 R3, P0, R2, R3, RZ ;  /* 0x0000000302037210 */ /* 0x002fc80007f1e0ff */
[----:B------:R-:W-:-:S05]  /*0c40*/  IADD3.X R11, RZ, R16, RZ, P0, !PT ;  /* 0x00000010ff0b7210 */ /* 0x000fca00007fe4ff */
[----:B------:R-:W-:-:S04]  /*0c50*/  IMAD.WIDE.U32 R4, R11, R14, RZ ;  /* 0x0000000e0b047225 */ /* 0x000fc800078e00ff */
[----:B------:R-:W-:-:S04]  /*0c60*/  IMAD.WIDE.U32 R6, P0, R3, R15, R4 ;  /* 0x0000000f03067225 */ /* 0x000fc80007800004 */
[----:B------:R-:W-:Y:S01]  /*0c70*/  IMAD.WIDE.U32 R4, R3, R14, RZ ;  /* 0x0000000e03047225 */ /* 0x000fe200078e00ff */
[----:B------:R-:W-:Y:S02]  /*0c80*/  IADD3.X R13, RZ, RZ, RZ, P0, !PT ;  /* 0x000000ffff0d7210 */ /* 0x000fe400007fe4ff */
[----:B------:R-:W-:Y:S02]  /*0c90*/  MOV R12, R7 ;  /* 0x00000007000c7202 */ /* 0x000fe40000000f00 */
[----:B------:R-:W-:-:S05]  /*0ca0*/  IADD3 RZ, P0, R5, R6, RZ ;  /* 0x0000000605ff7210 */ /* 0x000fca0007f1e0ff */
[----:B------:R-:W-:-:S08]  /*0cb0*/  IMAD.WIDE.U32.X R4, R11, R15, R12, P0 ;  /* 0x0000000f0b047225 */ /* 0x000fd000000e040c */
.L_x_12:
[-CC-:B------:R-:W-:Y:S01]  /*0cc0*/  SHF.R.U64 R29, R4, R0.reuse, R5.reuse ;  /* 0x00000000041d7219 */ /* 0x180fe20000001205 */
[----:B------:R-:W1:Y:S01]  /*0cd0*/  LDC.64 R24, c[0x0][0x8e8] ;  /* 0x00023a00ff187b82 */ /* 0x000e620000000a00 */
[----:B------:R-:W-:Y:S01]  /*0ce0*/  SHF.R.U32.HI R3, RZ, R0, R5 ;  /* 0x00000000ff037219 */ /* 0x000fe20000011605 */
[----:B------:R-:W-:Y:S01]  /*0cf0*/  ULDC UR4, c[0x0][0x150] ;  /* 0x0000540000047ab9 */ /* 0x000fe20000000800 */
[----:B------:R-:W-:Y:S02]  /*0d00*/  IADD3 R9, P0, RZ, -R29, RZ ;  /* 0x8000001dff097210 */ /* 0x000fe40007f1e0ff */
[----:B------:R-:W-:Y:S02]  /*0d10*/  I2FP.F32.U32 R0, R8 ;  /* 0x0000000800007245 */ /* 0x000fe40000201000 */
[----:B------:R-:W-:Y:S01]  /*0d20*/  IADD3.X R11, RZ, ~R3, RZ, P0, !PT ;  /* 0x80000003ff0b7210 */ /* 0x000fe200007fe4ff */
[----:B------:R-:W2:Y:S01]  /*0d30*/  LDC R12, c[0x0][0x8c0] ;  /* 0x00023000ff0c7b82 */ /* 0x000ea20000000800 */
[----:B------:R-:W-:Y:S01]  /*0d40*/  MOV R3, R16 ;  /* 0x0000001000037202 */ /* 0x000fe20000000f00 */
[----:B------:R-:W-:Y:S01]  /*0d50*/  FMUL R0, R0, UR4 ;  /* 0x0000000400007c20 */ /* 0x000fe20008400000 */
[----:B------:R-:W-:Y:S01]  /*0d60*/  ULDC UR4, c[0x0][0x154] ;  /* 0x0000550000047ab9 */ /* 0x000fe20000000800 */
[----:B------:R-:W-:-:S02]  /*0d70*/  IMAD R6, R11, R20, RZ ;  /* 0x000000140b067224 */ /* 0x000fc400078e02ff */
[C---:B------:R-:W-:Y:S02]  /*0d80*/  IMAD.WIDE.U32 R4, R9.reuse, R20, R2 ;  /* 0x0000001409047225 */ /* 0x040fe400078e0002 */
[----:B------:R-:W3:Y:S01]  /*0d90*/  LDC R7, c[0x0][0x144] ;  /* 0x00005100ff077b82 */ /* 0x000ee20000000800 */
[----:B------:R-:W4:Y:S01]  /*0da0*/  F2I.U32.TRUNC.NTZ R0, R0 ;  /* 0x0000000000007305 */ /* 0x000f22000020f000 */
[----:B------:R-:W-:Y:S01]  /*0db0*/  IMAD R3, R9, R21, R6 ;  /* 0x0000001509037224 */ /* 0x000fe200078e0206 */
[----:B------:R-:W-:-:S03]  /*0dc0*/  MOV R9, 0x1 ;  /* 0x0000000100097802 */ /* 0x000fc60000000f00 */
[----:B------:R-:W-:Y:S01]  /*0dd0*/  IMAD.IADD R5, R5, 0x1, R3 ;  /* 0x0000000105057824 */ /* 0x000fe200078e0203 */
[----:B------:R-:W-:Y:S01]  /*0de0*/  I2FP.F32.U32 R3, R10 ;  /* 0x0000000a00037245 */ /* 0x000fe20000201000 */
[----:B------:R-:W5:Y:S01]  /*0df0*/  LDC R11, c[0x0][0x8b0] ;  /* 0x00022c00ff0b7b82 */ /* 0x000f620000000800 */
[----:B-1----:R-:W-:-:S04]  /*0e00*/  ISETP.NE.U32.AND P0, PT, R24, RZ, PT ;  /* 0x000000ff1800720c */ /* 0x002fc80003f05070 */
[----:B------:R-:W-:-:S03]  /*0e10*/  ISETP.NE.AND.EX P0, PT, R25, RZ, PT, P0 ;  /* 0x000000ff1900720c */ /* 0x000fc60003f05300 */
[----:B------:R-:W1:Y:S01]  /*0e20*/  LDC R20, c[0x0][0x900] ;  /* 0x00024000ff147b82 */ /* 0x000e620000000800 */
[----:B----4-:R-:W-:Y:S02]  /*0e30*/  IADD3 R6, -R0, RZ, RZ ;  /* 0x000000ff00067210 */ /* 0x010fe40007ffe1ff */
[-CC-:B--2---:R-:W-:Y:S02]  /*0e40*/  SHF.R.U64 R21, R4, R12.reuse, R5.reuse ;  /* 0x0000000c04157219 */ /* 0x184fe40000001205 */
[----:B------:R-:W-:Y:S01]  /*0e50*/  SHF.R.U32.HI R4, RZ, R12, R5 ;  /* 0x0000000cff047219 */ /* 0x000fe20000011605 */
[----:B------:R-:W-:Y:S02]  /*0e60*/  FMUL R5, R3, UR4 ;  /* 0x0000000403057c20 */ /* 0x000fe40008400000 */
[----:B------:R-:W2:Y:S01]  /*0e70*/  LDC R13, c[0x0][0x148] ;  /* 0x00005200ff0d7b82 */ /* 0x000ea20000000800 */
[----:B---3--:R-:W-:Y:S01]  /*0e80*/  IMAD R0, R7, R6, R8 ;  /* 0x0000000607007224 */ /* 0x008fe200078e0208 */
[----:B------:R-:W-:Y:S01]  /*0e90*/  MOV R7, 0xffffffff ;  /* 0xffffffff00077802 */ /* 0x000fe20000000f00 */
[----:B------:R3:W4:Y:S05]  /*0ea0*/  F2I.U32.TRUNC.NTZ R12, R5 ;  /* 0x00000005000c7305 */ /* 0x00072a000020f000 */
[----:B------:R-:W2:Y:S01]  /*0eb0*/  LDC R14, c[0x0][0x8a8] ;  /* 0x00022a00ff0e7b82 */ /* 0x000ea20000000800 */
[----:B-----5:R-:W-:-:S02]  /*0ec0*/  SHF.R.U64 R28, R21, R11, R4 ;  /* 0x0000000b151c7219 */ /* 0x020fc40000001204 */
[----:B------:R-:W-:-:S05]  /*0ed0*/  SHF.R.U32.HI R3, RZ, R11, R4 ;  /* 0x0000000bff037219 */ /* 0x000fca0000011604 */
[----:B------:R-:W2:Y:S01]  /*0ee0*/  LDC R23, c[0x0][0x8f0] ;  /* 0x00023c00ff177b82 */ /* 0x000ea20000000800 */
[-C--:B-1----:R-:W-:Y:S02]  /*0ef0*/  SHF.L.U32 R4, R7, R20.reuse, RZ ;  /* 0x0000001407047219 */ /* 0x082fe400000006ff */
[-CC-:B------:R-:W-:Y:S02]  /*0f00*/  SHF.R.U64 R30, R28, R20.reuse, R3.reuse ;  /* 0x000000141c1e7219 */ /* 0x180fe40000001203 */
[----:B------:R-:W-:Y:S02]  /*0f10*/  SHF.R.U32.HI R15, RZ, R20, R3 ;  /* 0x00000014ff0f7219 */ /* 0x000fe40000011603 */
[----:B------:R-:W-:Y:S01]  /*0f20*/  LOP3.LUT R11, RZ, R4, RZ, 0x33, !PT ;  /* 0x00000004ff0b7212 */ /* 0x000fe200078e33ff */
[----:B------:R-:W1:Y:S01]  /*0f30*/  LDC R26, c[0x0][0x8e0] ;  /* 0x00023800ff1a7b82 */ /* 0x000e620000000800 */
[----:B------:R-:W-:Y:S02]  /*0f40*/  SHF.L.U32 R3, R9, R20, RZ ;  /* 0x0000001409037219 */ /* 0x000fe400000006ff */
[----:B------:R-:W-:-:S02]  /*0f50*/  MOV R4, R30 ;  /* 0x0000001e00047202 */ /* 0x000fc40000000f00 */
[----:B---3--:R-:W-:-:S03]  /*0f60*/  MOV R5, R15 ;  /* 0x0000000f00057202 */ /* 0x008fc60000000f00 */
[----:B------:R-:W3:Y:S01]  /*0f70*/  LDC R27, c[0x0][0x8b8] ;  /* 0x00022e00ff1b7b82 */ /* 0x000ee20000000800 */
[----:B----4-:R-:W-:Y:S05]  /*0f80*/  @!P0 BRA `(.L_x_13) ;  /* 0x0000000000288947 */ /* 0x010fea0003800000 */
[----:B------:R-:W4:Y:S02]  /*0f90*/  LDC R9, c[0x0][0x8f4] ;  /* 0x00023d00ff097b82 */ /* 0x000f240000000800 */
[----:B----4-:R-:W-:-:S04]  /*0fa0*/  IADD3 R9, P0, R30, R9, RZ ;  /* 0x000000091e097210 */ /* 0x010fc80007f1e0ff */
[----:B------:R-:W-:-:S05]  /*0fb0*/  IADD3.X R15, RZ, R15, RZ, P0, !PT ;  /* 0x0000000fff0f7210 */ /* 0x000fca00007fe4ff */
[----:B------:R-:W-:-:S04]  /*0fc0*/  IMAD.WIDE.U32 R4, R15, R24, RZ ;  /* 0x000000180f047225 */ /* 0x000fc800078e00ff */
[----:B------:R-:W-:-:S04]  /*0fd0*/  IMAD.WIDE.U32 R6, P0, R9, R25, R4 ;  /* 0x0000001909067225 */ /* 0x000fc80007800004 */
[----:B------:R-:W-:Y:S01]  /*0fe0*/  IMAD.WIDE.U32 R4, R9, R24, RZ ;  /* 0x0000001809047225 */ /* 0x000fe200078e00ff */
[----:B------:R-:W-:-:S03]  /*0ff0*/  IADD3.X R9, RZ, RZ, RZ, P0, !PT ;  /* 0x000000ffff097210 */ /* 0x000fc600007fe4ff */
[----:B------:R-:W-:Y:S01]  /*1000*/  IMAD.MOV.U32 R8, RZ, RZ, R7 ;  /* 0x000000ffff087224 */ /* 0x000fe200078e0007 */
[----:B------:R-:W-:-:S05]  /*1010*/  IADD3 RZ, P0, R5, R6, RZ ;  /* 0x0000000605ff7210 */ /* 0x000fca0007f1e0ff */
[----:B------:R-:W-:-:S08]  /*1020*/  IMAD.WIDE.U32.X R4, R15, R25, R8, P0 ;  /* 0x000000190f047225 */ /* 0x000fd000000e0408 */
.L_x_13:
[----:B--2---:R-:W-:Y:S02]  /*1030*/  SHF.R.U64 R5, R4, R23, R5 ;  /* 0x0000001704057219 */ /* 0x004fe40000001205 */
[----:B------:R-:W-:Y:S02]  /*1040*/  LOP3.LUT R4, R28, R11, RZ, 0xc0, !PT ;  /* 0x0000000b1c047212 */ /* 0x000fe400078ec0ff */
[----:B------:R-:W-:Y:S02]  /*1050*/  IADD3 R12, -R12, RZ, RZ ;  /* 0x000000ff0c0c7210 */ /* 0x000fe40007ffe1ff */
[----:B------:R-:W-:Y:S02]  /*1060*/  IADD3 R6, R14, -0x1, RZ ;  /* 0xffffffff0e067810 */ /* 0x000fe40007ffe0ff */
[----:B------:R-:W-:Y:S01]  /*1070*/  IADD3 R7, -R5, RZ, RZ ;  /* 0x000000ff05077210 */ /* 0x000fe20007ffe1ff */
[----:B------:R-:W-:Y:S01]  /*1080*/  IMAD R5, R3, R5, R4 ;  /* 0x0000000503057224 */ /* 0x000fe200078e0204 */
[----:B------:R-:W-:Y:S01]  /*1090*/  LOP3.LUT R6, R21, R6, RZ, 0xc0, !PT ;  /* 0x0000000615067212 */ /* 0x000fe200078ec0ff */
[----:B------:R-:W-:Y:S01]  /*10a0*/  @P6 IMAD R0, R13, R12, R10 ;  /* 0x0000000c0d006224 */ /* 0x000fe200078e020a */
[----:B------:R-:W-:Y:S01]  /*10b0*/  R2UR UR55, R29 ;  /* 0x000000001d3772ca */ /* 0x000fe200000e0000 */
[----:B-1----:R-:W-:Y:S01]  /*10c0*/  IMAD R3, R7, R26, R30 ;  /* 0x0000001a07037224 */ /* 0x002fe200078e021e */
[----:B------:R-:W-:Y:S01]  /*10d0*/  MOV R4, 0x1 ;  /* 0x0000000100047802 */ /* 0x000fe20000000f00 */
[----:B---3--:R-:W-:-:S02]  /*10e0*/  IMAD R0, R5, R27, R0 ;  /* 0x0000001b05007224 */ /* 0x008fc400078e0200 */
[----:B------:R-:W-:-:S05]  /*10f0*/  IMAD R3, R3, R14, R6 ;  /* 0x0000000e03037224 */ /* 0x000fca00078e0206 */
[----:B------:R-:W-:Y:S02]  /*1100*/  SEL R156, R3, R0, !P6 ;  /* 0x00000000039c7207 */ /* 0x000fe40007000000 */
[----:B------:R-:W-:Y:S02]  /*1110*/  SEL R23, R0, R3, !P6 ;  /* 0x0000000300177207 */ /* 0x000fe40007000000 */
[----:B------:R-:W-:-:S07]  /*1120*/  PRMT R0, R4, 0x7610, R0 ;  /* 0x0000761004007816 */ /* 0x000fce0000000000 */
.L_x_11:
[----:B------:R-:W-:-:S08]  /*1130*/  NOP ;  /* 0x0000000000007918 */ /* 0x000fd00000000000 */
[----:B------:R-:W1:Y:S02]  /*1140*/  USETMAXREG.TRY_ALLOC.CTAPOOL UP0, 0xe8 ;  /* 0x000000e8000079c8 */ /* 0x000e640008000600 */
[----:B-1----:R-:W-:-:S13]  /*1150*/  PLOP3.LUT P0, PT, PT, PT, UP0, 0x80, 0x0 ;  /* 0x000000000000781c */ /* 0x002fda0003f0f008 */
[----:B------:R-:W-:Y:S05]  /*1160*/  @!P0 BRA `(.L_x_11) ;  /* 0xfffffffc00f08947 */ /* 0x000fea000383ffff */
[----:B------:R-:W-:Y:S02]  /*1170*/  ULDC.64 UR4, c[0x0][0x590] ;  /* 0x0001640000047ab9 */ /* 0x000fe40000000a00 */
[----:B------:R-:W-:-:S04]  /*1180*/  ISETP.NE.U32.AND P0, PT, RZ, UR4, PT ;  /* 0x00000004ff007c0c */ /* 0x000fc8000bf05070 */
[----:B------:R-:W-:-:S13]  /*1190*/  ISETP.NE.AND.EX P0, PT, RZ, UR5, PT, P0 ;  /* 0x00000005ff007c0c */ /* 0x000fda000bf05300 */
[----:B------:R-:W-:Y:S05]  /*11a0*/  @P0 BRA `(.L_x_14) ;  /* 0x00000000002c0947 */ /* 0x000fea0003800000 */
[----:B------:R-:W-:Y:S02]  /*11b0*/  ULDC.64 UR4, c[0x0][0x588] ;  /* 0x0001620000047ab9 */ /* 0x000fe40000000a00 */
[----:B------:R-:W-:-:S04]  /*11c0*/  ISETP.NE.U32.AND P0, PT, RZ, UR4, PT ;  /* 0x00000004ff007c0c */ /* 0x000fc8000bf05070 */
[----:B------:R-:W-:-:S13]  /*11d0*/  ISETP.NE.AND.EX P0, PT, RZ, UR5, PT, P0 ;  /* 0x00000005ff007c0c */ /* 0x000fda000bf05300 */
[----:B------:R-:W-:Y:S05]  /*11e0*/  @!P0 BRA `(.L_x_15) ;  /* 0x0000000000108947 */ /* 0x000fea0003800000 */
[----:B------:R-:W1:Y:S02]  /*11f0*/  LDC.64 R4, c[0x0][0x588] ;  /* 0x00016200ff047b82 */ /* 0x000e640000000a00 */
[----:B-1----:R1:W5:Y:S01]  /*1200*/  LDG.E R153, desc[UR48][R4.64] ;  /* 0x0000003004997981 */ /* 0x002362000c1e1900 */
[----:B------:R-:W-:Y:S01]  /*1210*/  MOV R152, 0x1 ;  /* 0x0000000100987802 */ /* 0x000fe20000000f00 */
[----:B------:R-:W-:Y:S06]  /*1220*/  BRA `(.L_x_14) ;  /* 0x00000000000c7947 */ /* 0x000fec0003800000 */
.L_x_15:
[----:B------:R-:W-:Y:S01]  /*1230*/  ULDC UR4, c[0x0][0x580] ;  /* 0x0001600000047ab9 */ /* 0x000fe20000000800 */
[----:B------:R-:W-:Y:S02]  /*1240*/  MOV R152, 0x1 ;  /* 0x0000000100987802 */ /* 0x000fe40000000f00 */
[----:B------:R-:W-:-:S07]  /*1250*/  MOV R153, UR4 ;  /* 0x0000000400997c02 */ /* 0x000fce0008000f00 */
.L_x_14:
        /* <DEDUP_REMOVED lines=8> */
[----:B------:R-:W2:Y:S02]  /*12e0*/  LDC.64 R154, c[0x0][0x5a8] ;  /* 0x00016a00ff9a7b82 */ /* 0x000ea40000000a00 */
[----:B--2---:R2:W5:Y:S01]  /*12f0*/  LDG.E R154, desc[UR48][R154.64] ;  /* 0x000000309a9a7981 */ /* 0x004562000c1e1900 */
[----:B------:R-:W-:Y:S05]  /*1300*/  BRA `(.L_x_16) ;  /* 0x0000000000087947 */ /* 0x000fea0003800000 */
.L_x_17:
[----:B------:R-:W-:Y:S02]  /*1310*/  ULDC UR4, c[0x0][0x5a0] ;  /* 0x0001680000047ab9 */ /* 0x000fe40000000800 */
[----:B------:R-:W-:-:S07]  /*1320*/  IMAD.U32 R154, RZ, RZ, UR4 ;  /* 0x00000004ff9a7e24 */ /* 0x000fce000f8e00ff */
.L_x_16:
[----:B------:R-:W-:Y:S01]  /*1330*/  LOP3.LUT P1, RZ, R0, 0xff, RZ, 0xc0, !PT ;  /* 0x000000ff00ff7812 */ /* 0x000fe2000782c0ff */
[----:B------:R-:W-:Y:S01]  /*1340*/  UMOV UR36, URZ ;  /* 0x0000003f00247c82 */ /* 0x000fe20008000000 */
[----:B------:R-:W-:-:S11]  /*1350*/  PLOP3.LUT P0, PT, PT, PT, PT, 0x80, 0x0 ;  /* 0x000000000000781c */ /* 0x000fd60003f0f070 */
[----:B------:R-:W-:Y:S05]  /*1360*/  @!P1 BRA `(.L_x_18) ;  /* 0x0000011400549947 */ /* 0x000fea0003800000 */
[----:B------:R-:W-:Y:S01]  /*1370*/  ULDC UR4, c[0x0][0x28c] ;  /* 0x0000a30000047ab9 */ /* 0x000fe20000000800 */
[----:B------:R-:W-:Y:S01]  /*1380*/  LOP3.LUT P0, RZ, R18, 0x4, RZ, 0xc0, !PT ;  /* 0x0000000412ff7812 */ /* 0x000fe2000780c0ff */
[----:B------:R-:W-:Y:S01]  /*1390*/  UIADD3 UR4, UR4, 0x3f, URZ ;  /* 0x0000003f04047890 */ /* 0x000fe2000fffe03f */
[----:B--2---:R-:W-:Y:S01]  /*13a0*/  MOV R155, 0x10 ;  /* 0x00000010009b7802 */ /* 0x004fe20000000f00 */
[----:B------:R-:W-:Y:S01]  /*13b0*/  ULDC.64 UR40, c[0x0][0x198] ;  /* 0x0000660000287ab9 */ /* 0x000fe20000000a00 */
[----:B------:R-:W-:Y:S01]  /*13c0*/  LOP3.LUT R158, R17, 0x1, RZ, 0xfc, !PT ;  /* 0x00000001119e7812 */ /* 0x000fe200078efcff */
[----:B------:R-:W-:Y:S01]  /*13d0*/  USHF.R.S32.HI UR5, URZ, 0x1f, UR4 ;  /* 0x0000001f3f057899 */ /* 0x000fe20008011404 */
[----:B------:R-:W-:Y:S01]  /*13e0*/  LOP3.LUT R160, R19, 0x1, RZ, 0xfc, !PT ;  /* 0x0000000113a07812 */ /* 0x000fe200078efcff */
[----:B------:R-:W-:Y:S01]  /*13f0*/  UMOV UR39, URZ ;  /* 0x0000003f00277c82 */ /* 0x000fe20008000000 */
[----:B------:R-:W-:Y:S01]  /*1400*/  SEL R155, R155, 0xfffffff0, !P0 ;  /* 0xfffffff09b9b7807 */ /* 0x000fe20004000000 */
[----:B------:R-:W-:Y:S01]  /*1410*/  ULEA.HI UR5, UR5, UR4, URZ, 0x6 ;  /* 0x0000000405057291 */ /* 0x000fe2000f8f303f */
[----:B------:R-:W-:Y:S01]  /*1420*/  UMOV UR42, URZ ;  /* 0x0000003f002a7c82 */ /* 0x000fe20008000000 */
[----:B------:R-:W-:-:S02]  /*1430*/  UMOV UR43, URZ ;  /* 0x0000003f002b7c82 */ /* 0x000fc40008000000 */
[----:B------:R-:W-:Y:S01]  /*1440*/  USHF.R.S32.HI UR44, URZ, 0x6, UR5 ;  /* 0x000000063f2c7899 */ /* 0x000fe20008011405 */
[----:B------:R-:W-:-:S11]  /*1450*/  UMOV UR36, URZ ;  /* 0x0000003f00247c82 */ /* 0x000fd60008000000 */
.L_x_519:
[----:B------:R-:W-:Y:S01]  /*1460*/  LOP3.LUT R0, R18, 0x80, RZ, 0xc0, !PT ;  /* 0x0000008012007812 */ /* 0x000fe200078ec0ff */
[----:B------:R-:W2:Y:S01]  /*1470*/  S2UR UR50, SR_CgaCtaId ;  /* 0x00000000003279c3 */ /* 0x000ea20000008800 */
[----:B------:R-:W-:Y:S02]  /*1480*/  UMOV UR45, 0x400 ;  /* 0x00000400002d7882 */ /* 0x000fe40000000000 */
[----:B------:R-:W-:-:S06]  /*1490*/  SHF.R.U32.HI R0, RZ, 0x7, R0 ;  /* 0x00000007ff007819 */ /* 0x000fcc0000011600 */
[----:B------:R-:W3:Y:S01]  /*14a0*/  SHFL.IDX PT, R0, R0, RZ, 0x1f ;  /* 0x00001fff00007589 */ /* 0x000ee200000e0000 */
[----:B--2---:R-:W-:Y:S01]  /*14b0*/  ULEA UR45, UR50, UR45, 0x18 ;  /* 0x0000002d322d7291 */ /* 0x004fe2000f8ec03f */
[----:B---3--:R-:W-:-:S13]  /*14c0*/  R2UR UR4, R0 ;  /* 0x00000000000472ca */ /* 0x008fda00000e0000 */
[----:B------:R-:W-:-:S04]  /*14d0*/  ULEA.HI UR5, UR4, UR4, URZ, 0x1 ;  /* 0x0000000404057291 */ /* 0x000fc8000f8f083f */
[----:B------:R-:W-:-:S04]  /*14e0*/  ULOP3.LUT UR5, UR5, 0x7fffe, URZ, 0xc0, !UPT ;  /* 0x0007fffe05057892 */ /* 0x000fc8000f8ec03f */
[----:B------:R-:W-:-:S03]  /*14f0*/  UIADD3 UR5, UR4, -UR5, URZ ;  /* 0x8000000504057290 */ /* 0x000fc6000fffe03f */
[----:B------:R-:W-:Y:S01]  /*1500*/  ULDC UR4, c[0x0][0x28c] ;  /* 0x0000a30000047ab9 */ /* 0x000fe20000000800 */
[----:B------:R-:W-:Y:S01]  /*1510*/  ULEA UR5, UR5, UR45, 0xd ;  /* 0x0000002d05057291 */ /* 0x000fe2000f8e683f */
[----:B------:R-:W-:-:S03]  /*1520*/  ISETP.LT.AND P0, PT, RZ, UR4, PT ;  /* 0x00000004ff007c0c */ /* 0x000fc6000bf01270 */
[----:B------:R-:W-:-:S04]  /*1530*/  UIADD3 UR5, UR5, 0x8400, URZ ;  /* 0x0000840005057890 */ /* 0x000fc8000fffe03f */
[----:B------:R-:W-:-:S04]  /*1540*/  USHF.R.U32.HI UR5, URZ, 0x4, UR5 ;  /* 0x000000043f057899 */ /* 0x000fc80008011605 */
[----:B------:R-:W-:Y:S02]  /*1550*/  ULOP3.LUT UR51, UR5, 0x3fff, URZ, 0xc0, !UPT ;  /* 0x00003fff05337892 */ /* 0x000fe4000f8ec03f */
[----:B-1----:R-:W-:Y:S10]  /*1560*/  @P0 BRA `(.L_x_19) ;  /* 0x0000000000400947 */ /* 0x002ff40003800000 */
[----:B------:R-:W-:Y:S01]  /*1570*/  MOV R0, 0x0 ;  /* 0x0000000000007802 */ /* 0x000fe20000000f00 */
[----:B------:R-:W-:Y:S01]  /*1580*/  ULDC.64 UR4, c[0x4][0x70] ;  /* 0x01001c0000047ab9 */ /* 0x000fe20000000a00 */
[----:B------:R-:W-:Y:S01]  /*1590*/  ULDC.64 UR6, c[0x4][0x8] ;  /* 0x0100020000067ab9 */ /* 0x000fe20000000a00 */
[----:B-1----:R-:W-:Y:S01]  /*15a0*/  MOV R4, UR4 ;  /* 0x0000000400047c02 */ /* 0x002fe20008000f00 */
[----:B------:R1:W2:Y:S01]  /*15b0*/  LDC.64 R14, c[0x4][R0] ;  /* 0x01000000000e7b82 */ /* 0x0002a20000000a00 */
[----:B------:R-:W-:Y:S01]  /*15c0*/  MOV R5, UR5 ;  /* 0x0000000500057c02 */ /* 0x000fe20008000f00 */
[----:B------:R-:W-:Y:S01]  /*15d0*/  ULDC.64 UR4, c[0x4][0x78] ;  /* 0x01001e0000047ab9 */ /* 0x000fe20000000a00 */
[----:B------:R-:W-:Y:S01]  /*15e0*/  MOV R10, UR6 ;  /* 0x00000006000a7c02 */ /* 0x000fe20008000f00 */
[----:B------:R-:W-:Y:S01]  /*15f0*/  IMAD.MOV.U32 R8, RZ, RZ, 0x1e1 ;  /* 0x000001e1ff087424 */ /* 0x000fe200078e00ff */
[----:B------:R-:W-:Y:S02]  /*1600*/  MOV R6, UR4 ;  /* 0x0000000400067c02 */ /* 0x000fe40008000f00 */
[----:B------:R-:W-:-:S02]  /*1610*/  MOV R7, UR5 ;  /* 0x0000000500077c02 */ /* 0x000fc40008000f00 */
[----:B------:R-:W-:Y:S02]  /*1620*/  MOV R11, UR7 ;  /* 0x00000007000b7c02 */ /* 0x000fe40008000f00 */
[----:B------:R-:W-:Y:S02]  /*1630*/  MOV R12, 0x1 ;  /* 0x00000001000c7802 */ /* 0x000fe40000000f00 */
[----:B-1----:R-:W-:-:S07]  /*1640*/  MOV R13, RZ ;  /* 0x000000ff000d7202 */ /* 0x002fce0000000f00 */
[----:B------:R-:W-:-:S07]  /*1650*/  LEPC R20, `(.L_x_19) ;  /* 0x000000001014794e */ /* 0x000fce0000000000 */
[----:B--2--5:R-:W-:Y:S05]  /*1660*/  CALL.ABS.NOINC R14 ;  /* 0x000000000e007343 */ /* 0x024fea0003c00000 */
.L_x_19:
[----:B------:R-:W-:-:S13]  /*1670*/  ISETP.NE.AND P0, PT, R158, 0x3, PT ;  /* 0x000000039e00780c */ /* 0x000fda0003f05270 */
[----:B------:R-:W-:Y:S05]  /*1680*/  @!P0 BRA `(.L_x_20) ;  /* 0x0000000000048947 */ /* 0x000fea0003800000 */
[----:B------:R-:W-:Y:S01]  /*1690*/  BPT.TRAP 0x1 ;  /* 0x000000040000795c */ /* 0x000fe20000300000 */
.L_x_20:
[----:B------:R-:W-:Y:S02]  /*16a0*/  MOV R3, UR43 ;  /* 0x0000002b00037c02 */ /* 0x000fe40008000f00 */
[----:B------:R-:W-:Y:S02]  /*16b0*/  MOV R0, UR42 ;  /* 0x0000002a00007c02 */ /* 0x000fe40008000f00 */
[----:B------:R-:W-:Y:S02]  /*16c0*/  LEA R3, R3, UR45, 0x3 ;  /* 0x0000002d03037c11 */ /* 0x000fe4000f8e18ff */
[----:B------:R-:W-:-:S04]  /*16d0*/  SHF.L.U32 R0, R0, 0x1f, RZ ;  /* 0x0000001f00007819 */ /* 0x000fc800000006ff */
[----:B------:R2:W3:Y:S01]  /*16e0*/  SYNCS.PHASECHK.TRANS64.TRYWAIT P1, [R3+URZ], R0 ;  /* 0x00000000030075a7 */ /* 0x0004e2000802017f */
[----:B------:R-:W-:Y:S05]  /*16f0*/  @!P0 BRA `(.L_x_21) ;  /* 0x0000000000048947 */ /* 0x000fea0003800000 */
[----:B------:R-:W-:Y:S01]  /*1700*/  BPT.TRAP 0x1 ;  /* 0x000000040000795c */ /* 0x000fe20000300000 */
.L_x_21:
[----:B---3--:R-:W-:Y:S05]  /*1710*/  @P1 BRA `(.L_x_22) ;  /* 0x0000000000081947 */ /* 0x008fea0003800000 */
[----:B------:R-:W3:Y:S02]  /*1720*/  SYNCS.PHASECHK.TRANS64.TRYWAIT P1, [R3+URZ], R0 ;  /* 0x00000000030075a7 */ /* 0x000ee4000802017f */
[----:B---3--:R-:W-:Y:S05]  /*1730*/  @!P1 BRA `(.L_x_23) ;  /* 0x0000014000a49947 */ /* 0x008fea0003800000 */
.L_x_22:
[----:B------:R-:W-:-:S04]  /*1740*/  UISETP.LT.AND UP0, UPT, UR44, 0x1, UPT ;  /* 0x000000012c00788c */ /* 0x000fc8000bf01270 */
[----:B------:R-:W-:-:S06]  /*1750*/  USEL UR4, UR44, 0x1, UP0 ;  /* 0x000000012c047887 */ /* 0x000fcc0008000000 */
[----:B--23--:R-:W-:Y:S01]  /*1760*/  MOV R0, UR4 ;  /* 0x0000000400007c02 */ /* 0x00cfe20008000f00 */
[----:B------:R-:W-:Y:S05]  /*1770*/  WARPSYNC.ALL ;  /* 0x0000000000007948 */ /* 0x000fea0003800000 */
[----:B------:R-:W-:-:S04]  /*1780*/  IADD3 R0, -R0, UR44, RZ ;  /* 0x0000002c00007c10 */ /* 0x000fc8000fffe1ff */
[----:B------:R-:W-:Y:S01]  /*1790*/  ISETP.GE.AND P1, PT, R0, 0x1, PT ;  /* 0x000000010000780c */ /* 0x000fe20003f26270 */
[----:B------:R-:W-:Y:S01]  /*17a0*/  UIADD3 UR4, UR45, 0x18400, URZ ;  /* 0x000184002d047890 */ /* 0x000fe2000fffe03f */
[----:B------:R-:W-:Y:S01]  /*17b0*/  WARPGROUP.ARRIVE ;  /* 0x00000000000079c5 */ /* 0x000fe20000000000 */
[----:B------:R-:W-:Y:S02]  /*17c0*/  ULOP3.LUT UR8, UR51, 0x10000, URZ, 0xfc, !UPT ;  /* 0x0001000033087892 */ /* 0x000fe4000f8efc3f */
[----:B------:R-:W-:Y:S02]  /*17d0*/  USHF.R.U32.HI UR4, URZ, 0x4, UR4 ;  /* 0x000000043f047899 */ /* 0x000fe40008011604 */
[----:B------:R-:W-:Y:S02]  /*17e0*/  ULEA UR10, UR43, UR8, 0xa ;  /* 0x000000082b0a7291 */ /* 0x000fe4000f8e503f */
[----:B------:R-:W-:Y:S01]  /*17f0*/  ULOP3.LUT UR4, UR4, 0x3fff, URZ, 0xc0, !UPT ;  /* 0x00003fff04047892 */ /* 0x000fe2000f8ec03f */
[----:B------:R-:W-:Y:S01]  /*1800*/  UMOV UR5, 0x40000040 ;  /* 0x4000004000057882 */ /* 0x000fe20000000000 */
[----:B------:R-:W-:-:S02]  /*1810*/  UMOV UR7, 0x40000040 ;  /* 0x4000004000077882 */ /* 0x000fc40000000000 */
[----:B------:R-:W-:-:S03]  /*1820*/  ULOP3.LUT UR9, UR4, 0x10000, URZ, 0xfc, !UPT ;  /* 0x0001000004097892 */ /* 0x000fc6000f8efc3f */
[----:B------:R-:W-:Y:S01]  /*1830*/  UMOV UR4, UR10 ;  /* 0x0000000a00047c82 */ /* 0x000fe20008000000 */
[----:B------:R-:W-:-:S07]  /*1840*/  ULEA UR11, UR43, UR9, 0xb ;  /* 0x000000092b0b7291 */ /* 0x000fce000f8e583f */
[----:B------:R-:W-:Y:S02]  /*1850*/  UMOV UR6, UR11 ;  /* 0x0000000b00067c82 */ /* 0x000fe40008000000 */
[----:B------:R-:W-:Y:S01]  /*1860*/  HGMMA.64x256x16.F32.BF16 R24, gdesc[UR4], RZ, !UPT, gsb0 ;  /* 0x03e00000041879f0 */ /* 0x000fe2000c0018ff */
[----:B------:R-:W-:Y:S02]  /*1870*/  UIADD3 UR4, UR10, 0x2, URZ ;  /* 0x000000020a047890 */ /* 0x000fe4000fffe03f */
[----:B------:R-:W-:Y:S01]  /*1880*/  UIADD3 UR6, UR11, 0x2, URZ ;  /* 0x000000020b067890 */ /* 0x000fe2000fffe03f */
[----:B------:R-:W-:Y:S01]  /*1890*/  UMOV UR5, 0x40000040 ;  /* 0x4000004000057882 */ /* 0x000fe20000000000 */
[----:B------:R-:W-:Y:S01]  /*18a0*/  UMOV UR7, 0x40000040 ;  /* 0x4000004000077882 */ /* 0x000fe20000000000 */
[----:B------:R-:W-:Y:S02]  /*18b0*/  WARPGROUP.DEPBAR.LE gsb0, 0x0 ;  /* 0x00008000000079c5 */ /* 0x000fe40000010000 */
[----:B------:R-:W-:-:S15]  /*18c0*/  WARPGROUP.ARRIVE ;  /* 0x00000000000079c5 */ /* 0x000fde0000000000 */
[----:B------:R-:W-:-:S05]  /*18d0*/  NOP ;  /* 0x0000000000007918 */ /* 0x000fca0000000000 */
[----:B------:R-:W-:Y:S01]  /*18e0*/  HGMMA.64x256x16.F32.BF16 R24, gdesc[UR4], R24, gsb0 ;  /* 0x03e00000041879f0 */ /* 0x000fe20008001818 */
        /* <DEDUP_REMOVED lines=15> */
[----:B------:R-:W-:Y:S03]  /*19e0*/  HGMMA.64x256x16.F32.BF16 R24, gdesc[UR4], R24, gsb0 ;  /* 0x03e00000041879f0 */ /* 0x000fe60008001818 */
[----:B------:R-:W-:Y:S02]  /*19f0*/  WARPGROUP.DEPBAR.LE gsb0, 0x0 ;  /* 0x00008000000079c5 */ /* 0x000fe40000010000 */
[----:B------:R-:W-:Y:S05]  /*1a00*/  @!P1 BRA `(.L_x_24) ;  /* 0x0000000400189947 */ /* 0x000fea0003800000 */
[----:B------:R-:W-:Y:S02]  /*1a10*/  UIADD3 UR4, UR43, 0x1, URZ ;  /* 0x000000012b047890 */ /* 0x000fe4000fffe03f */
[----:B------:R-:W-:Y:S02]  /*1a20*/  UMOV UR11, UR43 ;  /* 0x0000002b000b7c82 */ /* 0x000fe40008000000 */
[----:B------:R-:W-:-:S04]  /*1a30*/  UISETP.NE.AND UP0, UPT, UR4, 0x4, UPT ;  /* 0x000000040400788c */ /* 0x000fc8000bf05270 */
[----:B------:R-:W-:Y:S02]  /*1a40*/  USEL UR5, URZ, 0x1, UP0 ;  /* 0x000000013f057887 */ /* 0x000fe40008000000 */
[----:B------:R-:W-:Y:S02]  /*1a50*/  USEL UR10, UR4, URZ, UP0 ;  /* 0x0000003f040a7287 */ /* 0x000fe40008000000 */
[----:B------:R-:W-:-:S06]  /*1a60*/  ULOP3.LUT UR5, UR42, UR5, URZ, 0x3c, !UPT ;  /* 0x000000052a057292 */ /* 0x000fcc000f8e3c3f */
[----:B-1----:R-:W-:-:S07]  /*1a70*/  MOV R5, UR5 ;  /* 0x0000000500057c02 */ /* 0x002fce0008000f00 */
.L_x_31:
[----:B-12---:R-:W-:Y:S05]  /*1a80*/  @!P0 BRA `(.L_x_25) ;  /* 0x0000000000048947 */ /* 0x006fea0003800000 */
[----:B------:R-:W-:Y:S01]  /*1a90*/  BPT.TRAP 0x1 ;  /* 0x000000040000795c */ /* 0x000fe20000300000 */
.L_x_25:
[----:B------:R-:W-:Y:S01]  /*1aa0*/  ULEA UR4, UR10, UR45, 0x3 ;  /* 0x0000002d0a047291 */ /* 0x000fe2000f8e183f */
[----:B------:R-:W-:-:S08]  /*1ab0*/  SHF.L.U32 R3, R5, 0x1f, RZ ;  /* 0x0000001f05037819 */ /* 0x000fd000000006ff */
[----:B------:R1:W2:Y:S01]  /*1ac0*/  SYNCS.PHASECHK.TRANS64.TRYWAIT P1, [UR4], R3 ;  /* 0x00000003ff0075a7 */ /* 0x0002a20008020144 */
[----:B------:R-:W-:Y:S05]  /*1ad0*/  @!P0 BRA `(.L_x_26) ;  /* 0x0000000000048947 */ /* 0x000fea0003800000 */
[----:B------:R-:W-:Y:S01]  /*1ae0*/  BPT.TRAP 0x1 ;  /* 0x000000040000795c */ /* 0x000fe20000300000 */
.L_x_26:
[----:B--2---:R-:W-:Y:S05]  /*1af0*/  @P1 BRA `(.L_x_27) ;  /* 0x0000000000081947 */ /* 0x004fea0003800000 */
[----:B------:R-:W2:Y:S02]  /*1b00*/  SYNCS.PHASECHK.TRANS64.TRYWAIT P1, [UR4], R3 ;  /* 0x00000003ff0075a7 */ /* 0x000ea40008020144 */
[----:B--2---:R-:W-:Y:S05]  /*1b10*/  @!P1 BRA `(.L_x_28) ;  /* 0x0000013c00c09947 */ /* 0x004fea0003800000 */
.L_x_27:
[----:B------:R-:W-:Y:S01]  /*1b20*/  ULEA UR12, UR10, UR8, 0xa ;  /* 0x000000080a0c7291 */ /* 0x000fe2000f8e503f */
[----:B------:R-:W-:Y:S01]  /*1b30*/  WARPGROUP.ARRIVE ;  /* 0x00000000000079c5 */ /* 0x000fe20000000000 */
[----:B------:R-:W-:Y:S01]  /*1b40*/  ULEA UR13, UR10, UR9, 0xb ;  /* 0x000000090a0d7291 */ /* 0x000fe2000f8e583f */
[----:B------:R-:W-:Y:S01]  /*1b50*/  UMOV UR5, 0x40000040 ;  /* 0x4000004000057882 */ /* 0x000fe20000000000 */
[----:B------:R-:W-:-:S03]  /*1b60*/  UMOV UR7, 0x40000040 ;  /* 0x4000004000077882 */ /* 0x000fc60000000000 */
[----:B------:R-:W-:Y:S02]  /*1b70*/  UMOV UR4, UR12 ;  /* 0x0000000c00047c82 */ /* 0x000fe40008000000 */
[----:B------:R-:W-:Y:S02]  /*1b80*/  UMOV UR6, UR13 ;  /* 0x0000000d00067c82 */ /* 0x000fe40008000000 */
[----:B------:R-:W-:Y:S01]  /*1b90*/  HGMMA.64x256x16.F32.BF16 R24, gdesc[UR4], R24, gsb0 ;  /* 0x03e00000041879f0 */ /* 0x000fe20008001818 */
[----:B------:R-:W-:Y:S02]  /*1ba0*/  UIADD3 UR4, UR12, 0x2, URZ ;  /* 0x000000020c047890 */ /* 0x000fe4000fffe03f */
[----:B------:R-:W-:Y:S01]  /*1bb0*/  UIADD3 UR6, UR13, 0x2, URZ ;  /* 0x000000020d067890 */ /* 0x000fe2000fffe03f */
[----:B------:R-:W-:Y:S01]  /*1bc0*/  UMOV UR5, 0x40000040 ;  /* 0x4000004000057882 */ /* 0x000fe20000000000 */
[----:B------:R-:W-:Y:S01]  /*1bd0*/  UMOV UR7, 0x40000040 ;  /* 0x4000004000077882 */ /* 0x000fe20000000000 */
[----:B------:R-:W-:-:S02]  /*1be0*/  WARPGROUP.DEPBAR.LE gsb0, 0x0 ;  /* 0x00008000000079c5 */ /* 0x000fc40000010000 */
        /* <DEDUP_REMOVED lines=21> */
[----:B------:R-:W-:Y:S01]  /*1d40*/  BPT.TRAP 0x1 ;  /* 0x000000040000795c */ /* 0x000fe20000300000 */
.L_x_29:
[----:B------:R-:W-:Y:S01]  /*1d50*/  ULEA UR4, UR11, UR45, 0x3 ;  /* 0x0000002d0b047291 */ /* 0x000fe2000f8e183f */
[----:B------:R-:W-:-:S03]  /*1d60*/  ISETP.GT.U32.AND P1, PT, R17, 0x1, PT ;  /* 0x000000011100780c */ /* 0x000fc60003f24070 */
[----:B------:R-:W-:-:S04]  /*1d70*/  UIADD3 UR4, UR4, 0x20, URZ ;  /* 0x0000002004047890 */ /* 0x000fc8000fffe03f */
[----:B------:R-:W-:-:S09]  /*1d80*/  UPRMT UR4, URZ, 0x654, UR4 ;  /* 0x000006543f047896 */ /* 0x000fd20008000004 */
[----:B------:R-:W-:Y:S01]  /*1d90*/  SYNCS.ARRIVE.TRANS64.RED.A1T0 RZ, [UR4], RZ ;  /* 0x000000ffffff79a7 */ /* 0x000fe20008100404 */
[----:B------:R-:W-:Y:S05]  /*1da0*/  @P1 BRA `(.L_x_30) ;  /* 0x0000000000041947 */ /* 0x000fea0003800000 */
[----:B------:R-:W-:Y:S01]  /*1db0*/  BPT.TRAP 0x1 ;  /* 0x000000040000795c */ /* 0x000fe20000300000 */
.L_x_30:
[----:B------:R-:W-:Y:S01]  /*1dc0*/  UIADD3 UR10, UR10, 0x1, URZ ;  /* 0x000000010a0a7890 */ /* 0x000fe2000fffe03f */
[C---:B------:R-:W-:Y:S01]  /*1dd0*/  ISETP.GT.AND P1, PT, R0.reuse, 0x1, PT ;  /* 0x000000010000780c */ /* 0x040fe20003f24270 */
[----:B------:R-:W-:Y:S01]  /*1de0*/  UIADD3 UR11, UR11, 0x1, URZ ;  /* 0x000000010b0b7890 */ /* 0x000fe2000fffe03f */
[----:B------:R-:W-:Y:S01]  /*1df0*/  IADD3 R0, R0, -0x1, RZ ;  /* 0xffffffff00007810 */ /* 0x000fe20007ffe0ff */
[----:B------:R-:W-:Y:S02]  /*1e00*/  UISETP.NE.AND UP0, UPT, UR10, 0x4, UPT ;  /* 0x000000040a00788c */ /* 0x000fe4000bf05270 */
[----:B------:R-:W-:Y:S02]  /*1e10*/  UISETP.NE.AND UP1, UPT, UR11, 0x4, UPT ;  /* 0x000000040b00788c */ /* 0x000fe4000bf25270 */
[----:B------:R-:W-:Y:S02]  /*1e20*/  USEL UR4, URZ, 0x1, UP0 ;  /* 0x000000013f047887 */ /* 0x000fe40008000000 */
[----:B------:R-:W-:-:S02]  /*1e30*/  USEL UR10, UR10, URZ, UP0 ;  /* 0x0000003f0a0a7287 */ /* 0x000fc40008000000 */
[----:B------:R-:W-:Y:S02]  /*1e40*/  USEL UR11, UR11, URZ, UP1 ;  /* 0x0000003f0b0b7287 */ /* 0x000fe40008800000 */
[----:B------:R-:W-:Y:S01]  /*1e50*/  LOP3.LUT R5, R5, UR4, RZ, 0x3c, !PT ;  /* 0x0000000405057c12 */ /* 0x000fe2000f8e3cff */
[----:B------:R-:W-:Y:S09]  /*1e60*/  @P1 BRA `(.L_x_31) ;  /* 0xfffffffc00041947 */ /* 0x000ff2000383ffff */
.L_x_24:
[----:B------:R-:W3:Y:S02]  /*1e70*/  LDC R0, c[0x0][0x28c] ;  /* 0x0000a300ff007b82 */ /* 0x000ee40000000800 */
[----:B---3--:R-:W-:-:S13]  /*1e80*/  ISETP.GE.AND P1, PT, R0, 0x1, PT ;  /* 0x000000010000780c */ /* 0x008fda0003f26270 */
[----:B------:R-:W-:Y:S05]  /*1e90*/  @!P1 BRA `(.L_x_32) ;  /* 0x0000000000349947 */ /* 0x000fea0003800000 */
[----:B------:R-:W-:Y:S05]  /*1ea0*/  @!P0 BRA `(.L_x_33) ;  /* 0x0000000000048947 */ /* 0x000fea0003800000 */
[----:B------:R-:W-:Y:S01]  /*1eb0*/  BPT.TRAP 0x1 ;  /* 0x000000040000795c */ /* 0x000fe20000300000 */
.L_x_33:
[----:B------:R-:W-:Y:S01]  /*1ec0*/  UISETP.LT.AND UP0, UPT, UR44, 0x1, UPT ;  /* 0x000000012c00788c */ /* 0x000fe2000bf01270 */
[----:B------:R-:W-:-:S03]  /*1ed0*/  ISETP.GT.U32.AND P0, PT, R17, 0x1, PT ;  /* 0x000000011100780c */ /* 0x000fc60003f04070 */
[----:B------:R-:W-:-:S04]  /*1ee0*/  USEL UR4, UR44, 0x1, UP0 ;  /* 0x000000012c047887 */ /* 0x000fc80008000000 */
[----:B------:R-:W-:-:S04]  /*1ef0*/  UIADD3 UR4, UR43, UR44, -UR4 ;  /* 0x0000002c2b047290 */ /* 0x000fc8000fffe804 */
[----:B------:R-:W-:-:S04]  /*1f00*/  USHF.L.U32 UR4, UR4, 0x3, URZ ;  /* 0x0000000304047899 */ /* 0x000fc8000800063f */
[----:B------:R-:W-:-:S04]  /*1f10*/  ULOP3.LUT UR4, UR4, 0x18, URZ, 0xc0, !UPT ;  /* 0x0000001804047892 */ /* 0x000fc8000f8ec03f */
[----:B------:R-:W-:-:S04]  /*1f20*/  UIADD3 UR4, UR45, 0x20, UR4 ;  /* 0x000000202d047890 */ /* 0x000fc8000fffe004 */
[----:B------:R-:W-:-:S09]  /*1f30*/  UPRMT UR4, URZ, 0x654, UR4 ;  /* 0x000006543f047896 */ /* 0x000fd20008000004 */
[----:B------:R-:W-:Y:S01]  /*1f40*/  SYNCS.ARRIVE.TRANS64.RED.A1T0 RZ, [UR4], RZ ;  /* 0x000000ffffff79a7 */ /* 0x000fe20008100404 */
[----:B------:R-:W-:Y:S05]  /*1f50*/  @P0 BRA `(.L_x_32) ;  /* 0x0000000000040947 */ /* 0x000fea0003800000 */
[----:B------:R-:W-:Y:S01]  /*1f60*/  BPT.TRAP 0x1 ;  /* 0x000000040000795c */ /* 0x000fe20000300000 */
.L_x_32:
[----:B------:R-:W-:Y:S01]  /*1f70*/  UIADD3 UR4, UR45, 0x200, URZ ;  /* 0x000002002d047890 */ /* 0x000fe2000fffe03f */
[----:B------:R-:W-:Y:S02]  /*1f80*/  R2UR UR54, R23 ;  /* 0x00000000173672ca */ /* 0x000fe400000e0000 */
[----:B------:R-:W-:Y:S01]  /*1f90*/  R2UR UR53, R156 ;  /* 0x000000009c3572ca */ /* 0x000fe200000e0000 */
[----:B------:R-:W-:-:S06]  /*1fa0*/  ULOP3.LUT UP0, URZ, UR4, 0x1bf, URZ, 0xc0, !UPT ;  /* 0x000001bf043f7892 */ /* 0x000fcc000f80c03f */
[----:B------:R-:W-:-:S04]  /*1fb0*/  PLOP3.LUT P0, PT, PT, PT, UP0, 0x80, 0x0 ;  /* 0x000000000000781c */ /* 0x000fc80003f0f008 */
[----:B------:R-:W-:Y:S02]  /*1fc0*/  USHF.L.U32 UR54, UR54, 0x7, URZ ;  /* 0x0000000736367899 */ /* 0x000fe4000800063f */
[----:B------:R-:W-:-:S07]  /*1fd0*/  USHF.L.U32 UR53, UR53, 0x8, URZ ;  /* 0x0000000835357899 */ /* 0x000fce000800063f */
[----:B------:R-:W-:Y:S05]  /*1fe0*/  @!P0 BRA `(.L_x_34) ;  /* 0x00000000007c8947 */ /* 0x000fea0003800000 */
[----:B------:R-:W-:Y:S01]  /*1ff0*/  MOV R23, 0x0 ;  /* 0x0000000000177802 */ /* 0x000fe20000000f00 */
[----:B------:R-:W-:Y:S01]  /*2000*/  ULDC.64 UR4, c[0x4][0x80] ;  /* 0x0100200000047ab9 */ /* 0x000fe20000000a00 */
[----:B------:R-:W-:Y:S01]  /*2010*/  ULDC.64 UR6, c[0x4][0x10] ;  /* 0x0100040000067ab9 */ /* 0x000fe20000000a00 */
[----:B-12---:R-:W-:Y:S01]  /*2020*/  IMAD.U32 R4, RZ, RZ, UR4 ;  /* 0x00000004ff047e24 */ /* 0x006fe2000f8e00ff */
[----:B------:R1:W2:Y:S01]  /*2030*/  LDC.64 R14, c[0x4][R23] ;  /* 0x01000000170e7b82 */ /* 0x0002a20000000a00 */
[----:B------:R-:W-:Y:S01]  /*2040*/  MOV R5, UR5 ;  /* 0x0000000500057c02 */ /* 0x000fe20008000f00 */
[----:B------:R-:W-:Y:S01]  /*2050*/  ULDC.64 UR4, c[0x4][0x88] ;  /* 0x0100220000047ab9 */ /* 0x000fe20000000a00 */
[----:B------:R-:W-:Y:S01]  /*2060*/  MOV R10, UR6 ;  /* 0x00000006000a7c02 */ /* 0x000fe20008000f00 */
[----:B------:R-:W-:Y:S01]  /*2070*/  IMAD.MOV.U32 R13, RZ, RZ, RZ ;  /* 0x000000ffff0d7224 */ /* 0x000fe200078e00ff */
[----:B------:R-:W-:Y:S02]  /*2080*/  MOV R6, UR4 ;  /* 0x0000000400067c02 */ /* 0x000fe40008000f00 */
[----:B------:R-:W-:-:S02]  /*2090*/  MOV R7, UR5 ;  /* 0x0000000500077c02 */ /* 0x000fc40008000f00 */
[----:B------:R-:W-:Y:S02]  /*20a0*/  MOV R11, UR7 ;  /* 0x00000007000b7c02 */ /* 0x000fe40008000f00 */
[----:B------:R-:W-:Y:S02]  /*20b0*/  MOV R8, 0x70 ;  /* 0x0000007000087802 */ /* 0x000fe40000000f00 */
[----:B-1----:R-:W-:-:S07]  /*20c0*/  MOV R12, 0x1 ;  /* 0x00000001000c7802 */ /* 0x002fce0000000f00 */
[----:B------:R-:W-:-:S07]  /*20d0*/  LEPC R20, `(.L_x_35) ;  /* 0x000000001014794e */ /* 0x000fce0000000000 */
[----:B--2--5:R-:W-:Y:S05]  /*20e0*/  CALL.ABS.NOINC R14 ;  /* 0x000000000e007343 */ /* 0x024fea0003c00000 */
.L_x_35:
[----:B------:R1:W2:Y:S01]  /*20f0*/  LDC.64 R14, c[0x4][R23] ;  /* 0x01000000170e7b82 */ /* 0x0002a20000000a00 */
[----:B------:R-:W-:Y:S01]  /*2100*/  ULDC.64 UR4, c[0x4][0x80] ;  /* 0x0100200000047ab9 */ /* 0x000fe20000000a00 */
[----:B------:R-:W-:Y:S01]  /*2110*/  ULDC.64 UR6, c[0x4][0x10] ;  /* 0x0100040000067ab9 */ /* 0x000fe20000000a00 */
[----:B------:R-:W-:Y:S01]  /*2120*/  MOV R4, UR4 ;  /* 0x0000000400047c02 */ /* 0x000fe20008000f00 */
[----:B------:R-:W-:Y:S01]  /*2130*/  IMAD.MOV.U32 R12, RZ, RZ, 0x1 ;  /* 0x00000001ff0c7424 */ /* 0x000fe200078e00ff */
[----:B------:R-:W-:Y:S01]  /*2140*/  MOV R5, UR5 ;  /* 0x0000000500057c02 */ /* 0x000fe20008000f00 */
[----:B------:R-:W-:Y:S01]  /*2150*/  ULDC.64 UR4, c[0x4][0x88] ;  /* 0x0100220000047ab9 */ /* 0x000fe20000000a00 */
[----:B------:R-:W-:Y:S02]  /*2160*/  MOV R10, UR6 ;  /* 0x00000006000a7c02 */ /* 0x000fe40008000f00 */
[----:B------:R-:W-:Y:S02]  /*2170*/  MOV R6, UR4 ;  /* 0x0000000400067c02 */ /* 0x000fe40008000f00 */
[----:B------:R-:W-:-:S02]  /*2180*/  MOV R7, UR5 ;  /* 0x0000000500077c02 */ /* 0x000fc40008000f00 */
[----:B------:R-:W-:Y:S02]  /*2190*/  MOV R11, UR7 ;  /* 0x00000007000b7c02 */ /* 0x000fe40008000f00 */
[----:B------:R-:W-:Y:S02]  /*21a0*/  MOV R8, 0x70 ;  /* 0x0000007000087802 */ /* 0x000fe40000000f00 */
[----:B-1----:R-:W-:-:S07]  /*21b0*/  MOV R13, RZ ;  /* 0x000000ff000d7202 */ /* 0x002fce0000000f00 */
[----:B------:R-:W-:-:S07]  /*21c0*/  LEPC R20, `(.L_x_34) ;  /* 0x000000001014794e */ /* 0x000fce0000000000 */
[----:B--2---:R-:W-:Y:S05]  /*21d0*/  CALL.ABS.NOINC R14 ;  /* 0x000000000e007343 */ /* 0x004fea0003c00000 */
.L_x_34:
[----:B------:R-:W3:Y:S02]  /*21e0*/  LDC.64 R8, c[0x0][0x590] ;  /* 0x00016400ff087b82 */ /* 0x000ee40000000a00 */
[----:B---3--:R-:W-:-:S04]  /*21f0*/  ISETP.NE.U32.AND P2, PT, R8, RZ, PT ;  /* 0x000000ff0800720c */ /* 0x008fc80003f45070 */
[----:B------:R-:W-:-:S13]  /*2200*/  ISETP.NE.AND.EX P2, PT, R9, RZ, PT, P2 ;  /* 0x000000ff0900720c */ /* 0x000fda0003f45320 */
[----:B------:R-:W-:Y:S05]  /*2210*/  @!P2 BRA `(.L_x_36) ;  /* 0x000000000034a947 */ /* 0x000fea0003800000 */
[----:B------:R-:W-:Y:S02]  /*2220*/  ULDC.64 UR4, c[0x0][0x588] ;  /* 0x0001620000047ab9 */ /* 0x000fe40000000a00 */
[----:B------:R-:W-:-:S04]  /*2230*/  ISETP.NE.U32.AND P0, PT, RZ, UR4, PT ;  /* 0x00000004ff007c0c */ /* 0x000fc8000bf05070 */
[----:B------:R-:W-:-:S13]  /*2240*/  ISETP.NE.AND.EX P0, PT, RZ, UR5, PT, P0 ;  /* 0x00000005ff007c0c */ /* 0x000fda000bf05300 */
[----:B------:R-:W-:Y:S05]  /*2250*/  @!P0 BRA `(.L_x_37) ;  /* 0x0000000000188947 */ /* 0x000fea0003800000 */
[----:B-12---:R-:W1:Y:S01]  /*2260*/  LDC.64 R4, c[0x0][0x588] ;  /* 0x00016200ff047b82 */ /* 0x006e620000000a00 */
[----:B------:R-:W-:-:S04]  /*2270*/  IMAD R3, R8, UR55, RZ ;  /* 0x0000003708037c24 */ /* 0x000fc8000f8e02ff */
[----:B-1----:R-:W-:-:S05]  /*2280*/  IMAD.WIDE R4, R3, 0x4, R4 ;  /* 0x0000000403047825 */ /* 0x002fca00078e0204 */
[----:B-----5:R3:W5:Y:S01]  /*2290*/  LDG.E R153, desc[UR48][R4.64] ;  /* 0x0000003004997981 */ /* 0x020762000c1e1900 */
[----:B------:R-:W-:Y:S01]  /*22a0*/  MOV R152, 0x1 ;  /* 0x0000000100987802 */ /* 0x000fe20000000f00 */
[----:B------:R-:W-:Y:S06]  /*22b0*/  BRA `(.L_x_36) ;  /* 0x00000000000c7947 */ /* 0x000fec0003800000 */
.L_x_37:
[----:B------:R-:W-:Y:S01]  /*22c0*/  ULDC UR4, c[0x0][0x580] ;  /* 0x0001600000047ab9 */ /* 0x000fe20000000800 */
[----:B------:R-:W-:Y:S02]  /*22d0*/  MOV R152, 0x1 ;  /* 0x0000000100987802 */ /* 0x000fe40000000f00 */
[----:B-----5:R-:W-:-:S07]  /*22e0*/  MOV R153, UR4 ;  /* 0x0000000400997c02 */ /* 0x020fce0008000f00 */
.L_x_36:
[----:B------:R-:W4:Y:S02]  /*22f0*/  LDC.64 R6, c[0x0][0x5b0] ;  /* 0x00016c00ff067b82 */ /* 0x000f240000000a00 */
[----:B----4-:R-:W-:-:S04]  /*2300*/  ISETP.NE.U32.AND P0, PT, R6, RZ, PT ;  /* 0x000000ff0600720c */ /* 0x010fc80003f05070 */
[----:B------:R-:W-:-:S13]  /*2310*/  ISETP.NE.AND.EX P0, PT, R7, RZ, PT, P0 ;  /* 0x000000ff0700720c */ /* 0x000fda0003f05300 */
[----:B------:R-:W-:Y:S05]  /*2320*/  @!P0 BRA `(.L_x_38) ;  /* 0x00000000002c8947 */ /* 0x000fea0003800000 */
[----:B------:R-:W-:Y:S02]  /*2330*/  ULDC.64 UR4, c[0x0][0x5a8] ;  /* 0x00016a0000047ab9 */ /* 0x000fe40000000a00 */
[----:B------:R-:W-:-:S04]  /*2340*/  ISETP.NE.U32.AND P0, PT, RZ, UR4, PT ;  /* 0x00000004ff007c0c */ /* 0x000fc8000bf05070 */
[----:B------:R-:W-:-:S13]  /*2350*/  ISETP.NE.AND.EX P0, PT, RZ, UR5, PT, P0 ;  /* 0x00000005ff007c0c */ /* 0x000fda000bf05300 */
[----:B------:R-:W-:Y:S05]  /*2360*/  @!P0 BRA `(.L_x_39) ;  /* 0x0000000000148947 */ /* 0x000fea0003800000 */
[----:B-123--:R-:W1:Y:S01]  /*2370*/  LDC.64 R4, c[0x0][0x5a8] ;  /* 0x00016a00ff047b82 */ /* 0x00ee620000000a00 */
[----:B------:R-:W-:-:S04]  /*2380*/  IMAD R3, R6, UR55, RZ ;  /* 0x0000003706037c24 */ /* 0x000fc8000f8e02ff */
[----:B-1----:R-:W-:-:S05]  /*2390*/  IMAD.WIDE R4, R3, 0x4, R4 ;  /* 0x0000000403047825 */ /* 0x002fca00078e0204 */
[----:B-----5:R4:W5:Y:S01]  /*23a0*/  LDG.E R154, desc[UR48][R4.64] ;  /* 0x00000030049a7981 */ /* 0x020962000c1e1900 */
[----:B------:R-:W-:Y:S05]  /*23b0*/  BRA `(.L_x_38) ;  /* 0x0000000000087947 */ /* 0x000fea0003800000 */
.L_x_39:
[----:B------:R-:W-:Y:S02]  /*23c0*/  ULDC UR4, c[0x0][0x5a0] ;  /* 0x0001680000047ab9 */ /* 0x000fe40000000800 */
[----:B-----5:R-:W-:-:S07]  /*23d0*/  MOV R154, UR4 ;  /* 0x00000004009a7c02 */ /* 0x020fce0008000f00 */
.L_x_38:
[----:B------:R-:W-:Y:S01]  /*23e0*/  ULDC.64 UR4, c[0x0][0x588] ;  /* 0x0001620000047ab9 */ /* 0x000fe20000000a00 */
[----:B------:R-:W-:Y:S01]  /*23f0*/  ISETP.NE.U32.AND P3, PT, R8, RZ, PT ;  /* 0x000000ff0800720c */ /* 0x000fe20003f65070 */
[----:B------:R-:W-:Y:S02]  /*2400*/  UISETP.NE.U32.AND UP0, UPT, UR4, URZ, UPT ;  /* 0x0000003f0400728c */ /* 0x000fe4000bf05070 */
[----:B------:R-:W-:Y:S02]  /*2410*/  ISETP.NE.U32.AND P4, PT, RZ, UR4, PT ;  /* 0x00000004ff007c0c */ /* 0x000fe4000bf85070 */
[----:B------:R-:W-:Y:S01]  /*2420*/  ISETP.NE.AND.EX P3, PT, R9, RZ, PT, P3 ;  /* 0x000000ff0900720c */ /* 0x000fe20003f65330 */
[----:B------:R-:W-:Y:S02]  /*2430*/  UISETP.NE.AND.EX UP0, UPT, UR5, URZ, UPT, UP0 ;  /* 0x0000003f0500728c */ /* 0x000fe4000bf05300 */
[----:B------:R-:W-:Y:S02]  /*2440*/  ISETP.NE.AND.EX P4, PT, RZ, UR5, PT, P4 ;  /* 0x00000005ff007c0c */ /* 0x000fe4000bf85340 */
[----:B------:R-:W-:-:S02]  /*2450*/  PLOP3.LUT P0, PT, PT, PT, PT, 0x8, 0x0 ;  /* 0x000000000000781c */ /* 0x000fc40003f0e170 */
[----:B------:R-:W-:-:S04]  /*2460*/  PLOP3.LUT P1, PT, PT, PT, UP0, 0x80, 0x0 ;  /* 0x000000000000781c */ /* 0x000fc80003f2f008 */
[----:B------:R-:W-:-:S05]  /*2470*/  PLOP3.LUT P1, PT, P1, PT, PT, 0x8, 0x0 ;  /* 0x000000000000781c */ /* 0x000fca0000f2e170 */
[----:B------:R-:W-:Y:S08]  /*2480*/  @P4 BRA P3, `(.L_x_40) ;  /* 0x0000000000244947 */ /* 0x000ff00001800000 */
[----:B------:R-:W-:Y:S04]  /*2490*/  BSSY B0, `(.L_x_40) ;  /* 0x0000008000007945 */ /* 0x000fe80003800000 */
[----:B------:R-:W-:Y:S05]  /*24a0*/  @!P2 BRA `(.L_x_41) ;  /* 0x000000000014a947 */ /* 0x000fea0003800000 */
[----:B------:R-:W-:Y:S02]  /*24b0*/  LOP3.LUT P3, RZ, R152, 0xff, RZ, 0xc0, !PT ;  /* 0x000000ff98ff7812 */ /* 0x000fe4000786c0ff */
[----:B------:R-:W-:-:S11]  /*24c0*/  PLOP3.LUT P0, PT, P1, PT, PT, 0x80, 0x0 ;  /* 0x000000000000781c */ /* 0x000fd60000f0f070 */
[----:B------:R-:W-:Y:S05]  /*24d0*/  @!P3 BRA `(.L_x_42) ;  /* 0x00000000000cb947 */ /* 0x000fea0003800000 */
[----:B-----5:R-:W-:Y:S01]  /*24e0*/  FSETP.EQ.AND P0, PT, R153, RZ, PT ;  /* 0x000000ff9900720b */ /* 0x020fe20003f02000 */
[----:B------:R-:W-:-:S12]  /*24f0*/  BRA `(.L_x_42) ;  /* 0x0000000000047947 */ /* 0x000fd80003800000 */
.L_x_41:
[----:B-----5:R-:W-:-:S13]  /*2500*/  FSETP.EQ.AND P0, PT, R153, RZ, PT ;  /* 0x000000ff9900720b */ /* 0x020fda0003f02000 */
.L_x_42:
[----:B------:R-:W-:Y:S05]  /*2510*/  BSYNC B0 ;  /* 0x0000000000007941 */ /* 0x000fea0003800000 */
.L_x_40:
[----:B------:R-:W-:Y:S04]  /*2520*/  BSSY B0, `(.L_x_43) ;  /* 0x0000007000007945 */ /* 0x000fe80003800000 */
[----:B------:R-:W-:Y:S05]  /*2530*/  @!P2 BRA `(.L_x_44) ;  /* 0x000000000010a947 */ /* 0x000fea0003800000 */
[----:B------:R-:W-:-:S13]  /*2540*/  LOP3.LUT P2, RZ, R152, 0xff, RZ, 0xc0, !PT ;  /* 0x000000ff98ff7812 */ /* 0x000fda000784c0ff */
[----:B------:R-:W-:Y:S05]  /*2550*/  @!P2 BRA `(.L_x_45) ;  /* 0x00000000000ca947 */ /* 0x000fea0003800000 */
[----:B-----5:R-:W-:Y:S01]  /*2560*/  FSETP.EQ.AND P1, PT, R153, RZ, PT ;  /* 0x000000ff9900720b */ /* 0x020fe20003f22000 */
[----:B------:R-:W-:-:S12]  /*2570*/  BRA `(.L_x_45) ;  /* 0x0000000000047947 */ /* 0x000fd80003800000 */
.L_x_44:
[----:B-----5:R-:W-:-:S13]  /*2580*/  FSETP.EQ.AND P1, PT, R153, RZ, PT ;  /* 0x000000ff9900720b */ /* 0x020fda0003f22000 */
.L_x_45:
[----:B------:R-:W-:Y:S05]  /*2590*/  BSYNC B0 ;  /* 0x0000000000007941 */ /* 0x000fea0003800000 */
.L_x_43:
[----:B------:R-:W-:Y:S01]  /*25a0*/  BSSY B0, `(.L_x_46) ;  /* 0x0000024000007945 */ /* 0x000fe20003800000 */
[----:B------:R-:W-:Y:S02]  /*25b0*/  MOV R12, RZ ;  /* 0x000000ff000c7202 */ /* 0x000fe40000000f00 */
[----:B------:R-:W-:Y:S02]  /*25c0*/  CS2R R6, SRZ ;  /* 0x0000000000067805 */ /* 0x000fe4000001ff00 */
[----:B-1234-:R-:W-:Y:S02]  /*25d0*/  CS2R R4, SRZ ;  /* 0x0000000000047805 */ /* 0x01efe4000001ff00 */
[----:B------:R-:W-:Y:S02]  /*25e0*/  CS2R R10, SRZ ;  /* 0x00000000000a7805 */ /* 0x000fe4000001ff00 */
[----:B------:R-:W-:Y:S01]  /*25f0*/  CS2R R8, SRZ ;  /* 0x0000000000087805 */ /* 0x000fe2000001ff00 */
[----:B------:R-:W-:Y:S06]  /*2600*/  @P0 BRA `(.L_x_47) ;  /* 0x0000000000740947 */ /* 0x000fec0003800000 */
[----:B------:R-:W-:-:S13]  /*2610*/  ISETP.NE.AND P2, PT, R160, 0x3, PT ;  /* 0x00000003a000780c */ /* 0x000fda0003f45270 */
[----:B------:R-:W-:Y:S05]  /*2620*/  @!P2 BRA `(.L_x_48) ;  /* 0x000000000004a947 */ /* 0x000fea0003800000 */
[----:B------:R-:W-:Y:S01]  /*2630*/  BPT.TRAP 0x1 ;  /* 0x000000040000795c */ /* 0x000fe20000300000 */
.L_x_48:
[----:B------:R-:W-:Y:S01]  /*2640*/  SHF.L.U32 R0, RZ, 0x1f, RZ ;  /* 0x0000001fff007819 */ /* 0x000fe200000006ff */
[----:B------:R-:W-:Y:S01]  /*2650*/  IMAD.MOV.U32 R7, RZ, RZ, RZ ;  /* 0x000000ffff077224 */ /* 0x000fe200078e00ff */
[----:B------:R-:W-:Y:S02]  /*2660*/  MOV R12, 0x1 ;  /* 0x00000001000c7802 */ /* 0x000fe40000000f00 */
[----:B------:R-:W1:Y:S02]  /*2670*/  SYNCS.PHASECHK.TRANS64.TRYWAIT P2, [UR45+0x40], R0 ;  /* 0x00004000ff0075a7 */ /* 0x000e64000804016d */
[----:B-1----:R-:W-:Y:S05]  /*2680*/  @!P2 BRA `(.L_x_49) ;  /* 0x0000013000fca947 */ /* 0x002fea0003800000 */
.L_x_617:
[----:B------:R-:W-:Y:S02]  /*2690*/  MOV R6, RZ ;  /* 0x000000ff00067202 */ /* 0x000fe40000000f00 */
[----:B------:R-:W-:Y:S02]  /*26a0*/  CS2R R4, SRZ ;  /* 0x0000000000047805 */ /* 0x000fe4000001ff00 */
[----:B------:R-:W-:Y:S02]  /*26b0*/  CS2R R10, SRZ ;  /* 0x00000000000a7805 */ /* 0x000fe4000001ff00 */
[----:B------:R-:W-:Y:S01]  /*26c0*/  CS2R R8, SRZ ;  /* 0x0000000000087805 */ /* 0x000fe2000001ff00 */
[----:B------:R-:W-:Y:S06]  /*26d0*/  @P1 BRA `(.L_x_47) ;  /* 0x0000000000401947 */ /* 0x000fec0003800000 */
[C---:B-1----:R-:W-:Y:S01]  /*26e0*/  SHF.L.U32 R0, R18.reuse, 0x4, RZ ;  /* 0x0000000412007819 */ /* 0x042fe200000006ff */
[----:B------:R-:W-:Y:S05]  /*26f0*/  WARPSYNC.ALL ;  /* 0x0000000000007948 */ /* 0x000fea0003800000 */
[----:B------:R-:W-:Y:S02]  /*2700*/  SHF.L.U32 R3, R18, 0x5, RZ ;  /* 0x0000000512037819 */ /* 0x000fe400000006ff */
[----:B------:R-:W-:Y:S02]  /*2710*/  SHF.R.U32.HI R5, RZ, 0x1, R18 ;  /* 0x00000001ff057819 */ /* 0x000fe40000011612 */
[----:B------:R-:W-:-:S02]  /*2720*/  LOP3.LUT R0, R0, 0xe00, RZ, 0xc0, !PT ;  /* 0x00000e0000007812 */ /* 0x000fc400078ec0ff */
[----:B------:R-:W-:Y:S02]  /*2730*/  LOP3.LUT R4, R3, 0xc0, RZ, 0xc0, !PT ;  /* 0x000000c003047812 */ /* 0x000fe400078ec0ff */
[----:B------:R-:W-:Y:S02]  /*2740*/  SHF.L.U32 R7, R18, 0x2, RZ ;  /* 0x0000000212077819 */ /* 0x000fe400000006ff */
[----:B------:R-:W-:Y:S02]  /*2750*/  LOP3.LUT R0, R0, 0x20, R3, 0xf8, !PT ;  /* 0x0000002000007812 */ /* 0x000fe400078ef803 */
[----:B------:R-:W-:Y:S02]  /*2760*/  LOP3.LUT R4, R4, 0x8, R5, 0xf8, !PT ;  /* 0x0000000804047812 */ /* 0x000fe400078ef805 */
[----:B------:R-:W-:Y:S02]  /*2770*/  LOP3.LUT R0, R0, 0x100, R3, 0xf8, !PT ;  /* 0x0000010000007812 */ /* 0x000fe400078ef803 */
[----:B------:R-:W-:-:S04]  /*2780*/  LOP3.LUT R7, R4, 0x18, R7, 0x78, !PT ;  /* 0x0000001804077812 */ /* 0x000fc800078e7807 */
[----:B------:R-:W-:-:S04]  /*2790*/  LOP3.LUT R0, R0, R7, RZ, 0xfc, !PT ;  /* 0x0000000700007212 */ /* 0x000fc800078efcff */
[----:B------:R-:W-:-:S04]  /*27a0*/  LEA R0, R0, UR45, 0x1 ;  /* 0x0000002d00007c11 */ /* 0x000fc8000f8e08ff */
[----:B------:R-:W-:Y:S01]  /*27b0*/  LEA R4, R155, R0, 0x1 ;  /* 0x000000009b047211 */ /* 0x000fe200078e08ff */
[----:B------:R2:W3:Y:S05]  /*27c0*/  LDSM.16.M88.4 R8, [R0+0x200] ;  /* 0x000200000008783b */ /* 0x0004ea0000000200 */
[----:B------:R-:W4:Y:S02]  /*27d0*/  LDSM.16.M88.4 R4, [R4+0x200] ;  /* 0x000200000404783b */ /* 0x000f240000000200 */
.L_x_47:
[----:B------:R-:W-:Y:S05]  /*27e0*/  BSYNC B0 ;  /* 0x0000000000007941 */ /* 0x000fea0003800000 */
.L_x_46:
[----:B---3--:R-:W-:Y:S01]  /*27f0*/  SHF.L.U32 R14, R8, 0x10, RZ ;  /* 0x00000010080e7819 */ /* 0x008fe200000006ff */
[----:B------:R-:W-:Y:S01]  /*2800*/  IMAD.U32 R162, R10, 0x10000, RZ ;  /* 0x000100000aa27824 */ /* 0x000fe200078e00ff */
[----:B-12---:R-:W-:Y:S01]  /*2810*/  LOP3.LUT R0, R18, 0xff, RZ, 0xc0, !PT ;  /* 0x000000ff12007812 */ /* 0x006fe200078ec0ff */
[----:B------:R-:W-:Y:S01]  /*2820*/  BSSY B1, `(.L_x_50) ;  /* 0x00000bf000017945 */ /* 0x000fe20003800000 */
[----:B------:R-:W-:Y:S01]  /*2830*/  LOP3.LUT R8, R8, 0xffff0000, RZ, 0xc0, !PT ;  /* 0xffff000008087812 */ /* 0x000fe200078ec0ff */
[C---:B-----5:R-:W-:Y:S01]  /*2840*/  FMUL R13, R153.reuse, R14 ;  /* 0x0000000e990d7220 */ /* 0x060fe20000400000 */
[----:B------:R-:W-:Y:S01]  /*2850*/  IADD3 R0, R0, 0x1f, RZ ;  /* 0x0000001f00007810 */ /* 0x000fe20007ffe0ff */
[C---:B------:R-:W-:Y:S01]  /*2860*/  FMUL R21, R153.reuse, R162 ;  /* 0x000000a299157220 */ /* 0x040fe20000400000 */
[----:B------:R-:W-:Y:S01]  /*2870*/  MOV R3, 0x3bbb989d ;  /* 0x3bbb989d00037802 */ /* 0x000fe20000000f00 */
[C---:B------:R-:W-:Y:S01]  /*2880*/  FFMA R24, R154.reuse, R24, R13 ;  /* 0x000000189a187223 */ /* 0x040fe2000000000d */
[----:B------:R-:W-:Y:S01]  /*2890*/  FMUL R14, R153, R8 ;  /* 0x00000008990e7220 */ /* 0x000fe20000400000 */
[C---:B----4-:R-:W-:Y:S01]  /*28a0*/  SHF.L.U32 R172, R5.reuse, 0x10, RZ ;  /* 0x0000001005ac7819 */ /* 0x050fe200000006ff */
[----:B------:R-:W-:Y:S01]  /*28b0*/  FFMA R28, R154, R28, R21 ;  /* 0x0000001c9a1c7223 */ /* 0x000fe20000000015 */
[----:B------:R-:W-:Y:S01]  /*28c0*/  LOP3.LUT R174, R5, 0xffff0000, RZ, 0xc0, !PT ;  /* 0xffff000005ae7812 */ /* 0x000fe200078ec0ff */
[-C--:B------:R-:W-:Y:S01]  /*28d0*/  FFMA.SAT R5, -R24, R3.reuse, 0.5 ;  /* 0x3f00000018057423 */ /* 0x080fe20000002103 */
[----:B------:R-:W-:Y:S01]  /*28e0*/  ISETP.GT.U32.AND P5, PT, R0, 0x3e, PT ;  /* 0x0000003e0000780c */ /* 0x000fe20003fa4070 */
[----:B------:R-:W-:Y:S01]  /*28f0*/  IMAD.MOV.U32 R0, RZ, RZ, 0x437c0000 ;  /* 0x437c0000ff007424 */ /* 0x000fe200078e00ff */
[----:B------:R-:W-:Y:S01]  /*2900*/  SHF.L.U32 R176, R6, 0x10, RZ ;  /* 0x0000001006b07819 */ /* 0x000fe200000006ff */
[----:B------:R-:W-:Y:S01]  /*2910*/  FFMA.SAT R169, -R28, R3, 0.5 ;  /* 0x3f0000001ca97423 */ /* 0x000fe20000002103 */
[----:B------:R-:W-:Y:S01]  /*2920*/  LOP3.LUT R178, R6, 0xffff0000, RZ, 0xc0, !PT ;  /* 0xffff000006b27812 */ /* 0x000fe200078ec0ff */
[----:B------:R-:W-:Y:S01]  /*2930*/  FFMA R6, R154, R25, R14 ;  /* 0x000000199a067223 */ /* 0x000fe2000000000e */
[C---:B------:R-:W-:Y:S01]  /*2940*/  SHF.L.U32 R168, R4.reuse, 0x10, RZ ;  /* 0x0000001004a87819 */ /* 0x040fe200000006ff */
[-C--:B------:R-:W-:Y:S01]  /*2950*/  FFMA.RM R162, R169, R0.reuse, 12582913 ;  /* 0x4b400001a9a27423 */ /* 0x080fe20000004000 */
[----:B------:R-:W-:Y:S01]  /*2960*/  LOP3.LUT R170, R4, 0xffff0000, RZ, 0xc0, !PT ;  /* 0xffff000004aa7812 */ /* 0x000fe200078ec0ff */
[----:B------:R-:W-:Y:S01]  /*2970*/  FFMA.RM R4, R5, R0, 12582913 ;  /* 0x4b40000105047423 */ /* 0x000fe20000004000 */
[-C--:B------:R-:W-:Y:S01]  /*2980*/  FFMA.SAT R5, -R6, R3.reuse, 0.5 ;  /* 0x3f00000006057423 */ /* 0x080fe20000002103 */
[----:B------:R-:W-:Y:S01]  /*2990*/  SHF.L.U32 R20, R9, 0x10, RZ ;  /* 0x0000001009147819 */ /* 0x000fe200000006ff */
[----:B------:R-:W-:Y:S01]  /*29a0*/  FMUL R25, R153, R168 ;  /* 0x000000a899197220 */ /* 0x000fe20000400000 */
[----:B------:R-:W-:Y:S01]  /*29b0*/  LOP3.LUT R156, R9, 0xffff0000, RZ, 0xc0, !PT ;  /* 0xffff0000099c7812 */ /* 0x000fe200078ec0ff */
[----:B------:R-:W-:Y:S01]  /*29c0*/  FFMA.RM R5, R5, R0, 12582913 ;  /* 0x4b40000105057423 */ /* 0x000fe20000004000 */
[----:B------:R-:W-:Y:S01]  /*29d0*/  SHF.L.U32 R180, R7, 0x10, RZ ;  /* 0x0000001007b47819 */ /* 0x000fe200000006ff */
[----:B------:R-:W-:Y:S01]  /*29e0*/  FMUL R157, R153, R20 ;  /* 0x00000014999d7220 */ /* 0x000fe20000400000 */
[----:B------:R-:W-:Y:S01]  /*29f0*/  LOP3.LUT R182, R7, 0xffff0000, RZ, 0xc0, !PT ;  /* 0xffff000007b67812 */ /* 0x000fe200078ec0ff */
[----:B------:R-:W-:Y:S01]  /*2a00*/  FADD R9, R5, -12583039 ;  /* 0xcb40007f05097421 */ /* 0x000fe20000000000 */
[----:B------:R-:W-:Y:S01]  /*2a10*/  FMUL R23, R153, R156 ;  /* 0x0000009c99177220 */ /* 0x000fe20000400000 */
[----:B------:R-:W-:Y:S01]  /*2a20*/  FADD R7, R4, -12583039 ;  /* 0xcb40007f04077421 */ /* 0x000fe20000000000 */
[C---:B------:R-:W-:Y:S01]  /*2a30*/  LOP3.LUT R166, R11.reuse, 0xffff0000, RZ, 0xc0, !PT ;  /* 0xffff00000ba67812 */ /* 0x040fe200078ec0ff */
[----:B------:R-:W-:Y:S01]  /*2a40*/  FFMA R9, -R6, 1.4426950216293334961, -R9 ;  /* 0x3fb8aa3b06097823 */ /* 0x000fe20000000909 */
[----:B------:R-:W-:Y:S01]  /*2a50*/  FFMA R26, R154, R26, R157 ;  /* 0x0000001a9a1a7223 */ /* 0x000fe2000000009d */
[----:B------:R-:W-:Y:S01]  /*2a60*/  FFMA R7, -R24, 1.4426950216293334961, -R7 ;  /* 0x3fb8aa3b18077823 */ /* 0x000fe20000000907 */
[----:B------:R-:W-:Y:S01]  /*2a70*/  LOP3.LUT R10, R10, 0xffff0000, RZ, 0xc0, !PT ;  /* 0xffff00000a0a7812 */ /* 0x000fe200078ec0ff */
[----:B------:R-:W-:Y:S01]  /*2a80*/  FFMA R9, -R6, 1.925963033500011079e-08, R9 ;  /* 0x32a5706006097823 */ /* 0x000fe20000000109 */
[----:B------:R-:W-:Y:S01]  /*2a90*/  SHF.L.U32 R164, R11, 0x10, RZ ;  /* 0x000000100ba47819 */ /* 0x000fe200000006ff */
[C---:B------:R-:W-:Y:S01]  /*2aa0*/  FMUL R159, R153.reuse, R166 ;  /* 0x000000a6999f7220 */ /* 0x040fe20000400000 */
[----:B------:R-:W-:Y:S01]  /*2ab0*/  FFMA R11, -R24, 1.925963033500011079e-08, R7 ;  /* 0x32a57060180b7823 */ /* 0x000fe20000000107 */
[----:B------:R1:W-:Y:S01]  /*2ac0*/  MUFU.EX2 R156, R9 ;  /* 0x00000009009c7308 */ /* 0x0003e20000000800 */
[----:B------:R-:W-:Y:S01]  /*2ad0*/  FFMA.SAT R165, -R26, R3, 0.5 ;  /* 0x3f0000001aa57423 */ /* 0x000fe20000002103 */
[C---:B------:R-:W-:Y:S01]  /*2ae0*/  FFMA R7, R154.reuse, R27, R23 ;  /* 0x0000001b9a077223 */ /* 0x040fe20000000017 */
[----:B------:R-:W-:Y:S01]  /*2af0*/  FMUL R15, R153, R10 ;  /* 0x0000000a990f7220 */ /* 0x000fe20000400000 */
[----:B------:R-:W-:Y:S01]  /*2b00*/  FFMA R32, R154, R32, R25 ;  /* 0x000000209a207223 */ /* 0x000fe20000000019 */
[----:B------:R-:W-:Y:S01]  /*2b10*/  FFMA.RM R10, R165, R0, 12582913 ;  /* 0x4b400001a50a7423 */ /* 0x000fe20000004000 */
[----:B------:R-:W-:Y:S01]  /*2b20*/  FFMA.SAT R167, -R7, R3, 0.5 ;  /* 0x3f00000007a77423 */ /* 0x000fe20000002103 */
[C---:B------:R-:W-:Y:S01]  /*2b30*/  FMUL R27, R153.reuse, R172 ;  /* 0x000000ac991b7220 */ /* 0x040fe20000400000 */
[----:B------:R-:W-:Y:S01]  /*2b40*/  FMUL R163, R153, R170 ;  /* 0x000000aa99a37220 */ /* 0x000fe20000400000 */
[----:B-1----:R-:W-:Y:S01]  /*2b50*/  FADD R9, R162, -12583039 ;  /* 0xcb40007fa2097421 */ /* 0x002fe20000000000 */
[----:B------:R-:W-:Y:S01]  /*2b60*/  FADD R165, R10, -12583039 ;  /* 0xcb40007f0aa57421 */ /* 0x000fe20000000000 */
[----:B------:R-:W-:Y:S01]  /*2b70*/  FFMA.RM R20, R167, R0, 12582913 ;  /* 0x4b400001a7147423 */ /* 0x000fe20000004000 */
[----:B------:R-:W-:Y:S01]  /*2b80*/  FFMA R8, R154, R29, R15 ;  /* 0x0000001d9a087223 */ /* 0x000fe2000000000f */
[----:B------:R-:W-:Y:S01]  /*2b90*/  FFMA R9, -R28, 1.4426950216293334961, -R9 ;  /* 0x3fb8aa3b1c097823 */ /* 0x000fe20000000909 */
[----:B------:R-:W-:Y:S01]  /*2ba0*/  FFMA R167, -R26, 1.4426950216293334961, -R165 ;  /* 0x3fb8aa3b1aa77823 */ /* 0x000fe200000009a5 */
[----:B------:R-:W-:Y:S01]  /*2bb0*/  FADD R166, R20, -12583039 ;  /* 0xcb40007f14a67421 */ /* 0x000fe20000000000 */
[C---:B------:R-:W-:Y:S01]  /*2bc0*/  FMUL R165, R153.reuse, R174 ;  /* 0x000000ae99a57220 */ /* 0x040fe20000400000 */
[----:B------:R-:W-:Y:S01]  /*2bd0*/  FFMA R171, -R28, 1.925963033500011079e-08, R9 ;  /* 0x32a570601cab7823 */ /* 0x000fe20000000109 */
[C---:B------:R-:W-:Y:S01]  /*2be0*/  FFMA R9, R154.reuse, R31, R159 ;  /* 0x0000001f9a097223 */ /* 0x040fe2000000009f */
[----:B------:R-:W-:Y:S01]  /*2bf0*/  FMUL R161, R153, R164 ;  /* 0x000000a499a17220 */ /* 0x000fe20000400000 */
[----:B------:R-:W-:Y:S01]  /*2c00*/  FFMA R33, R154, R33, R163 ;  /* 0x000000219a217223 */ /* 0x000fe200000000a3 */
[----:B------:R-:W-:Y:S01]  /*2c10*/  FFMA R164, -R26, 1.925963033500011079e-08, R167 ;  /* 0x32a570601aa47823 */ /* 0x000fe200000001a7 */
[-C--:B------:R-:W-:Y:S01]  /*2c20*/  FFMA.SAT R177, -R9, R3.reuse, 0.5 ;  /* 0x3f00000009b17423 */ /* 0x080fe20000002103 */
[----:B------:R-:W-:Y:S01]  /*2c30*/  FFMA R166, -R7, 1.4426950216293334961, -R166 ;  /* 0x3fb8aa3b07a67823 */ /* 0x000fe200000009a6 */
[-C--:B------:R-:W-:Y:S01]  /*2c40*/  FFMA.SAT R167, -R8, R3.reuse, 0.5 ;  /* 0x3f00000008a77423 */ /* 0x080fe20000002103 */
[----:B------:R-:W-:Y:S01]  /*2c50*/  FFMA R34, R154, R34, R27 ;  /* 0x000000229a227223 */ /* 0x000fe2000000001b */
[-C--:B------:R-:W-:Y:S01]  /*2c60*/  FFMA.RM R172, R177, R0.reuse, 12582913 ;  /* 0x4b400001b1ac7423 */ /* 0x080fe20000004000 */
[-C--:B------:R-:W-:Y:S01]  /*2c70*/  FFMA.SAT R177, -R32, R3.reuse, 0.5 ;  /* 0x3f00000020b17423 */ /* 0x080fe20000002103 */
[----:B------:R-:W-:Y:S01]  /*2c80*/  FFMA R168, -R7, 1.925963033500011079e-08, R166 ;  /* 0x32a5706007a87823 */ /* 0x000fe200000001a6 */
[----:B------:R-:W-:Y:S01]  /*2c90*/  FFMA.RM R166, R167, R0, 12582913 ;  /* 0x4b400001a7a67423 */ /* 0x000fe20000004000 */
[----:B------:R-:W-:Y:S01]  /*2ca0*/  FFMA R30, R154, R30, R161 ;  /* 0x0000001e9a1e7223 */ /* 0x000fe200000000a1 */
[-C--:B------:R-:W-:Y:S01]  /*2cb0*/  FFMA.RM R174, R177, R0.reuse, 12582913 ;  /* 0x4b400001b1ae7423 */ /* 0x080fe20000004000 */
[-C--:B------:R-:W-:Y:S01]  /*2cc0*/  FFMA.SAT R177, -R33, R3.reuse, 0.5 ;  /* 0x3f00000021b17423 */ /* 0x080fe20000002103 */
[-C--:B------:R-:W-:Y:S01]  /*2cd0*/  FFMA.SAT R181, -R34, R3.reuse, 0.5 ;  /* 0x3f00000022b57423 */ /* 0x080fe20000002103 */
[----:B------:R-:W-:Y:S01]  /*2ce0*/  FADD R169, R166, -12583039 ;  /* 0xcb40007fa6a97421 */ /* 0x000fe20000000000 */
[----:B------:R-:W-:Y:S01]  /*2cf0*/  FADD R179, R174, -12583039 ;  /* 0xcb40007faeb37421 */ /* 0x000fe20000000000 */
[----:B------:R-:W-:Y:S01]  /*2d00*/  FFMA.RM R177, R177, R0, 12582913 ;  /* 0x4b400001b1b17423 */ /* 0x000fe20000004000 */
[C---:B------:R-:W-:Y:S01]  /*2d10*/  FMUL R167, R153.reuse, R178 ;  /* 0x000000b299a77220 */ /* 0x040fe20000400000 */
[----:B------:R-:W-:Y:S01]  /*2d20*/  FMUL R31, R153, R180 ;  /* 0x000000b4991f7220 */ /* 0x000fe20000400000 */
[----:B------:R-:W-:Y:S01]  /*2d30*/  FFMA R179, -R32, 1.4426950216293334961, -R179 ;  /* 0x3fb8aa3b20b37823 */ /* 0x000fe200000009b3 */
[----:B------:R-:W-:Y:S01]  /*2d40*/  FADD R180, R177, -12583039 ;  /* 0xcb40007fb1b47421 */ /* 0x000fe20000000000 */
[----:B------:R-:W-:Y:S01]  /*2d50*/  FFMA.SAT R173, -R30, R3, 0.5 ;  /* 0x3f0000001ead7423 */ /* 0x000fe20000002103 */
[----:B------:R-:W-:Y:S01]  /*2d60*/  FFMA R35, R154, R35, R165 ;  /* 0x000000239a237223 */ /* 0x000fe200000000a5 */
[----:B------:R-:W-:Y:S01]  /*2d70*/  FFMA R178, -R32, 1.925963033500011079e-08, R179 ;  /* 0x32a5706020b27823 */ /* 0x000fe200000001b3 */
[----:B------:R-:W-:Y:S01]  /*2d80*/  FFMA.RM R179, R181, R0, 12582913 ;  /* 0x4b400001b5b37423 */ /* 0x000fe20000004000 */
[----:B------:R-:W-:Y:S01]  /*2d90*/  FMUL R29, R153, R176 ;  /* 0x000000b0991d7220 */ /* 0x000fe20000400000 */
[C---:B------:R-:W-:Y:S01]  /*2da0*/  FFMA R169, -R8.reuse, 1.4426950216293334961, -R169 ;  /* 0x3fb8aa3b08a97823 */ /* 0x040fe200000009a9 */
[----:B------:R-:W-:Y:S01]  /*2db0*/  FFMA R180, -R33, 1.4426950216293334961, -R180 ;  /* 0x3fb8aa3b21b47823 */ /* 0x000fe200000009b4 */
[----:B------:R-:W-:Y:S01]  /*2dc0*/  FFMA.RM R170, R173, R0, 12582913 ;  /* 0x4b400001adaa7423 */ /* 0x000fe20000004000 */
[-C--:B------:R-:W-:Y:S01]  /*2dd0*/  FFMA.SAT R183, -R35, R3.reuse, 0.5 ;  /* 0x3f00000023b77423 */ /* 0x080fe20000002103 */
[----:B------:R-:W-:Y:S01]  /*2de0*/  FADD R181, R179, -12583039 ;  /* 0xcb40007fb3b57421 */ /* 0x000fe20000000000 */
[----:B------:R-:W1:Y:S01]  /*2df0*/  MUFU.EX2 R11, R11 ;  /* 0x0000000b000b7308 */ /* 0x000e620000000800 */
[----:B------:R-:W-:Y:S01]  /*2e00*/  FFMA R173, -R8, 1.925963033500011079e-08, R169 ;  /* 0x32a5706008ad7823 */ /* 0x000fe200000001a9 */
[----:B------:R-:W-:Y:S01]  /*2e10*/  FFMA R36, R154, R36, R29 ;  /* 0x000000249a247223 */ /* 0x000fe2000000001d */
[----:B------:R-:W-:Y:S01]  /*2e20*/  FMUL R169, R153, R182 ;  /* 0x000000b699a97220 */ /* 0x000fe20000400000 */
[----:B------:R-:W-:Y:S01]  /*2e30*/  FADD R176, R172, -12583039 ;  /* 0xcb40007facb07421 */ /* 0x000fe20000000000 */
[----:B------:R-:W-:Y:S01]  /*2e40*/  FFMA R182, -R33, 1.925963033500011079e-08, R180 ;  /* 0x32a5706021b67823 */ /* 0x000fe200000001b4 */
[----:B------:R-:W-:Y:S01]  /*2e50*/  FFMA.RM R180, R183, R0, 12582913 ;  /* 0x4b400001b7b47423 */ /* 0x000fe20000004000 */
[----:B------:R-:W-:Y:S01]  /*2e60*/  FFMA R181, -R34, 1.4426950216293334961, -R181 ;  /* 0x3fb8aa3b22b57823 */ /* 0x000fe200000009b5 */
[----:B------:R-:W-:Y:S01]  /*2e70*/  FFMA.SAT R185, -R36, R3, 0.5 ;  /* 0x3f00000024b97423 */ /* 0x000fe20000002103 */
[----:B------:R-:W-:Y:S01]  /*2e80*/  FFMA R176, -R9, 1.4426950216293334961, -R176 ;  /* 0x3fb8aa3b09b07823 */ /* 0x000fe200000009b0 */
[----:B------:R-:W-:Y:S01]  /*2e90*/  FFMA R37, R154, R37, R167 ;  /* 0x000000259a257223 */ /* 0x000fe200000000a7 */
[----:B------:R-:W-:Y:S01]  /*2ea0*/  FADD R184, R180, -12583039 ;  /* 0xcb40007fb4b87421 */ /* 0x000fe20000000000 */
[----:B------:R-:W-:Y:S01]  /*2eb0*/  FFMA R183, -R34, 1.925963033500011079e-08, R181 ;  /* 0x32a5706022b77823 */ /* 0x000fe200000001b5 */
[C---:B------:R-:W-:Y:S01]  /*2ec0*/  FFMA R38, R154.reuse, R38, R31 ;  /* 0x000000269a267223 */ /* 0x040fe2000000001f */
[----:B------:R-:W-:Y:S01]  /*2ed0*/  FFMA R39, R154, R39, R169 ;  /* 0x000000279a277223 */ /* 0x000fe200000000a9 */
[-C--:B------:R-:W-:Y:S01]  /*2ee0*/  FFMA.RM R181, R185, R0.reuse, 12582913 ;  /* 0x4b400001b9b57423 */ /* 0x080fe20000004000 */
[----:B------:R-:W2:Y:S01]  /*2ef0*/  MUFU.EX2 R168, R168 ;  /* 0x000000a800a87308 */ /* 0x000ea20000000800 */
[----:B------:R-:W-:Y:S01]  /*2f00*/  FFMA R176, -R9, 1.925963033500011079e-08, R176 ;  /* 0x32a5706009b07823 */ /* 0x000fe200000001b0 */
[-C--:B------:R-:W-:Y:S01]  /*2f10*/  FFMA.SAT R187, -R37, R3.reuse, 0.5 ;  /* 0x3f00000025bb7423 */ /* 0x080fe20000002103 */
[----:B------:R-:W-:Y:S01]  /*2f20*/  FFMA R184, -R35, 1.4426950216293334961, -R184 ;  /* 0x3fb8aa3b23b87823 */ /* 0x000fe200000009b8 */
[-C--:B------:R-:W-:Y:S01]  /*2f30*/  FFMA.SAT R189, -R38, R3.reuse, 0.5 ;  /* 0x3f00000026bd7423 */ /* 0x080fe20000002103 */
[----:B------:R-:W-:Y:S01]  /*2f40*/  FFMA.SAT R191, -R39, R3, 0.5 ;  /* 0x3f00000027bf7423 */ /* 0x000fe20000002103 */
[----:B------:R-:W-:Y:S01]  /*2f50*/  FADD R185, R181, -12583039 ;  /* 0xcb40007fb5b97421 */ /* 0x000fe20000000000 */
[----:B------:R-:W-:Y:S01]  /*2f60*/  SHF.L.U32 R186, R4, 0x17, RZ ;  /* 0x0000001704ba7819 */ /* 0x000fe200000006ff */
[----:B------:R-:W3:Y:S01]  /*2f70*/  MUFU.EX2 R164, R164 ;  /* 0x000000a400a47308 */ /* 0x000ee20000000800 */
[-C--:B------:R-:W-:Y:S01]  /*2f80*/  FFMA.RM R3, R187, R0.reuse, 12582913 ;  /* 0x4b400001bb037423 */ /* 0x080fe20000004000 */
[----:B------:R-:W-:Y:S01]  /*2f90*/  SHF.L.U32 R5, R5, 0x17, RZ ;  /* 0x0000001705057819 */ /* 0x000fe200000006ff */
[----:B------:R-:W-:Y:S01]  /*2fa0*/  FFMA R187, -R35, 1.925963033500011079e-08, R184 ;  /* 0x32a5706023bb7823 */ /* 0x000fe200000001b8 */
[-C--:B------:R-:W-:Y:S01]  /*2fb0*/  FFMA.RM R184, R189, R0.reuse, 12582913 ;  /* 0x4b400001bdb87423 */ /* 0x080fe20000004000 */
[----:B------:R-:W-:Y:S01]  /*2fc0*/  FFMA R185, -R36, 1.4426950216293334961, -R185 ;  /* 0x3fb8aa3b24b97823 */ /* 0x000fe200000009b9 */
[----:B------:R-:W-:Y:S01]  /*2fd0*/  FFMA.RM R191, R191, R0, 12582913 ;  /* 0x4b400001bfbf7423 */ /* 0x000fe20000004000 */
[----:B-1----:R-:W-:Y:S01]  /*2fe0*/  FFMA R0, R186, R11, 1 ;  /* 0x3f800000ba007423 */ /* 0x002fe2000000000b */
[----:B------:R-:W1:Y:S01]  /*2ff0*/  MUFU.EX2 R171, R171 ;  /* 0x000000ab00ab7308 */ /* 0x000e620000000800 */
[----:B------:R-:W-:Y:S01]  /*3000*/  SHF.L.U32 R11, R10, 0x17, RZ ;  /* 0x000000170a0b7819 */ /* 0x000fe200000006ff */
[----:B------:R-:W-:Y:S01]  /*3010*/  FFMA R10, R5, R156, 1 ;  /* 0x3f800000050a7423 */ /* 0x000fe2000000009c */
[----:B------:R-:W-:Y:S01]  /*3020*/  FFMA R186, -R36, 1.925963033500011079e-08, R185 ;  /* 0x32a5706024ba7823 */ /* 0x000fe200000001b9 */
[----:B------:R-:W-:Y:S01]  /*3030*/  FADD R5, R184, -12583039 ;  /* 0xcb40007fb8057421 */ /* 0x000fe20000000000 */
[----:B------:R-:W-:Y:S01]  /*3040*/  SHF.L.U32 R185, R20, 0x17, RZ ;  /* 0x0000001714b97819 */ /* 0x000fe200000006ff */
[----:B------:R-:W-:Y:S01]  /*3050*/  FADD R175, R170, -12583039 ;  /* 0xcb40007faaaf7421 */ /* 0x000fe20000000000 */
[----:B------:R-:W-:Y:S01]  /*3060*/  SHF.L.U32 R162, R162, 0x17, RZ ;  /* 0x00000017a2a27819 */ /* 0x000fe200000006ff */
[----:B------:R-:W4:Y:S01]  /*3070*/  MUFU.EX2 R176, R176 ;  /* 0x000000b000b07308 */ /* 0x000f220000000800 */
[----:B------:R-:W-:Y:S01]  /*3080*/  FADD R188, R3, -12583039 ;  /* 0xcb40007f03bc7421 */ /* 0x000fe20000000000 */
[----:B------:R-:W-:Y:S01]  /*3090*/  FFMA R5, -R38, 1.4426950216293334961, -R5 ;  /* 0x3fb8aa3b26057823 */ /* 0x000fe20000000905 */
[----:B------:R-:W-:Y:S01]  /*30a0*/  FADD R156, R191, -12583039 ;  /* 0xcb40007fbf9c7421 */ /* 0x000fe20000000000 */
[----:B------:R-:W-:Y:S01]  /*30b0*/  FFMA R175, -R30, 1.4426950216293334961, -R175 ;  /* 0x3fb8aa3b1eaf7823 */ /* 0x000fe200000009af */
[----:B--2---:R-:W-:Y:S01]  /*30c0*/  FFMA R20, R185, R168, 1 ;  /* 0x3f800000b9147423 */ /* 0x004fe200000000a8 */
[----:B---3--:R-:W-:Y:S01]  /*30d0*/  FFMA R11, R11, R164, 1 ;  /* 0x3f8000000b0b7423 */ /* 0x008fe200000000a4 */
[----:B------:R-:W-:Y:S01]  /*30e0*/  SHF.L.U32 R168, R166, 0x17, RZ ;  /* 0x00000017a6a87819 */ /* 0x000fe200000006ff */
[----:B------:R-:W2:Y:S01]  /*30f0*/  MUFU.EX2 R173, R173 ;  /* 0x000000ad00ad7308 */ /* 0x000ea20000000800 */
[----:B------:R-:W-:Y:S01]  /*3100*/  FFMA R188, -R37, 1.4426950216293334961, -R188 ;  /* 0x3fb8aa3b25bc7823 */ /* 0x000fe200000009bc */
[----:B------:R-:W-:Y:S01]  /*3110*/  FFMA R164, -R38, 1.925963033500011079e-08, R5 ;  /* 0x32a5706026a47823 */ /* 0x000fe20000000105 */
[----:B-1----:R-:W-:Y:S01]  /*3120*/  FFMA R166, R162, R171, 1 ;  /* 0x3f800000a2a67423 */ /* 0x002fe200000000ab */
[----:B------:R-:W-:Y:S01]  /*3130*/  FFMA R156, -R39, 1.4426950216293334961, -R156 ;  /* 0x3fb8aa3b279c7823 */ /* 0x000fe2000000099c */
[----:B------:R-:W-:Y:S01]  /*3140*/  IMAD.SHL.U32 R5, R172, 0x800000, RZ ;  /* 0x00800000ac057824 */ /* 0x000fe200078e00ff */
[----:B------:R-:W-:Y:S01]  /*3150*/  SHF.L.U32 R171, R174, 0x17, RZ ;  /* 0x00000017aeab7819 */ /* 0x000fe200000006ff */
[----:B------:R-:W-:Y:S01]  /*3160*/  FFMA R175, -R30, 1.925963033500011079e-08, R175 ;  /* 0x32a570601eaf7823 */ /* 0x000fe200000001af */
[----:B------:R-:W1:Y:S01]  /*3170*/  MUFU.EX2 R182, R182 ;  /* 0x000000b600b67308 */ /* 0x000e620000000800 */
[----:B------:R-:W-:Y:S01]  /*3180*/  IADD3 R174, R0, 0x1800000, RZ ;  /* 0x0180000000ae7810 */ /* 0x000fe20007ffe0ff */
[----:B------:R-:W-:Y:S01]  /*3190*/  FFMA R188, -R37, 1.925963033500011079e-08, R188 ;  /* 0x32a5706025bc7823 */ /* 0x000fe200000001bc */
[----:B------:R-:W-:Y:S01]  /*31a0*/  FFMA R162, -R39, 1.925963033500011079e-08, R156 ;  /* 0x32a5706027a27823 */ /* 0x000fe2000000019c */
[----:B----4-:R-:W-:Y:S01]  /*31b0*/  FFMA R172, R5, R176, 1 ;  /* 0x3f80000005ac7423 */ /* 0x010fe200000000b0 */
[----:B------:R-:W-:-:S02]  /*31c0*/  LOP3.LUT R5, R174, 0x7f800000, RZ, 0xc0, !PT ;  /* 0x7f800000ae057812 */ /* 0x000fc400078ec0ff */
[----:B------:R-:W-:Y:S01]  /*31d0*/  SHF.L.U32 R177, R177, 0x17, RZ ;  /* 0x00000017b1b17819 */ /* 0x000fe200000006ff */
[----:B------:R-:W3:Y:S01]  /*31e0*/  MUFU.EX2 R178, R178 ;  /* 0x000000b200b27308 */ /* 0x000ee20000000800 */
[----:B--2---:R-:W-:Y:S01]  /*31f0*/  FFMA R168, R168, R173, 1 ;  /* 0x3f800000a8a87423 */ /* 0x004fe200000000ad */
[----:B------:R-:W-:Y:S02]  /*3200*/  ISETP.GT.U32.AND P2, PT, R5, 0x1ffffff, PT ;  /* 0x01ffffff0500780c */ /* 0x000fe40003f44070 */
[----:B------:R-:W-:Y:S02]  /*3210*/  SHF.L.U32 R156, R179, 0x17, RZ ;  /* 0x00000017b39c7819 */ /* 0x000fe400000006ff */
[----:B------:R-:W-:Y:S02]  /*3220*/  SHF.L.U32 R5, R180, 0x17, RZ ;  /* 0x00000017b4057819 */ /* 0x000fe400000006ff */
[----:B------:R-:W2:Y:S01]  /*3230*/  MUFU.EX2 R175, R175 ;  /* 0x000000af00af7308 */ /* 0x000ea20000000800 */
[----:B-1----:R-:W-:Y:S01]  /*3240*/  FFMA R176, R177, R182, 1 ;  /* 0x3f800000b1b07423 */ /* 0x002fe200000000b6 */
[----:B------:R-:W-:-:S02]  /*3250*/  SHF.L.U32 R170, R170, 0x17, RZ ;  /* 0x00000017aaaa7819 */ /* 0x000fc400000006ff */
[----:B------:R-:W-:Y:S01]  /*3260*/  SHF.L.U32 R179, R181, 0x17, RZ ;  /* 0x00000017b5b37819 */ /* 0x000fe200000006ff */
[----:B------:R-:W-:Y:S01]  /*3270*/  IMAD.SHL.U32 R181, R184, 0x800000, RZ ;  /* 0x00800000b8b57824 */ /* 0x000fe200078e00ff */
[----:B------:R-:W-:Y:S02]  /*3280*/  SHF.L.U32 R180, R3, 0x17, RZ ;  /* 0x0000001703b47819 */ /* 0x000fe400000006ff */
[----:B------:R-:W1:Y:S01]  /*3290*/  MUFU.EX2 R183, R183 ;  /* 0x000000b700b77308 */ /* 0x000e620000000800 */
[----:B------:R-:W-:Y:S01]  /*32a0*/  SHF.L.U32 R182, R191, 0x17, RZ ;  /* 0x00000017bfb67819 */ /* 0x000fe200000006ff */
[----:B---3--:R-:W-:-:S06]  /*32b0*/  FFMA R174, R171, R178, 1 ;  /* 0x3f800000abae7423 */ /* 0x008fcc00000000b2 */
[----:B------:R-:W3:Y:S01]  /*32c0*/  MUFU.EX2 R4, R187 ;  /* 0x000000bb00047308 */ /* 0x000ee20000000800 */
[----:B--2---:R-:W-:-:S07]  /*32d0*/  FFMA R170, R170, R175, 1 ;  /* 0x3f800000aaaa7423 */ /* 0x004fce00000000af */
[----:B------:R-:W2:Y:S01]  /*32e0*/  MUFU.EX2 R186, R186 ;  /* 0x000000ba00ba7308 */ /* 0x000ea20000000800 */
[----:B-1----:R-:W-:-:S07]  /*32f0*/  FFMA R177, R156, R183, 1 ;  /* 0x3f8000009cb17423 */ /* 0x002fce00000000b7 */
[----:B------:R-:W1:Y:S01]  /*3300*/  MUFU.EX2 R185, R188 ;  /* 0x000000bc00b97308 */ /* 0x000e620000000800 */
[----:B---3--:R-:W-:-:S07]  /*3310*/  FFMA R178, R5, R4, 1 ;  /* 0x3f80000005b27423 */ /* 0x008fce0000000004 */
[----:B------:R-:W3:Y:S01]  /*3320*/  MUFU.EX2 R164, R164 ;  /* 0x000000a400a47308 */ /* 0x000ee20000000800 */
[----:B--2---:R-:W-:-:S07]  /*3330*/  FFMA R179, R179, R186, 1 ;  /* 0x3f800000b3b37423 */ /* 0x004fce00000000ba */
[----:B------:R-:W2:Y:S01]  /*3340*/  MUFU.EX2 R173, R162 ;  /* 0x000000a200ad7308 */ /* 0x000ea20000000800 */
[----:B-1----:R-:W-:Y:S01]  /*3350*/  FFMA R180, R180, R185, 1 ;  /* 0x3f800000b4b47423 */ /* 0x002fe200000000b9 */
[----:B---3--:R-:W-:Y:S01]  /*3360*/  FFMA R181, R181, R164, 1 ;  /* 0x3f800000b5b57423 */ /* 0x008fe200000000a4 */
[----:B--2---:R-:W-:Y:S01]  /*3370*/  FFMA R182, R182, R173, 1 ;  /* 0x3f800000b6b67423 */ /* 0x004fe200000000ad */
[----:B------:R-:W-:Y:S06]  /*3380*/  @P2 BRA `(.L_x_51) ;  /* 0x0000000000102947 */ /* 0x000fec0003800000 */
[----:B------:R-:W-:-:S07]  /*3390*/  MOV R4, 0x33b0 ;  /* 0x000033b000047802 */ /* 0x000fce0000000f00 */
[----:B------:R-:W-:Y:S05]  /*33a0*/  CALL.REL.NOINC `($__internal_0_$__cuda_sm20_rcp_rn_f32_slowpath) ;  /* 0x0000012c00fc7944 */ /* 0x000fea0003c00000 */
[----:B------:R-:W-:Y:S01]  /*33b0*/  MOV R183, R0 ;  /* 0x0000000000b77202 */ /* 0x000fe20000000f00 */
[----:B------:R-:W-:Y:S06]  /*33c0*/  BRA `(.L_x_52) ;  /* 0x0000000000107947 */ /* 0x000fec0003800000 */
.L_x_51:
[----:B------:R-:W1:Y:S02]  /*33d0*/  MUFU.RCP R183, R0 ;  /* 0x0000000000b77308 */ /* 0x000e640000001000 */
[----:B-1----:R-:W-:-:S04]  /*33e0*/  FFMA R3, R0, R183, -1 ;  /* 0xbf80000000037423 */ /* 0x002fc800000000b7 */
[----:B------:R-:W-:-:S04]  /*33f0*/  FADD.FTZ R4, -R3, -RZ ;  /* 0x800000ff03047221 */ /* 0x000fc80000010100 */
[----:B------:R-:W-:-:S07]  /*3400*/  FFMA R183, R183, R4, R183 ;  /* 0x00000004b7b77223 */ /* 0x000fce00000000b7 */
.L_x_52:
[----:B------:R-:W-:Y:S05]  /*3410*/  BSYNC B1 ;  /* 0x0000000000017941 */ /* 0x000fea0003800000 */
.L_x_50:
[----:B------:R-:W-:Y:S01]  /*3420*/  IADD3 R0, R10, 0x1800000, RZ ;  /* 0x018000000a007810 */ /* 0x000fe20007ffe0ff */
[----:B------:R-:W-:Y:S03]  /*3430*/  BSSY B1, `(.L_x_53) ;  /* 0x000000d000017945 */ /* 0x000fe60003800000 */
[----:B------:R-:W-:-:S04]  /*3440*/  LOP3.LUT R0, R0, 0x7f800000, RZ, 0xc0, !PT ;  /* 0x7f80000000007812 */ /* 0x000fc800078ec0ff */
[----:B------:R-:W-:-:S13]  /*3450*/  ISETP.GT.U32.AND P2, PT, R0, 0x1ffffff, PT ;  /* 0x01ffffff0000780c */ /* 0x000fda0003f44070 */
[----:B------:R-:W-:Y:S05]  /*3460*/  @P2 BRA `(.L_x_54) ;  /* 0x0000000000142947 */ /* 0x000fea0003800000 */
[----:B------:R-:W-:Y:S02]  /*3470*/  MOV R0, R10 ;  /* 0x0000000a00007202 */ /* 0x000fe40000000f00 */
[----:B------:R-:W-:-:S07]  /*3480*/  MOV R4, 0x34a0 ;  /* 0x000034a000047802 */ /* 0x000fce0000000f00 */
[----:B------:R-:W-:Y:S05]  /*3490*/  CALL.REL.NOINC `($__internal_0_$__cuda_sm20_rcp_rn_f32_slowpath) ;  /* 0x0000012c00c07944 */ /* 0x000fea0003c00000 */
[----:B------:R-:W-:Y:S01]  /*34a0*/  MOV R185, R0 ;  /* 0x0000000000b97202 */ /* 0x000fe20000000f00 */
[----:B------:R-:W-:Y:S06]  /*34b0*/  BRA `(.L_x_55) ;  /* 0x0000000000107947 */ /* 0x000fec0003800000 */
.L_x_54:
[----:B------:R-:W1:Y:S02]  /*34c0*/  MUFU.RCP R185, R10 ;  /* 0x0000000a00b97308 */ /* 0x000e640000001000 */
[----:B-1----:R-:W-:-:S04]  /*34d0*/  FFMA R0, R10, R185, -1 ;  /* 0xbf8000000a007423 */ /* 0x002fc800000000b9 */
[----:B------:R-:W-:-:S04]  /*34e0*/  FADD.FTZ R0, -R0, -RZ ;  /* 0x800000ff00007221 */ /* 0x000fc80000010100 */
[----:B------:R-:W-:-:S07]  /*34f0*/  FFMA R185, R185, R0, R185 ;  /* 0x00000000b9b97223 */ /* 0x000fce00000000b9 */
.L_x_55:
[----:B------:R-:W-:Y:S05]  /*3500*/  BSYNC B1 ;  /* 0x0000000000017941 */ /* 0x000fea0003800000 */
.L_x_53:
        /* <DEDUP_REMOVED lines=8> */
[----:B------:R-:W-:Y:S01]  /*3590*/  IMAD.MOV.U32 R187, RZ, RZ, R0 ;  /* 0x000000ffffbb7224 */ /* 0x000fe200078e0000 */
[----:B------:R-:W-:Y:S06]  /*35a0*/  BRA `(.L_x_58) ;  /* 0x0000000000107947 */ /* 0x000fec0003800000 */
.L_x_57:
[----:B------:R-:W1:Y:S02]  /*35b0*/  MUFU.RCP R0, R11 ;  /* 0x0000000b00007308 */ /* 0x000e640000001000 */
[----:B-1----:R-:W-:-:S04]  /*35c0*/  FFMA R3, R11, R0, -1 ;  /* 0xbf8000000b037423 */ /* 0x002fc80000000000 */
[----:B------:R-:W-:-:S04]  /*35d0*/  FADD.FTZ R3, -R3, -RZ ;  /* 0x800000ff03037221 */ /* 0x000fc80000010100 */
[----:B------:R-:W-:-:S07]  /*35e0*/  FFMA R187, R0, R3, R0 ;  /* 0x0000000300bb7223 */ /* 0x000fce0000000000 */
.L_x_58:
[----:B------:R-:W-:Y:S05]  /*35f0*/  BSYNC B1 ;  /* 0x0000000000017941 */ /* 0x000fea0003800000 */
.L_x_56:
        /* <DEDUP_REMOVED lines=10> */
.L_x_60:
[----:B------:R-:W1:Y:S02]  /*36a0*/  MUFU.RCP R3, R20 ;  /* 0x0000001400037308 */ /* 0x000e640000001000 */
[----:B-1----:R-:W-:-:S04]  /*36b0*/  FFMA R0, R20, R3, -1 ;  /* 0xbf80000014007423 */ /* 0x002fc80000000003 */
[----:B------:R-:W-:-:S04]  /*36c0*/  FADD.FTZ R0, -R0, -RZ ;  /* 0x800000ff00007221 */ /* 0x000fc80000010100 */
[----:B------:R-:W-:-:S07]  /*36d0*/  FFMA R10, R3, R0, R3 ;  /* 0x00000000030a7223 */ /* 0x000fce0000000003 */
.L_x_61:
[----:B------:R-:W-:Y:S05]  /*36e0*/  BSYNC B1 ;  /* 0x0000000000017941 */ /* 0x000fea0003800000 */
.L_x_59:
        /* <DEDUP_REMOVED lines=10> */
.L_x_63:
[----:B------:R-:W1:Y:S02]  /*3790*/  MUFU.RCP R11, R166 ;  /* 0x000000a6000b7308 */ /* 0x000e640000001000 */
[----:B-1----:R-:W-:-:S04]  /*37a0*/  FFMA R0, R166, R11, -1 ;  /* 0xbf800000a6007423 */ /* 0x002fc8000000000b */
[----:B------:R-:W-:-:S04]  /*37b0*/  FADD.FTZ R0, -R0, -RZ ;  /* 0x800000ff00007221 */ /* 0x000fc80000010100 */
[----:B------:R-:W-:-:S07]  /*37c0*/  FFMA R11, R11, R0, R11 ;  /* 0x000000000b0b7223 */ /* 0x000fce000000000b */
.L_x_64:
[----:B------:R-:W-:Y:S05]  /*37d0*/  BSYNC B1 ;  /* 0x0000000000017941 */ /* 0x000fea0003800000 */
.L_x_62:
[----:B------:R-:W-:Y:S01]  /*37e0*/  IADD3 R0, R168, 0x1800000, RZ ;  /* 0x01800000a8007810 */ /* 0x000fe20007ffe0ff */
[----:B------:R-:W-:Y:S03]  /*37f0*/  BSSY B1, `(.L_x_65) ;  /* 0x000000d000017945 */ /* 0x000fe60003800000 */
[----:B------:R-:W-:-:S04]  /*3800*/  LOP3.LUT R0, R0, 0x7f800000, RZ, 0xc0, !PT ;  /* 0x7f80000000007812 */ /* 0x000fc800078ec0ff */
[----:B------:R-:W-:-:S13]  /*3810*/  ISETP.GT.U32.AND P2, PT, R0, 0x1ffffff, PT ;  /* 0x01ffffff0000780c */ /* 0x000fda0003f44070 */
[----:B------:R-:W-:Y:S05]  /*3820*/  @P2 BRA `(.L_x_66) ;  /* 0x0000000000142947 */ /* 0x000fea0003800000 */
[----:B------:R-:W-:Y:S01]  /*3830*/  IMAD.MOV.U32 R0, RZ, RZ, R168 ;  /* 0x000000ffff007224 */ /* 0x000fe200078e00a8 */
[----:B------:R-:W-:-:S07]  /*3840*/  MOV R4, 0x3860 ;  /* 0x0000386000047802 */ /* 0x000fce0000000f00 */
[----:B------:R-:W-:Y:S05]  /*3850*/  CALL.REL.NOINC `($__internal_0_$__cuda_sm20_rcp_rn_f32_slowpath) ;  /* 0x0000012800d07944 */ /* 0x000fea0003c00000 */
[----:B------:R-:W-:Y:S01]  /*3860*/  MOV R189, R0 ;  /* 0x0000000000bd7202 */ /* 0x000fe20000000f00 */
[----:B------:R-:W-:Y:S06]  /*3870*/  BRA `(.L_x_67) ;  /* 0x0000000000107947 */ /* 0x000fec0003800000 */
.L_x_66:
[----:B------:R-:W1:Y:S02]  /*3880*/  MUFU.RCP R189, R168 ;  /* 0x000000a800bd7308 */ /* 0x000e640000001000 */
[----:B-1----:R-:W-:-:S04]  /*3890*/  FFMA R0, R168, R189, -1 ;  /* 0xbf800000a8007423 */ /* 0x002fc800000000bd */
[----:B------:R-:W-:-:S04]  /*38a0*/  FADD.FTZ R0, -R0, -RZ ;  /* 0x800000ff00007221 */ /* 0x000fc80000010100 */
[----:B------:R-:W-:-:S07]  /*38b0*/  FFMA R189, R189, R0, R189 ;  /* 0x00000000bdbd7223 */ /* 0x000fce00000000bd */
.L_x_67:
[----:B------:R-:W-:Y:S05]  /*38c0*/  BSYNC B1 ;  /* 0x0000000000017941 */ /* 0x000fea0003800000 */
.L_x_65:
        /* <DEDUP_REMOVED lines=10> */
.L_x_69:
[----:B------:R-:W1:Y:S02]  /*3970*/  MUFU.RCP R191, R170 ;  /* 0x000000aa00bf7308 */ /* 0x000e640000001000 */
[----:B-1----:R-:W-:-:S04]  /*3980*/  FFMA R0, R170, R191, -1 ;  /* 0xbf800000aa007423 */ /* 0x002fc800000000bf */
[----:B------:R-:W-:-:S04]  /*3990*/  FADD.FTZ R0, -R0, -RZ ;  /* 0x800000ff00007221 */ /* 0x000fc80000010100 */
[----:B------:R-:W-:-:S07]  /*39a0*/  FFMA R191, R191, R0, R191 ;  /* 0x00000000bfbf7223 */ /* 0x000fce00000000bf */
.L_x_70:
[----:B------:R-:W-:Y:S05]  /*39b0*/  BSYNC B1 ;  /* 0x0000000000017941 */ /* 0x000fea0003800000 */
.L_x_68:
        /* <DEDUP_REMOVED lines=10> */
.L_x_72:
[----:B------:R-:W1:Y:S02]  /*3a60*/  MUFU.RCP R3, R172 ;  /* 0x000000ac00037308 */ /* 0x000e640000001000 */
[----:B-1----:R-:W-:-:S04]  /*3a70*/  FFMA R0, R172, R3, -1 ;  /* 0xbf800000ac007423 */ /* 0x002fc80000000003 */
[----:B------:R-:W-:-:S04]  /*3a80*/  FADD.FTZ R0, -R0, -RZ ;  /* 0x800000ff00007221 */ /* 0x000fc80000010100 */
[----:B------:R-:W-:-:S07]  /*3a90*/  FFMA R20, R3, R0, R3 ;  /* 0x0000000003147223 */ /* 0x000fce0000000003 */
.L_x_73:
[----:B------:R-:W-:Y:S05]  /*3aa0*/  BSYNC B1 ;  /* 0x0000000000017941 */ /* 0x000fea0003800000 */
.L_x_71:
[----:B------:R-:W-:Y:S01]  /*3ab0*/  VIADD R0, R174, 0x1800000 ;  /* 0x01800000ae007836 */ /* 0x000fe20000000000 */
[----:B------:R-:W-:Y:S04]  /*3ac0*/  BSSY B1, `(.L_x_74) ;  /* 0x000000d000017945 */ /* 0x000fe80003800000 */
        /* <DEDUP_REMOVED lines=8> */
.L_x_75:
[----:B------:R-:W1:Y:S02]  /*3b50*/  MUFU.RCP R193, R174 ;  /* 0x000000ae00c17308 */ /* 0x000e640000001000 */
[----:B-1----:R-:W-:-:S04]  /*3b60*/  FFMA R0, R174, R193, -1 ;  /* 0xbf800000ae007423 */ /* 0x002fc800000000c1 */
[----:B------:R-:W-:-:S04]  /*3b70*/  FADD.FTZ R0, -R0, -RZ ;  /* 0x800000ff00007221 */ /* 0x000fc80000010100 */
[----:B------:R-:W-:-:S07]  /*3b80*/  FFMA R193, R193, R0, R193 ;  /* 0x00000000c1c17223 */ /* 0x000fce00000000c1 */
.L_x_76:
[----:B------:R-:W-:Y:S05]  /*3b90*/  BSYNC B1 ;  /* 0x0000000000017941 */ /* 0x000fea0003800000 */
.L_x_74:
        /* <DEDUP_REMOVED lines=10> */
.L_x_78:
[----:B------:R-:W1:Y:S02]  /*3c40*/  MUFU.RCP R3, R176 ;  /* 0x000000b000037308 */ /* 0x000e640000001000 */
[----:B-1----:R-:W-:-:S04]  /*3c50*/  FFMA R0, R176, R3, -1 ;  /* 0xbf800000b0007423 */ /* 0x002fc80000000003 */
[----:B------:R-:W-:-:S04]  /*3c60*/  FADD.FTZ R0, -R0, -RZ ;  /* 0x800000ff00007221 */ /* 0x000fc80000010100 */
[----:B------:R-:W-:-:S07]  /*3c70*/  FFMA R166, R3, R0, R3 ;  /* 0x0000000003a67223 */ /* 0x000fce0000000003 */
.L_x_79:
[----:B------:R-:W-:Y:S05]  /*3c80*/  BSYNC B1 ;  /* 0x0000000000017941 */ /* 0x000fea0003800000 */
.L_x_77:
        /* <DEDUP_REMOVED lines=10> */
.L_x_81:
[----:B------:R-:W1:Y:S02]  /*3d30*/  MUFU.RCP R0, R177 ;  /* 0x000000b100007308 */ /* 0x000e640000001000 */
[----:B-1----:R-:W-:-:S04]  /*3d40*/  FFMA R3, R177, R0, -1 ;  /* 0xbf800000b1037423 */ /* 0x002fc80000000000 */
[----:B------:R-:W-:-:S04]  /*3d50*/  FADD.FTZ R3, -R3, -RZ ;  /* 0x800000ff03037221 */ /* 0x000fc80000010100 */
[----:B------:R-:W-:-:S07]  /*3d60*/  FFMA R195, R0, R3, R0 ;  /* 0x0000000300c37223 */ /* 0x000fce0000000000 */
.L_x_82:
[----:B------:R-:W-:Y:S05]  /*3d70*/  BSYNC B1 ;  /* 0x0000000000017941 */ /* 0x000fea0003800000 */
.L_x_80:
        /* <DEDUP_REMOVED lines=10> */
.L_x_84:
[----:B------:R-:W1:Y:S02]  /*3e20*/  MUFU.RCP R3, R178 ;  /* 0x000000b200037308 */ /* 0x000e640000001000 */
[----:B-1----:R-:W-:-:S04]  /*3e30*/  FFMA R0, R178, R3, -1 ;  /* 0xbf800000b2007423 */ /* 0x002fc80000000003 */
[----:B------:R-:W-:-:S04]  /*3e40*/  FADD.FTZ R0, -R0, -RZ ;  /* 0x800000ff00007221 */ /* 0x000fc80000010100 */
[----:B------:R-:W-:-:S07]  /*3e50*/  FFMA R168, R3, R0, R3 ;  /* 0x0000000003a87223 */ /* 0x000fce0000000003 */
.L_x_85:
[----:B------:R-:W-:Y:S05]  /*3e60*/  BSYNC B1 ;  /* 0x0000000000017941 */ /* 0x000fea0003800000 */
.L_x_83:
        /* <DEDUP_REMOVED lines=10> */
.L_x_87:
[----:B------:R-:W1:Y:S02]  /*3f10*/  MUFU.RCP R0, R179 ;  /* 0x000000b300007308 */ /* 0x000e640000001000 */
[----:B-1----:R-:W-:-:S04]  /*3f20*/  FFMA R3, R179, R0, -1 ;  /* 0xbf800000b3037423 */ /* 0x002fc80000000000 */
[----:B------:R-:W-:-:S04]  /*3f30*/  FADD.FTZ R3, -R3, -RZ ;  /* 0x800000ff03037221 */ /* 0x000fc80000010100 */
[----:B------:R-:W-:-:S07]  /*3f40*/  FFMA R177, R0, R3, R0 ;  /* 0x0000000300b17223 */ /* 0x000fce0000000000 */
.L_x_88:
[----:B------:R-:W-:Y:S05]  /*3f50*/  BSYNC B1 ;  /* 0x0000000000017941 */ /* 0x000fea0003800000 */
.L_x_86:
        /* <DEDUP_REMOVED lines=10> */
.L_x_90:
[----:B------:R-:W1:Y:S02]  /*4000*/  MUFU.RCP R3, R180 ;  /* 0x000000b400037308 */ /* 0x000e640000001000 */
[----:B-1----:R-:W-:-:S04]  /*4010*/  FFMA R0, R180, R3, -1 ;  /* 0xbf800000b4007423 */ /* 0x002fc80000000003 */
[----:B------:R-:W-:-:S04]  /*4020*/  FADD.FTZ R0, -R0, -RZ ;  /* 0x800000ff00007221 */ /* 0x000fc80000010100 */
[----:B------:R-:W-:-:S07]  /*4030*/  FFMA R170, R3, R0, R3 ;  /* 0x0000000003aa7223 */ /* 0x000fce0000000003 */
.L_x_91:
[----:B------:R-:W-:Y:S05]  /*4040*/  BSYNC B1 ;  /* 0x0000000000017941 */ /* 0x000fea0003800000 */
.L_x_89:
        /* <DEDUP_REMOVED lines=10> */
.L_x_93:
[----:B------:R-:W1:Y:S02]  /*40f0*/  MUFU.RCP R0, R181 ;  /* 0x000000b500007308 */ /* 0x000e640000001000 */
[----:B-1----:R-:W-:-:S04]  /*4100*/  FFMA R3, R181, R0, -1 ;  /* 0xbf800000b5037423 */ /* 0x002fc80000000000 */
[----:B------:R-:W-:-:S04]  /*4110*/  FADD.FTZ R3, -R3, -RZ ;  /* 0x800000ff03037221 */ /* 0x000fc80000010100 */
[----:B------:R-:W-:-:S07]  /*4120*/  FFMA R179, R0, R3, R0 ;  /* 0x0000000300b37223 */ /* 0x000fce0000000000 */
.L_x_94:
[----:B------:R-:W-:Y:S05]  /*4130*/  BSYNC B1 ;  /* 0x0000000000017941 */ /* 0x000fea0003800000 */
.L_x_92:
        /* <DEDUP_REMOVED lines=8> */
[----:B------:R-:W-:Y:S05]  /*41c0*/  BRA `(.L_x_97) ;  /* 0x0000000000107947 */ /* 0x000fea0003800000 */
.L_x_96:
[----:B------:R-:W1:Y:S02]  /*41d0*/  MUFU.RCP R3, R182 ;  /* 0x000000b600037308 */ /* 0x000e640000001000 */
[----:B-1----:R-:W-:-:S04]  /*41e0*/  FFMA R0, R182, R3, -1 ;  /* 0xbf800000b6007423 */ /* 0x002fc80000000003 */
[----:B------:R-:W-:-:S04]  /*41f0*/  FADD.FTZ R0, -R0, -RZ ;  /* 0x800000ff00007221 */ /* 0x000fc80000010100 */
[----:B------:R-:W-:-:S07]  /*4200*/  FFMA R0, R3, R0, R3 ;  /* 0x0000000003007223 */ /* 0x000fce0000000003 */
.L_x_97:
[----:B------:R-:W-:Y:S05]  /*4210*/  BSYNC B1 ;  /* 0x0000000000017941 */ /* 0x000fea0003800000 */
.L_x_95:
[----:B------:R-:W-:Y:S01]  /*4220*/  FMUL R4, R24, R183 ;  /* 0x000000b718047220 */ /* 0x000fe20000400000 */
[C---:B------:R-:W-:Y:S01]  /*4230*/  SHF.L.U32 R24, R18.reuse, 0x5, RZ ;  /* 0x0000000512187819 */ /* 0x040fe200000006ff */
[----:B------:R-:W-:Y:S02]  /*4240*/  IMAD.SHL.U32 R3, R18, 0x10, RZ ;  /* 0x0000001012037824 */ /* 0x000fe400078e00ff */
[----:B------:R-:W-:Y:S01]  /*4250*/  FMUL R185, R6, R185 ;  /* 0x000000b906b97220 */ /* 0x000fe20000400000 */
[----:B------:R-:W-:Y:S01]  /*4260*/  FMUL R5, R26, R187 ;  /* 0x000000bb1a057220 */ /* 0x000fe20000400000 */
[----:B------:R-:W-:Y:S01]  /*4270*/  FMUL R6, R28, R11 ;  /* 0x0000000b1c067220 */ /* 0x000fe20000400000 */
[----:B------:R-:W-:Y:S01]  /*4280*/  SHF.R.U32.HI R26, RZ, 0x1, R18 ;  /* 0x00000001ff1a7819 */ /* 0x000fe20000011612 */
[----:B------:R-:W-:Y:S01]  /*4290*/  FMUL R10, R7, R10 ;  /* 0x0000000a070a7220 */ /* 0x000fe20000400000 */
[----:B------:R-:W-:Y:S01]  /*42a0*/  LOP3.LUT R11, R24, 0xc0, RZ, 0xc0, !PT ;  /* 0x000000c0180b7812 */ /* 0x000fe200078ec0ff */
[----:B------:R-:W-:Y:S01]  /*42b0*/  FMUL R7, R30, R191 ;  /* 0x000000bf1e077220 */ /* 0x000fe20000400000 */
[----:B------:R-:W-:Y:S01]  /*42c0*/  LOP3.LUT R3, R3, 0xe00, RZ, 0xc0, !PT ;  /* 0x00000e0003037812 */ /* 0x000fe200078ec0ff */
[----:B------:R-:W-:Y:S01]  /*42d0*/  FMUL R20, R9, R20 ;  /* 0x0000001409147220 */ /* 0x000fe20000400000 */
[----:B------:R-:W-:Y:S01]  /*42e0*/  LOP3.LUT R11, R11, 0x8, R26, 0xf8, !PT ;  /* 0x000000080b0b7812 */ /* 0x000fe200078ef81a */
[----:B------:R-:W-:Y:S01]  /*42f0*/  FMUL R189, R8, R189 ;  /* 0x000000bd08bd7220 */ /* 0x000fe20000400000 */
[--C-:B------:R-:W-:Y:S01]  /*4300*/  LOP3.LUT R3, R3, 0x20, R24.reuse, 0xf8, !PT ;  /* 0x0000002003037812 */ /* 0x100fe200078ef818 */
[----:B------:R-:W-:Y:S01]  /*4310*/  FMUL R0, R39, R0 ;  /* 0x0000000027007220 */ /* 0x000fe20000400000 */
[----:B------:R-:W-:Y:S01]  /*4320*/  SHF.L.U32 R26, R18, 0x2, RZ ;  /* 0x00000002121a7819 */ /* 0x000fe200000006ff */
[----:B------:R-:W-:Y:S01]  /*4330*/  FMUL R8, R32, R193 ;  /* 0x000000c120087220 */ /* 0x000fe20000400000 */
[----:B------:R-:W-:Y:S01]  /*4340*/  LOP3.LUT R3, R3, 0x100, R24, 0xf8, !PT ;  /* 0x0000010003037812 */ /* 0x000fe200078ef818 */
[----:B------:R-:W-:Y:S01]  /*4350*/  FMUL R33, R33, R166 ;  /* 0x000000a621217220 */ /* 0x000fe20000400000 */
[----:B------:R-:W-:Y:S01]  /*4360*/  LOP3.LUT R26, R11, 0x18, R26, 0x78, !PT ;  /* 0x000000180b1a7812 */ /* 0x000fe200078e781a */
[----:B------:R-:W-:Y:S01]  /*4370*/  FMUL R11, R38, R179 ;  /* 0x000000b3260b7220 */ /* 0x000fe20000400000 */
[----:B------:R-:W-:Y:S01]  /*4380*/  FMUL R9, R34, R195 ;  /* 0x000000c322097220 */ /* 0x000fe20000400000 */
[----:B------:R-:W-:Y:S01]  /*4390*/  FMUL R168, R35, R168 ;  /* 0x000000a823a87220 */ /* 0x000fe20000400000 */
[----:B------:R-:W-:Y:S01]  /*43a0*/  LOP3.LUT R3, R3, R26, RZ, 0xfc, !PT ;  /* 0x0000001a03037212 */ /* 0x000fe200078efcff */
[----:B------:R-:W-:Y:S01]  /*43b0*/  FMUL R177, R36, R177 ;  /* 0x000000b124b17220 */ /* 0x000fe20000400000 */
[----:B------:R-:W-:Y:S01]  /*43c0*/  FMUL R170, R37, R170 ;  /* 0x000000aa25aa7220 */ /* 0x000fe20000400000 */
[----:B------:R-:W-:Y:S01]  /*43d0*/  F2FP.BF16.F32.PACK_AB R7, R20, R7 ;  /* 0x000000071407723e */ /* 0x000fe200000010ff */
[----:B------:R-:W-:Y:S05]  /*43e0*/  WARPSYNC.ALL ;  /* 0x0000000000007948 */ /* 0x000fea0003800000 */
[----:B------:R-:W-:Y:S01]  /*43f0*/  LEA R20, R3, UR45, 0x1 ;  /* 0x0000002d03147c11 */ /* 0x000fe2000f8e08ff */
[----:B------:R-:W-:Y:S01]  /*4400*/  BSSY B0, `(.L_x_98) ;  /* 0x0000019000007945 */ /* 0x000fe20003800000 */
[----:B------:R-:W-:-:S02]  /*4410*/  F2FP.BF16.F32.PACK_AB R4, R185, R4 ;  /* 0x00000004b904723e */ /* 0x000fc400000010ff */
[----:B------:R-:W-:Y:S02]  /*4420*/  F2FP.BF16.F32.PACK_AB R5, R10, R5 ;  /* 0x000000050a05723e */ /* 0x000fe400000010ff */
[----:B------:R-:W-:Y:S02]  /*4430*/  F2FP.BF16.F32.PACK_AB R6, R189, R6 ;  /* 0x00000006bd06723e */ /* 0x000fe400000010ff */
[----:B------:R-:W-:Y:S02]  /*4440*/  F2FP.BF16.F32.PACK_AB R11, R0, R11 ;  /* 0x0000000b000b723e */ /* 0x000fe400000010ff */
[----:B------:R-:W-:Y:S01]  /*4450*/  F2FP.BF16.F32.PACK_AB R8, R33, R8 ;  /* 0x000000082108723e */ /* 0x000fe200000010ff */
[----:B------:R1:W-:Y:S01]  /*4460*/  STSM.16.M88.4 [R20+0x200], R4 ;  /* 0x0002000414007844 */ /* 0x0003e20000000200 */
[----:B------:R-:W-:Y:S02]  /*4470*/  F2FP.BF16.F32.PACK_AB R9, R168, R9 ;  /* 0x00000009a809723e */ /* 0x000fe400000010ff */
[----:B------:R-:W-:-:S02]  /*4480*/  F2FP.BF16.F32.PACK_AB R10, R170, R177 ;  /* 0x000000b1aa0a723e */ /* 0x000fc400000010ff */
[----:B------:R-:W-:-:S05]  /*4490*/  LEA R0, R155, R20, 0x1 ;  /* 0x000000149b007211 */ /* 0x000fca00078e08ff */
[----:B------:R1:W-:Y:S01]  /*44a0*/  STSM.16.M88.4 [R0+0x200], R8 ;  /* 0x0002000800007844 */ /* 0x0003e20000000200 */
[----:B------:R-:W-:Y:S01]  /*44b0*/  @!PT LDS RZ, [RZ] ;  /* 0x00000000fffff984 */ /* 0x000fe20000000800 */
[----:B------:R-:W-:Y:S01]  /*44c0*/  @!PT LDS RZ, [RZ] ;  /* 0x00000000fffff984 */ /* 0x000fe20000000800 */
[----:B------:R-:W-:Y:S01]  /*44d0*/  @!PT LDS RZ, [RZ] ;  /* 0x00000000fffff984 */ /* 0x000fe20000000800 */
[----:B------:R-:W-:Y:S01]  /*44e0*/  @!PT LDS RZ, [RZ] ;  /* 0x00000000fffff984 */ /* 0x000fe20000000800 */
[----:B------:R2:W-:Y:S06]  /*44f0*/  MEMBAR.ALL.CTA ;  /* 0x0000000000007992 */ /* 0x0005ec0000008000 */
[----:B--2---:R-:W2:Y:S02]  /*4500*/  FENCE.VIEW.ASYNC.S ;  /* 0x00000000000073c6 */ /* 0x004ea40000000000 */
[----:B--2---:R-:W-:Y:S06]  /*4510*/  BAR.SYNC.DEFER_BLOCKING 0x1, 0x100 ;  /* 0x0044000000007b1d */ /* 0x004fec0000010000 */
[----:B------:R-:W-:Y:S05]  /*4520*/  @P5 BRA `(.L_x_99) ;  /* 0x0000000000185947 */ /* 0x000fea0003800000 */
[----:B------:R-:W-:Y:S02]  /*4530*/  UIADD3 UR4, UP0, UR40, 0x4f0, URZ ;  /* 0x000004f028047890 */ /* 0x000fe4000ff1e03f */
[----:B------:R-:W-:Y:S02]  /*4540*/  UIADD3 UR52, UR45, 0x200, URZ ;  /* 0x000002002d347890 */ /* 0x000fe4000fffe03f */
[----:B------:R-:W-:-:S09]  /*4550*/  UIADD3.X UR5, URZ, UR41, URZ, UP0, !UPT ;  /* 0x000000293f057290 */ /* 0x000fd200087fe43f */
[----:B------:R2:W-:Y:S01]  /*4560*/  UTMASTG.3D [UR52], [UR4] ;  /* 0x00000034040073b5 */ /* 0x0005e20008010000 */
[----:B------:R0:W-:Y:S01]  /*4570*/  UTMACMDFLUSH ;  /* 0x00000000000079b7 */ /* 0x0001e20000000000 */
[----:B--2---:R-:W-:-:S04]  /*4580*/  DEPBAR.LE SB0, 0x1 ;  /* 0x000080400000791a */ /* 0x004fc80000000000 */
.L_x_99:
[----:B------:R-:W-:Y:S05]  /*4590*/  BSYNC B0 ;  /* 0x0000000000007941 */ /* 0x000fea0003800000 */
.L_x_98:
[----:B------:R-:W-:Y:S01]  /*45a0*/  BAR.SYNC.DEFER_BLOCKING 0x1, 0x100 ;  /* 0x0044000000007b1d */ /* 0x000fe20000010000 */
[----:B------:R-:W-:Y:S02]  /*45b0*/  ISETP.NE.AND P2, PT, RZ, UR39, PT ;  /* 0x00000027ff007c0c */ /* 0x000fe4000bf45270 */
[----:B------:R-:W-:-:S04]  /*45c0*/  IADD3 R33, R20, 0x200, RZ ;  /* 0x0000020014217810 */ /* 0x000fc80007ffe0ff */
[----:B------:R-:W-:-:S07]  /*45d0*/  LEA R24, R155, R33, 0x1 ;  /* 0x000000219b187211 */ /* 0x000fce00078e08ff */
[----:B------:R-:W-:Y:S05]  /*45e0*/  @!P2 BRA `(.L_x_100) ;  /* 0x000000000034a947 */ /* 0x000fea0003800000 */
[----:B------:R-:W-:Y:S04]  /*45f0*/  BSSY B0, `(.L_x_101) ;  /* 0x0000009000007945 */ /* 0x000fe80003800000 */
[----:B------:R-:W-:Y:S05]  /*4600*/  @P0 BRA `(.L_x_102) ;  /* 0x00000000001c0947 */ /* 0x000fea0003800000 */
[----:B------:R-:W-:-:S13]  /*4610*/  ISETP.NE.AND P2, PT, R160, 0x3, PT ;  /* 0x00000003a000780c */ /* 0x000fda0003f45270 */
[----:B------:R-:W-:Y:S05]  /*4620*/  @!P2 BRA `(.L_x_103) ;  /* 0x000000000004a947 */ /* 0x000fea0003800000 */
[----:B------:R-:W-:Y:S01]  /*4630*/  BPT.TRAP 0x1 ;  /* 0x000000040000795c */ /* 0x000fe20000300000 */
.L_x_103:
[----:B------:R-:W-:-:S04]  /*4640*/  ULEA UR4, UR36, UR45, 0x3 ;  /* 0x0000002d24047291 */ /* 0x000fc8000f8e183f */
[----:B------:R-:W-:-:S04]  /*4650*/  UIADD3 UR4, UR4, 0x60, URZ ;  /* 0x0000006004047890 */ /* 0x000fc8000fffe03f */
[----:B------:R-:W-:-:S09]  /*4660*/  UPRMT UR4, UR50, 0x654, UR4 ;  /* 0x0000065432047896 */ /* 0x000fd20008000004 */
[----:B------:R-:W-:Y:S03]  /*4670*/  SYNCS.ARRIVE.TRANS64.RED.A1T0 RZ, [UR4], RZ ;  /* 0x000000ffffff79a7 */ /* 0x000fe60008100404 */
.L_x_102:
[----:B------:R-:W-:Y:S05]  /*4680*/  BSYNC B0 ;  /* 0x0000000000007941 */ /* 0x000fea0003800000 */
.L_x_101:
[----:B------:R-:W-:-:S04]  /*4690*/  UIADD3 UR36, UR36, 0x1, URZ ;  /* 0x0000000124247890 */ /* 0x000fc8000fffe03f */
[----:B------:R-:W-:-:S04]  /*46a0*/  UISETP.NE.AND UP0, UPT, UR36, 0x4, UPT ;  /* 0x000000042400788c */ /* 0x000fc8000bf05270 */
[----:B------:R-:W-:-:S12]  /*46b0*/  USEL UR36, UR36, URZ, UP0 ;  /* 0x0000003f24247287 */ /* 0x000fd80008000000 */
.L_x_100:
[----:B------:R-:W-:Y:S04]  /*46c0*/  BSSY B0, `(.L_x_104) ;  /* 0x0000032000007945 */ /* 0x000fe80003800000 */
[----:B------:R-:W-:Y:S05]  /*46d0*/  @P0 BRA `(.L_x_105) ;  /* 0x0000000000c00947 */ /* 0x000fea0003800000 */
[----:B------:R-:W-:-:S13]  /*46e0*/  ISETP.NE.AND P2, PT, R160, 0x3, PT ;  /* 0x00000003a000780c */ /* 0x000fda0003f45270 */
[----:B------:R-:W-:Y:S05]  /*46f0*/  @!P2 BRA `(.L_x_106) ;  /* 0x000000000004a947 */ /* 0x000fea0003800000 */
[----:B------:R-:W-:Y:S01]  /*4700*/  BPT.TRAP 0x1 ;  /* 0x000000040000795c */ /* 0x000fe20000300000 */
.L_x_106:
[----:B-1----:R-:W-:Y:S01]  /*4710*/  LEA R0, R12, UR45, 0x3 ;  /* 0x0000002d0c007c11 */ /* 0x002fe2000f8e18ff */
[----:B------:R-:W-:Y:S01]  /*4720*/  BSSY B1, `(.L_x_107) ;  /* 0x0000004000017945 */ /* 0x000fe20003800000 */
[----:B------:R-:W-:-:S04]  /*4730*/  SHF.L.U32 R3, RZ, 0x1f, RZ ;  /* 0x0000001fff037819 */ /* 0x000fc800000006ff */
[----:B------:R-:W1:Y:S02]  /*4740*/  SYNCS.PHASECHK.TRANS64.TRYWAIT P2, [R0+URZ+0x40], R3 ;  /* 0x00004003000075a7 */ /* 0x000e64000804017f */
[----:B-1----:R-:W-:Y:S05]  /*4750*/  @!P2 BRA `(.L_x_108) ;  /* 0x0000011000e0a947 */ /* 0x002fea0003800000 */
.L_x_618:
[----:B------:R-:W-:Y:S05]  /*4760*/  BSYNC B1 ;  /* 0x0000000000017941 */ /* 0x000fea0003800000 */
.L_x_107:
[----:B------:R-:W-:Y:S05]  /*4770*/  @P1 BRA `(.L_x_109) ;  /* 0x0000000000941947 */ /* 0x000fea0003800000 */
[----:B-1----:R-:W-:Y:S01]  /*4780*/  LEA R0, R12, R33, 0xd ;  /* 0x000000210c007211 */ /* 0x002fe200078e68ff */
[----:B------:R-:W-:Y:S05]  /*4790*/  WARPSYNC.ALL ;  /* 0x0000000000007948 */ /* 0x000fea0003800000 */
[----:B------:R-:W-:Y:S01]  /*47a0*/  LEA R4, R155, R0, 0x1 ;  /* 0x000000009b047211 */ /* 0x000fe200078e08ff */
[----:B------:R-:W1:Y:S05]  /*47b0*/  LDSM.16.M88.4 R8, [R0] ;  /* 0x000000000008783b */ /* 0x000e6a0000000200 */
[----:B------:R-:W2:Y:S01]  /*47c0*/  LDSM.16.M88.4 R4, [R4] ;  /* 0x000000000404783b */ /* 0x000ea20000000200 */
[----:B-1----:R-:W-:Y:S01]  /*47d0*/  SHF.L.U32 R14, R8, 0x10, RZ ;  /* 0x00000010080e7819 */ /* 0x002fe200000006ff */
[----:B------:R-:W-:Y:S01]  /*47e0*/  IMAD.U32 R26, R9, 0x10000, RZ ;  /* 0x00010000091a7824 */ /* 0x000fe200078e00ff */
[----:B------:R-:W-:-:S02]  /*47f0*/  SHF.L.U32 R30, R10, 0x10, RZ ;  /* 0x000000100a1e7819 */ /* 0x000fc400000006ff */
[----:B------:R-:W-:Y:S01]  /*4800*/  LOP3.LUT R8, R8, 0xffff0000, RZ, 0xc0, !PT ;  /* 0xffff000008087812 */ /* 0x000fe200078ec0ff */
[C---:B------:R-:W-:Y:S01]  /*4810*/  FMUL R13, R153.reuse, R14 ;  /* 0x0000000e990d7220 */ /* 0x040fe20000400000 */
[C---:B--2---:R-:W-:Y:S01]  /*4820*/  SHF.L.U32 R0, R4.reuse, 0x10, RZ ;  /* 0x0000001004007819 */ /* 0x044fe200000006ff */
[C---:B------:R-:W-:Y:S01]  /*4830*/  FMUL R157, R153.reuse, R26 ;  /* 0x0000001a999d7220 */ /* 0x040fe20000400000 */
[----:B------:R-:W-:Y:S01]  /*4840*/  LOP3.LUT R36, R4, 0xffff0000, RZ, 0xc0, !PT ;  /* 0xffff000004247812 */ /* 0x000fe200078ec0ff */
[C---:B------:R-:W-:Y:S01]  /*4850*/  FMUL R14, R153.reuse, R8 ;  /* 0x00000008990e7220 */ /* 0x040fe20000400000 */
[----:B------:R-:W-:Y:S01]  /*4860*/  SHF.L.U32 R156, R6, 0x10, RZ ;  /* 0x00000010069c7819 */ /* 0x000fe200000006ff */
[----:B------:R-:W-:Y:S01]  /*4870*/  FMUL R21, R153, R30 ;  /* 0x0000001e99157220 */ /* 0x000fe20000400000 */
[----:B------:R-:W-:Y:S01]  /*4880*/  LOP3.LUT R28, R9, 0xffff0000, RZ, 0xc0, !PT ;  /* 0xffff0000091c7812 */ /* 0x000fe200078ec0ff */
[C---:B------:R-:W-:Y:S01]  /*4890*/  FMUL R25, R153.reuse, R0 ;  /* 0x0000000099197220 */ /* 0x040fe20000400000 */
[----:B------:R-:W-:Y:S01]  /*48a0*/  LOP3.LUT R10, R10, 0xffff0000, RZ, 0xc0, !PT ;  /* 0xffff00000a0a7812 */ /* 0x000fe200078ec0ff */
[----:B------:R-:W-:Y:S01]  /*48b0*/  FMUL R163, R153, R36 ;  /* 0x0000002499a37220 */ /* 0x000fe20000400000 */
[----:B------:R-:W-:Y:S01]  /*48c0*/  SHF.L.U32 R32, R11, 0x10, RZ ;  /* 0x000000100b207819 */ /* 0x000fe200000006ff */
[----:B------:R-:W-:Y:S01]  /*48d0*/  FMUL R23, R153, R28 ;  /* 0x0000001c99177220 */ /* 0x000fe20000400000 */
[----:B------:R-:W-:Y:S01]  /*48e0*/  LOP3.LUT R34, R11, 0xffff0000, RZ, 0xc0, !PT ;  /* 0xffff00000b227812 */ /* 0x000fe200078ec0ff */
[----:B------:R-:W-:Y:S01]  /*48f0*/  FMUL R15, R153, R10 ;  /* 0x0000000a990f7220 */ /* 0x000fe20000400000 */
        /* <DEDUP_REMOVED lines=9> */
[C---:B------:R-:W-:Y:S01]  /*4990*/  FMUL R29, R153.reuse, R156 ;  /* 0x0000009c991d7220 */ /* 0x040fe20000400000 */
[C---:B------:R-:W-:Y:S01]  /*49a0*/  FMUL R167, R153.reuse, R6 ;  /* 0x0000000699a77220 */ /* 0x040fe20000400000 */
[----:B------:R-:W-:-:S02]  /*49b0*/  FMUL R31, R153, R162 ;  /* 0x000000a2991f7220 */ /* 0x000fc40000400000 */
[----:B------:R-:W-:-:S07]  /*49c0*/  FMUL R169, R153, R164 ;  /* 0x000000a499a97220 */ /* 0x000fce0000400000 */
.L_x_109:
[----:B------:R-:W-:-:S07]  /*49d0*/  IADD3 R12, R12, 0x1, RZ ;  /* 0x000000010c0c7810 */ /* 0x000fce0007ffe0ff */
.L_x_105:
[----:B------:R-:W-:Y:S05]  /*49e0*/  BSYNC B0 ;  /* 0x0000000000007941 */ /* 0x000fea0003800000 */
.L_x_104:
[----:B-1----:R-:W-:Y:S02]  /*49f0*/  IMAD.MOV.U32 R0, RZ, RZ, 0x3bbb989d ;  /* 0x3bbb989dff007424 */ /* 0x002fe400078e00ff */
[C---:B------:R-:W-:Y:S01]  /*4a00*/  FFMA R40, R154.reuse, R40, R13 ;  /* 0x000000289a287223 */ /* 0x040fe2000000000d */
[----:B------:R-:W-:Y:S01]  /*4a10*/  MOV R3, 0x437c0000 ;  /* 0x437c000000037802 */ /* 0x000fe20000000f00 */
[C---:B------:R-:W-:Y:S01]  /*4a20*/  FFMA R41, R154.reuse, R41, R14 ;  /* 0x000000299a297223 */ /* 0x040fe2000000000e */
[----:B------:R-:W-:Y:S01]  /*4a30*/  FFMA R42, R154, R42, R157 ;  /* 0x0000002a9a2a7223 */ /* 0x000fe2000000009d */
[-C--:B------:R-:W-:Y:S01]  /*4a40*/  FFMA.SAT R4, -R40, R0.reuse, 0.5 ;  /* 0x3f00000028047423 */ /* 0x080fe20000002100 */
[C---:B------:R-:W-:Y:S01]  /*4a50*/  FFMA R43, R154.reuse, R43, R23 ;  /* 0x0000002b9a2b7223 */ /* 0x040fe20000000017 */
[----:B------:R-:W-:Y:S01]  /*4a60*/  FFMA.SAT R6, -R41, R0, 0.5 ;  /* 0x3f00000029067423 */ /* 0x000fe20000002100 */
[----:B------:R-:W-:Y:S01]  /*4a70*/  FFMA R44, R154, R44, R21 ;  /* 0x0000002c9a2c7223 */ /* 0x000fe20000000015 */
[-C--:B------:R-:W-:Y:S01]  /*4a80*/  FFMA.RM R4, R4, R3.reuse, 12582913 ;  /* 0x4b40000104047423 */ /* 0x080fe20000004003 */
[-C--:B------:R-:W-:Y:S01]  /*4a90*/  FFMA.SAT R26, -R43, R0.reuse, 0.5 ;  /* 0x3f0000002b1a7423 */ /* 0x080fe20000002100 */
[----:B------:R-:W-:Y:S01]  /*4aa0*/  FFMA.RM R5, R6, R3, 12582913 ;  /* 0x4b40000106057423 */ /* 0x000fe20000004003 */
[-C--:B------:R-:W-:Y:S01]  /*4ab0*/  FFMA.SAT R6, -R42, R0.reuse, 0.5 ;  /* 0x3f0000002a067423 */ /* 0x080fe20000002100 */
[----:B------:R-:W-:Y:S01]  /*4ac0*/  FADD R7, R4, -12583039 ;  /* 0xcb40007f04077421 */ /* 0x000fe20000000000 */
[----:B------:R-:W-:Y:S01]  /*4ad0*/  FFMA R45, R154, R45, R15 ;  /* 0x0000002d9a2d7223 */ /* 0x000fe2000000000f */
[----:B------:R-:W-:Y:S01]  /*4ae0*/  FADD R8, R5, -12583039 ;  /* 0xcb40007f05087421 */ /* 0x000fe20000000000 */
[-C--:B------:R-:W-:Y:S01]  /*4af0*/  FFMA.RM R6, R6, R3.reuse, 12582913 ;  /* 0x4b40000106067423 */ /* 0x080fe20000004003 */
[----:B------:R-:W-:Y:S01]  /*4b00*/  FFMA R7, -R40, 1.4426950216293334961, -R7 ;  /* 0x3fb8aa3b28077823 */ /* 0x000fe20000000907 */
[-C--:B------:R-:W-:Y:S01]  /*4b10*/  FFMA.SAT R30, -R45, R0.reuse, 0.5 ;  /* 0x3f0000002d1e7423 */ /* 0x080fe20000002100 */
[C---:B------:R-:W-:Y:S01]  /*4b20*/  FFMA R8, -R41.reuse, 1.4426950216293334961, -R8 ;  /* 0x3fb8aa3b29087823 */ /* 0x040fe20000000908 */
[----:B------:R-:W-:Y:S01]  /*4b30*/  FADD R11, R6, -12583039 ;  /* 0xcb40007f060b7421 */ /* 0x000fe20000000000 */
[----:B------:R-:W-:Y:S01]  /*4b40*/  FFMA R9, -R40, 1.925963033500011079e-08, R7 ;  /* 0x32a5706028097823 */ /* 0x000fe20000000107 */
[-C--:B------:R-:W-:Y:S01]  /*4b50*/  FFMA.RM R7, R26, R3.reuse, 12582913 ;  /* 0x4b4000011a077423 */ /* 0x080fe20000004003 */
[----:B------:R-:W-:Y:S01]  /*4b60*/  FFMA R10, -R41, 1.925963033500011079e-08, R8 ;  /* 0x32a57060290a7823 */ /* 0x000fe20000000108 */
[----:B------:R-:W-:Y:S01]  /*4b70*/  FFMA.SAT R8, -R44, R0, 0.5 ;  /* 0x3f0000002c087423 */ /* 0x000fe20000002100 */
[----:B------:R-:W-:Y:S01]  /*4b80*/  FFMA R11, -R42, 1.4426950216293334961, -R11 ;  /* 0x3fb8aa3b2a0b7823 */ /* 0x000fe2000000090b */
[----:B------:R-:W-:Y:S01]  /*4b90*/  FADD R28, R7, -12583039 ;  /* 0xcb40007f071c7421 */ /* 0x000fe20000000000 */
[----:B------:R-:W-:Y:S01]  /*4ba0*/  FFMA R46, R154, R46, R161 ;  /* 0x0000002e9a2e7223 */ /* 0x000fe200000000a1 */
[-C--:B------:R-:W-:Y:S01]  /*4bb0*/  FFMA.RM R8, R8, R3.reuse, 12582913 ;  /* 0x4b40000108087423 */ /* 0x080fe20000004003 */
[----:B------:R-:W-:Y:S01]  /*4bc0*/  FFMA R26, -R42, 1.925963033500011079e-08, R11 ;  /* 0x32a570602a1a7823 */ /* 0x000fe2000000010b */
[C---:B------:R-:W-:Y:S01]  /*4bd0*/  FFMA R28, -R43.reuse, 1.4426950216293334961, -R28 ;  /* 0x3fb8aa3b2b1c7823 */ /* 0x040fe2000000091c */
[----:B------:R-:W-:Y:S01]  /*4be0*/  FFMA.RM R11, R30, R3, 12582913 ;  /* 0x4b4000011e0b7423 */ /* 0x000fe20000004003 */
[----:B------:R-:W-:Y:S01]  /*4bf0*/  FADD R35, R8, -12583039 ;  /* 0xcb40007f08237421 */ /* 0x000fe20000000000 */
[----:B------:R-:W-:Y:S01]  /*4c00*/  FFMA R47, R154, R47, R159 ;  /* 0x0000002f9a2f7223 */ /* 0x000fe2000000009f */
[----:B------:R-:W-:Y:S01]  /*4c10*/  FFMA R34, -R43, 1.925963033500011079e-08, R28 ;  /* 0x32a570602b227823 */ /* 0x000fe2000000011c */
[-C--:B------:R-:W-:Y:S01]  /*4c20*/  FFMA.SAT R28, -R46, R0.reuse, 0.5 ;  /* 0x3f0000002e1c7423 */ /* 0x080fe20000002100 */
[----:B------:R-:W-:Y:S01]  /*4c30*/  FADD R30, R11, -12583039 ;  /* 0xcb40007f0b1e7421 */ /* 0x000fe20000000000 */
[----:B------:R-:W-:Y:S01]  /*4c40*/  FFMA R35, -R44, 1.4426950216293334961, -R35 ;  /* 0x3fb8aa3b2c237823 */ /* 0x000fe20000000923 */
[----:B------:R-:W-:Y:S01]  /*4c50*/  FFMA.SAT R38, -R47, R0, 0.5 ;  /* 0x3f0000002f267423 */ /* 0x000fe20000002100 */
[-C--:B------:R-:W-:Y:S01]  /*4c60*/  FFMA.RM R28, R28, R3.reuse, 12582913 ;  /* 0x4b4000011c1c7423 */ /* 0x080fe20000004003 */
[C---:B------:R-:W-:Y:S01]  /*4c70*/  FFMA R30, -R45.reuse, 1.4426950216293334961, -R30 ;  /* 0x3fb8aa3b2d1e7823 */ /* 0x040fe2000000091e */
[----:B------:R-:W-:Y:S01]  /*4c80*/  FFMA R32, -R44, 1.925963033500011079e-08, R35 ;  /* 0x32a570602c207823 */ /* 0x000fe20000000123 */
[----:B------:R-:W-:Y:S01]  /*4c90*/  FFMA R48, R154, R48, R25 ;  /* 0x000000309a307223 */ /* 0x000fe20000000019 */
[----:B------:R-:W-:Y:S01]  /*4ca0*/  FADD R35, R28, -12583039 ;  /* 0xcb40007f1c237421 */ /* 0x000fe20000000000 */
[----:B------:R-:W-:Y:S01]  /*4cb0*/  FFMA R36, -R45, 1.925963033500011079e-08, R30 ;  /* 0x32a570602d247823 */ /* 0x000fe2000000011e */
[----:B------:R-:W-:Y:S01]  /*4cc0*/  FFMA.RM R30, R38, R3, 12582913 ;  /* 0x4b400001261e7423 */ /* 0x000fe20000004003 */
[----:B------:R-:W-:Y:S01]  /*4cd0*/  FFMA.SAT R162, -R48, R0, 0.5 ;  /* 0x3f00000030a27423 */ /* 0x000fe20000002100 */
[----:B------:R-:W-:Y:S01]  /*4ce0*/  FFMA R35, -R46, 1.4426950216293334961, -R35 ;  /* 0x3fb8aa3b2e237823 */ /* 0x000fe20000000923 */
[----:B------:R-:W-:Y:S01]  /*4cf0*/  FFMA R49, R154, R49, R163 ;  /* 0x000000319a317223 */ /* 0x000fe200000000a3 */
[----:B------:R-:W-:Y:S01]  /*4d00*/  FADD R156, R30, -12583039 ;  /* 0xcb40007f1e9c7421 */ /* 0x000fe20000000000 */
[----:B------:R-:W-:Y:S01]  /*4d10*/  FFMA R50, R154, R50, R27 ;  /* 0x000000329a327223 */ /* 0x000fe2000000001b */
[----:B------:R-:W-:Y:S01]  /*4d20*/  FFMA R38, -R46, 1.925963033500011079e-08, R35 ;  /* 0x32a570602e267823 */ /* 0x000fe20000000123 */
[----:B------:R-:W-:Y:S01]  /*4d30*/  FFMA.RM R35, R162, R3, 12582913 ;  /* 0x4b400001a2237423 */ /* 0x000fe20000004003 */
[-C--:B------:R-:W-:Y:S01]  /*4d40*/  FFMA.SAT R162, -R49, R0.reuse, 0.5 ;  /* 0x3f00000031a27423 */ /* 0x080fe20000002100 */
[C---:B------:R-:W-:Y:S01]  /*4d50*/  FFMA R156, -R47.reuse, 1.4426950216293334961, -R156 ;  /* 0x3fb8aa3b2f9c7823 */ /* 0x040fe2000000099c */
[----:B------:R1:W-:Y:S01]  /*4d60*/  MUFU.EX2 R39, R38 ;  /* 0x0000002600277308 */ /* 0x0003e20000000800 */
[----:B------:R-:W-:Y:S01]  /*4d70*/  FFMA R51, R154, R51, R165 ;  /* 0x000000339a337223 */ /* 0x000fe200000000a5 */
[----:B------:R-:W-:Y:S01]  /*4d80*/  FFMA.RM R162, R162, R3, 12582913 ;  /* 0x4b400001a2a27423 */ /* 0x000fe20000004003 */
[----:B------:R-:W-:Y:S01]  /*4d90*/  FFMA R37, -R47, 1.925963033500011079e-08, R156 ;  /* 0x32a570602f257823 */ /* 0x000fe2000000019c */
[----:B------:R-:W-:Y:S01]  /*4da0*/  FFMA.SAT R156, -R50, R0, 0.5 ;  /* 0x3f000000329c7423 */ /* 0x000fe20000002100 */
[C---:B------:R-:W-:Y:S01]  /*4db0*/  FFMA R52, R154.reuse, R52, R29 ;  /* 0x000000349a347223 */ /* 0x040fe2000000001d */
[C---:B------:R-:W-:Y:S01]  /*4dc0*/  FFMA R53, R154.reuse, R53, R167 ;  /* 0x000000359a357223 */ /* 0x040fe200000000a7 */
[----:B------:R-:W-:Y:S01]  /*4dd0*/  FFMA R54, R154, R54, R31 ;  /* 0x000000369a367223 */ /* 0x000fe2000000001f */
[----:B------:R-:W2:Y:S01]  /*4de0*/  MUFU.EX2 R9, R9 ;  /* 0x0000000900097308 */ /* 0x000ea20000000800 */
[----:B-1----:R-:W-:Y:S01]  /*4df0*/  FADD R38, R162, -12583039 ;  /* 0xcb40007fa2267421 */ /* 0x002fe20000000000 */
[----:B------:R-:W-:Y:S01]  /*4e00*/  FFMA.RM R164, R156, R3, 12582913 ;  /* 0x4b4000019ca47423 */ /* 0x000fe20000004003 */
[----:B------:R-:W-:Y:S01]  /*4e10*/  FADD R171, R35, -12583039 ;  /* 0xcb40007f23ab7421 */ /* 0x000fe20000000000 */
[----:B------:R-:W-:Y:S01]  /*4e20*/  FFMA R55, R154, R55, R169 ;  /* 0x000000379a377223 */ /* 0x000fe200000000a9 */
[----:B------:R-:W-:Y:S01]  /*4e30*/  FFMA R156, -R49, 1.4426950216293334961, -R38 ;  /* 0x3fb8aa3b319c7823 */ /* 0x000fe20000000926 */
[----:B------:R-:W-:Y:S01]  /*4e40*/  FADD R173, R164, -12583039 ;  /* 0xcb40007fa4ad7421 */ /* 0x000fe20000000000 */
[-C--:B------:R-:W-:Y:S01]  /*4e50*/  FFMA.SAT R166, -R51, R0.reuse, 0.5 ;  /* 0x3f00000033a67423 */ /* 0x080fe20000002100 */
[----:B------:R-:W1:Y:S01]  /*4e60*/  MUFU.EX2 R10, R10 ;  /* 0x0000000a000a7308 */ /* 0x000e620000000800 */
[----:B------:R-:W-:Y:S01]  /*4e70*/  FFMA R156, -R49, 1.925963033500011079e-08, R156 ;  /* 0x32a57060319c7823 */ /* 0x000fe2000000019c */
[-C--:B------:R-:W-:Y:S01]  /*4e80*/  FFMA.SAT R170, -R52, R0.reuse, 0.5 ;  /* 0x3f00000034aa7423 */ /* 0x080fe20000002100 */
[-C--:B------:R-:W-:Y:S01]  /*4e90*/  FFMA.SAT R172, -R53, R0.reuse, 0.5 ;  /* 0x3f00000035ac7423 */ /* 0x080fe20000002100 */
[-C--:B------:R-:W-:Y:S01]  /*4ea0*/  FFMA.SAT R174, -R54, R0.reuse, 0.5 ;  /* 0x3f00000036ae7423 */ /* 0x080fe20000002100 */
[----:B------:R-:W-:Y:S01]  /*4eb0*/  FFMA R171, -R48, 1.4426950216293334961, -R171 ;  /* 0x3fb8aa3b30ab7823 */ /* 0x000fe200000009ab */
[----:B------:R-:W-:Y:S01]  /*4ec0*/  FFMA.SAT R0, -R55, R0, 0.5 ;  /* 0x3f00000037007423 */ /* 0x000fe20000002100 */
[----:B------:R-:W-:Y:S01]  /*4ed0*/  FFMA R175, -R50, 1.4426950216293334961, -R173 ;  /* 0x3fb8aa3b32af7823 */ /* 0x000fe200000009ad */
[----:B------:R-:W-:Y:S01]  /*4ee0*/  MUFU.EX2 R26, R26 ;  /* 0x0000001a001a7308 */ /* 0x000fe20000000800 */
[----:B------:R-:W-:Y:S01]  /*4ef0*/  SHF.L.U32 R4, R4, 0x17, RZ ;  /* 0x0000001704047819 */ /* 0x000fe200000006ff */
[----:B------:R-:W-:Y:S01]  /*4f00*/  FFMA R171, -R48, 1.925963033500011079e-08, R171 ;  /* 0x32a5706030ab7823 */ /* 0x000fe200000001ab */
[-C--:B------:R-:W-:Y:S01]  /*4f10*/  FFMA.RM R166, R166, R3.reuse, 12582913 ;  /* 0x4b400001a6a67423 */ /* 0x080fe20000004003 */
[-C--:B------:R-:W-:Y:S01]  /*4f20*/  FFMA.RM R170, R170, R3.reuse, 12582913 ;  /* 0x4b400001aaaa7423 */ /* 0x080fe20000004003 */
[-C--:B------:R-:W-:Y:S01]  /*4f30*/  FFMA.RM R172, R172, R3.reuse, 12582913 ;  /* 0x4b400001acac7423 */ /* 0x080fe20000004003 */
[----:B------:R-:W-:Y:S01]  /*4f40*/  FFMA.RM R174, R174, R3, 12582913 ;  /* 0x4b400001aeae7423 */ /* 0x000fe20000004003 */
[----:B------:R-:W-:Y:S01]  /*4f50*/  SHF.L.U32 R5, R5, 0x17, RZ ;  /* 0x0000001705057819 */ /* 0x000fe200000006ff */
[----:B------:R-:W3:Y:S01]  /*4f60*/  MUFU.EX2 R34, R34 ;  /* 0x0000002200227308 */ /* 0x000ee20000000800 */
[----:B--2---:R-:W-:Y:S01]  /*4f70*/  FFMA R176, R4, R9, 1 ;  /* 0x3f80000004b07423 */ /* 0x004fe20000000009 */
[----:B------:R-:W-:Y:S01]  /*4f80*/  FADD R168, R166, -12583039 ;  /* 0xcb40007fa6a87421 */ /* 0x000fe20000000000 */
[----:B------:R-:W-:Y:S01]  /*4f90*/  SHF.L.U32 R7, R7, 0x17, RZ ;  /* 0x0000001707077819 */ /* 0x000fe200000006ff */
[----:B-1----:R-:W-:Y:S01]  /*4fa0*/  FFMA R10, R5, R10, 1 ;  /* 0x3f800000050a7423 */ /* 0x002fe2000000000a */
[----:B------:R-:W-:Y:S01]  /*4fb0*/  FADD R5, R174, -12583039 ;  /* 0xcb40007fae057421 */ /* 0x000fe20000000000 */
[C---:B------:R-:W-:Y:S01]  /*4fc0*/  FFMA R168, -R51.reuse, 1.4426950216293334961, -R168 ;  /* 0x3fb8aa3b33a87823 */ /* 0x040fe200000009a8 */
[----:B------:R-:W-:Y:S01]  /*4fd0*/  FFMA R175, -R50, 1.925963033500011079e-08, R175 ;  /* 0x32a5706032af7823 */ /* 0x000fe200000001af */
[----:B------:R-:W1:Y:S01]  /*4fe0*/  MUFU.EX2 R32, R32 ;  /* 0x0000002000207308 */ /* 0x000e620000000800 */
[C---:B------:R-:W-:Y:S01]  /*4ff0*/  FFMA R5, -R54.reuse, 1.4426950216293334961, -R5 ;  /* 0x3fb8aa3b36057823 */ /* 0x040fe20000000905 */
[----:B------:R-:W-:Y:S01]  /*5000*/  FFMA R168, -R51, 1.925963033500011079e-08, R168 ;  /* 0x32a5706033a87823 */ /* 0x000fe200000001a8 */
[----:B------:R-:W-:Y:S01]  /*5010*/  SHF.L.U32 R11, R11, 0x17, RZ ;  /* 0x000000170b0b7819 */ /* 0x000fe200000006ff */
[----:B------:R-:W-:Y:S01]  /*5020*/  BSSY B1, `(.L_x_110) ;  /* 0x000003d000017945 */ /* 0x000fe20003800000 */
[----:B------:R-:W-:Y:S01]  /*5030*/  FFMA R5, -R54, 1.925963033500011079e-08, R5 ;  /* 0x32a5706036057823 */ /* 0x000fe20000000105 */
[----:B------:R-:W-:-:S02]  /*5040*/  SHF.L.U32 R30, R30, 0x17, RZ ;  /* 0x000000171e1e7819 */ /* 0x000fc400000006ff */
[----:B------:R2:W-:Y:S01]  /*5050*/  MUFU.EX2 R173, R156 ;  /* 0x0000009c00ad7308 */ /* 0x0005e20000000800 */
[----:B---3--:R-:W-:Y:S01]  /*5060*/  FFMA R7, R7, R34, 1 ;  /* 0x3f80000007077423 */ /* 0x008fe20000000022 */
[----:B------:R-:W-:-:S04]  /*5070*/  IADD3 R34, R176, 0x1800000, RZ ;  /* 0x01800000b0227810 */ /* 0x000fc80007ffe0ff */
[----:B------:R-:W-:Y:S02]  /*5080*/  LOP3.LUT R34, R34, 0x7f800000, RZ, 0xc0, !PT ;  /* 0x7f80000022227812 */ /* 0x000fe400078ec0ff */
[----:B------:R3:W-:Y:S01]  /*5090*/  MUFU.EX2 R38, R171 ;  /* 0x000000ab00267308 */ /* 0x0007e20000000800 */
[----:B--2---:R-:W-:Y:S01]  /*50a0*/  FFMA.RM R156, R0, R3, 12582913 ;  /* 0x4b400001009c7423 */ /* 0x004fe20000004003 */
[----:B------:R-:W-:Y:S01]  /*50b0*/  SHF.L.U32 R3, R6, 0x17, RZ ;  /* 0x0000001706037819 */ /* 0x000fe200000006ff */
[----:B------:R-:W-:Y:S01]  /*50c0*/  FADD R0, R172, -12583039 ;  /* 0xcb40007fac007421 */ /* 0x000fe20000000000 */
[----:B------:R-:W-:Y:S01]  /*50d0*/  ISETP.GT.U32.AND P2, PT, R34, 0x1ffffff, PT ;  /* 0x01ffffff2200780c */ /* 0x000fe20003f44070 */
[----:B------:R-:W-:Y:S01]  /*50e0*/  FADD R4, R156, -12583039 ;  /* 0xcb40007f9c047421 */ /* 0x000fe20000000000 */
[C---:B------:R-:W-:Y:S01]  /*50f0*/  SHF.L.U32 R34, R170.reuse, 0x17, RZ ;  /* 0x00000017aa227819 */ /* 0x040fe200000006ff */
[----:B------:R-:W-:Y:S01]  /*5100*/  FFMA R6, R3, R26, 1 ;  /* 0x3f80000003067423 */ /* 0x000fe2000000001a */
[----:B------:R-:W2:Y:S01]  /*5110*/  MUFU.EX2 R36, R36 ;  /* 0x0000002400247308 */ /* 0x000ea20000000800 */
[----:B---3--:R-:W-:Y:S01]  /*5120*/  FADD R171, R170, -12583039 ;  /* 0xcb40007faaab7421 */ /* 0x008fe20000000000 */
[----:B------:R-:W-:Y:S01]  /*5130*/  SHF.L.U32 R3, R8, 0x17, RZ ;  /* 0x0000001708037819 */ /* 0x000fe200000006ff */
[----:B------:R-:W-:Y:S01]  /*5140*/  FFMA R0, -R53, 1.4426950216293334961, -R0 ;  /* 0x3fb8aa3b35007823 */ /* 0x000fe20000000900 */
[----:B------:R-:W-:Y:S01]  /*5150*/  FFMA R26, -R55, 1.4426950216293334961, -R4 ;  /* 0x3fb8aa3b371a7823 */ /* 0x000fe20000000904 */
[----:B------:R-:W-:Y:S01]  /*5160*/  FFMA R177, -R52, 1.4426950216293334961, -R171 ;  /* 0x3fb8aa3b34b17823 */ /* 0x000fe200000009ab */
[----:B------:R-:W-:-:S02]  /*5170*/  IMAD.SHL.U32 R8, R28, 0x800000, RZ ;  /* 0x008000001c087824 */ /* 0x000fc400078e00ff */
[----:B-1----:R-:W-:Y:S01]  /*5180*/  FFMA R32, R3, R32, 1 ;  /* 0x3f80000003207423 */ /* 0x002fe20000000020 */
[----:B------:R-:W1:Y:S01]  /*5190*/  MUFU.EX2 R37, R37 ;  /* 0x0000002500257308 */ /* 0x000e620000000800 */
[----:B------:R-:W-:Y:S01]  /*51a0*/  FFMA R177, -R52, 1.925963033500011079e-08, R177 ;  /* 0x32a5706034b17823 */ /* 0x000fe200000001b1 */
[----:B------:R-:W-:Y:S01]  /*51b0*/  FFMA R0, -R53, 1.925963033500011079e-08, R0 ;  /* 0x32a5706035007823 */ /* 0x000fe20000000100 */
[----:B------:R-:W-:Y:S01]  /*51c0*/  FFMA R3, -R55, 1.925963033500011079e-08, R26 ;  /* 0x32a5706037037823 */ /* 0x000fe2000000011a */
[----:B------:R-:W-:Y:S01]  /*51d0*/  SHF.L.U32 R26, R162, 0x17, RZ ;  /* 0x00000017a21a7819 */ /* 0x000fe200000006ff */
[----:B------:R-:W-:Y:S01]  /*51e0*/  FFMA R8, R8, R39, 1 ;  /* 0x3f80000008087423 */ /* 0x000fe20000000027 */
[----:B------:R-:W-:Y:S02]  /*51f0*/  SHF.L.U32 R28, R164, 0x17, RZ ;  /* 0x00000017a41c7819 */ /* 0x000fe400000006ff */
[----:B------:R-:W3:Y:S01]  /*5200*/  MUFU.EX2 R175, R175 ;  /* 0x000000af00af7308 */ /* 0x000ee20000000800 */
[----:B--2---:R-:W-:Y:S01]  /*5210*/  FFMA R36, R11, R36, 1 ;  /* 0x3f8000000b247423 */ /* 0x004fe20000000024 */
[----:B------:R-:W-:Y:S01]  /*5220*/  SHF.L.U32 R11, R35, 0x17, RZ ;  /* 0x00000017230b7819 */ /* 0x000fe200000006ff */
[----:B------:R-:W-:-:S02]  /*5230*/  IMAD.SHL.U32 R35, R172, 0x800000, RZ ;  /* 0x00800000ac237824 */ /* 0x000fc400078e00ff */
[----:B------:R-:W-:Y:S02]  /*5240*/  FFMA R26, R26, R173, 1 ;  /* 0x3f8000001a1a7423 */ /* 0x000fe400000000ad */
[----:B------:R-:W-:Y:S01]  /*5250*/  FFMA R11, R11, R38, 1 ;  /* 0x3f8000000b0b7423 */ /* 0x000fe20000000026 */
[----:B------:R-:W2:Y:S01]  /*5260*/  MUFU.EX2 R171, R168 ;  /* 0x000000a800ab7308 */ /* 0x000ea20000000800 */
[----:B-1----:R-:W-:Y:S01]  /*5270*/  FFMA R9, R30, R37, 1 ;  /* 0x3f8000001e097423 */ /* 0x002fe20000000025 */
[----:B------:R-:W-:Y:S02]  /*5280*/  SHF.L.U32 R30, R166, 0x17, RZ ;  /* 0x00000017a61e7819 */ /* 0x000fe400000006ff */
[----:B------:R-:W-:Y:S02]  /*5290*/  SHF.L.U32 R37, R174, 0x17, RZ ;  /* 0x00000017ae257819 */ /* 0x000fe400000006ff */
[----:B------:R-:W-:Y:S02]  /*52a0*/  SHF.L.U32 R38, R156, 0x17, RZ ;  /* 0x000000179c267819 */ /* 0x000fe400000006ff */
[----:B------:R-:W1:Y:S01]  /*52b0*/  MUFU.EX2 R177, R177 ;  /* 0x000000b100b17308 */ /* 0x000e620000000800 */
[----:B---3--:R-:W-:-:S07]  /*52c0*/  FFMA R28, R28, R175, 1 ;  /* 0x3f8000001c1c7423 */ /* 0x008fce00000000af */
[----:B------:R-:W3:Y:S01]  /*52d0*/  MUFU.EX2 R0, R0 ;  /* 0x0000000000007308 */ /* 0x000ee20000000800 */
[----:B--2---:R-:W-:-:S07]  /*52e0*/  FFMA R30, R30, R171, 1 ;  /* 0x3f8000001e1e7423 */ /* 0x004fce00000000ab */
[----:B------:R-:W2:Y:S01]  /*52f0*/  MUFU.EX2 R4, R5 ;  /* 0x0000000500047308 */ /* 0x000ea20000000800 */
[----:B-1----:R-:W-:-:S07]  /*5300*/  FFMA R34, R34, R177, 1 ;  /* 0x3f80000022227423 */ /* 0x002fce00000000b1 */
[----:B------:R-:W1:Y:S01]  /*5310*/  MUFU.EX2 R3, R3 ;  /* 0x0000000300037308 */ /* 0x000e620000000800 */
[----:B---3--:R-:W-:Y:S01]  /*5320*/  FFMA R35, R35, R0, 1 ;  /* 0x3f80000023237423 */ /* 0x008fe20000000000 */
[----:B--2---:R-:W-:Y:S01]  /*5330*/  FFMA R37, R37, R4, 1 ;  /* 0x3f80000025257423 */ /* 0x004fe20000000004 */
[----:B-1----:R-:W-:Y:S01]  /*5340*/  FFMA R38, R38, R3, 1 ;  /* 0x3f80000026267423 */ /* 0x002fe20000000003 */
[----:B------:R-:W-:Y:S06]  /*5350*/  @P2 BRA `(.L_x_111) ;  /* 0x0000000000142947 */ /* 0x000fec0003800000 */
[----:B------:R-:W-:Y:S02]  /*5360*/  MOV R0, R176 ;  /* 0x000000b000007202 */ /* 0x000fe40000000f00 */
[----:B------:R-:W-:-:S07]  /*5370*/  MOV R4, 0x5390 ;  /* 0x0000539000047802 */ /* 0x000fce0000000f00 */
[----:B------:R-:W-:Y:S05]  /*5380*/  CALL.REL.NOINC `($__internal_0_$__cuda_sm20_rcp_rn_f32_slowpath) ;  /* 0x0000011000047944 */ /* 0x000fea0003c00000 */
[----:B------:R-:W-:Y:S01]  /*5390*/  MOV R39, R0 ;  /* 0x0000000000277202 */ /* 0x000fe20000000f00 */
[----:B------:R-:W-:Y:S06]  /*53a0*/  BRA `(.L_x_112) ;  /* 0x0000000000107947 */ /* 0x000fec0003800000 */
.L_x_111:
[----:B------:R-:W1:Y:S02]  /*53b0*/  MUFU.RCP R39, R176 ;  /* 0x000000b000277308 */ /* 0x000e640000001000 */
[----:B-1----:R-:W-:-:S04]  /*53c0*/  FFMA R0, R176, R39, -1 ;  /* 0xbf800000b0007423 */ /* 0x002fc80000000027 */
[----:B------:R-:W-:-:S04]  /*53d0*/  FADD.FTZ R0, -R0, -RZ ;  /* 0x800000ff00007221 */ /* 0x000fc80000010100 */
[----:B------:R-:W-:-:S07]  /*53e0*/  FFMA R39, R39, R0, R39 ;  /* 0x0000000027277223 */ /* 0x000fce0000000027 */
.L_x_112:
[----:B------:R-:W-:Y:S05]  /*53f0*/  BSYNC B1 ;  /* 0x0000000000017941 */ /* 0x000fea0003800000 */
.L_x_110:
        /* <DEDUP_REMOVED lines=10> */
.L_x_114:
[----:B------:R-:W1:Y:S02]  /*54a0*/  MUFU.RCP R3, R10 ;  /* 0x0000000a00037308 */ /* 0x000e640000001000 */
[----:B-1----:R-:W-:-:S04]  /*54b0*/  FFMA R0, R10, R3, -1 ;  /* 0xbf8000000a007423 */ /* 0x002fc80000000003 */
[----:B------:R-:W-:-:S04]  /*54c0*/  FADD.FTZ R0, -R0, -RZ ;  /* 0x800000ff00007221 */ /* 0x000fc80000010100 */
[----:B------:R-:W-:-:S07]  /*54d0*/  FFMA R166, R3, R0, R3 ;  /* 0x0000000003a67223 */ /* 0x000fce0000000003 */
.L_x_115:
[----:B------:R-:W-:Y:S05]  /*54e0*/  BSYNC B1 ;  /* 0x0000000000017941 */ /* 0x000fea0003800000 */
.L_x_113:
        /* <DEDUP_REMOVED lines=10> */
.L_x_117:
[----:B------:R-:W1:Y:S02]  /*5590*/  MUFU.RCP R177, R6 ;  /* 0x0000000600b17308 */ /* 0x000e640000001000 */
[----:B-1----:R-:W-:-:S04]  /*55a0*/  FFMA R0, R6, R177, -1 ;  /* 0xbf80000006007423 */ /* 0x002fc800000000b1 */
[----:B------:R-:W-:-:S04]  /*55b0*/  FADD.FTZ R0, -R0, -RZ ;  /* 0x800000ff00007221 */ /* 0x000fc80000010100 */
[----:B------:R-:W-:-:S07]  /*55c0*/  FFMA R177, R177, R0, R177 ;  /* 0x00000000b1b17223 */ /* 0x000fce00000000b1 */
.L_x_118:
[----:B------:R-:W-:Y:S05]  /*55d0*/  BSYNC B1 ;  /* 0x0000000000017941 */ /* 0x000fea0003800000 */
.L_x_116:
        /* <DEDUP_REMOVED lines=10> */
.L_x_120:
[----:B------:R-:W1:Y:S02]  /*5680*/  MUFU.RCP R6, R7 ;  /* 0x0000000700067308 */ /* 0x000e640000001000 */
[----:B-1----:R-:W-:-:S04]  /*5690*/  FFMA R0, R7, R6, -1 ;  /* 0xbf80000007007423 */ /* 0x002fc80000000006 */
[----:B------:R-:W-:-:S04]  /*56a0*/  FADD.FTZ R3, -R0, -RZ ;  /* 0x800000ff00037221 */ /* 0x000fc80000010100 */
[----:B------:R-:W-:-:S07]  /*56b0*/  FFMA R6, R6, R3, R6 ;  /* 0x0000000306067223 */ /* 0x000fce0000000006 */
.L_x_121:
[----:B------:R-:W-:Y:S05]  /*56c0*/  BSYNC B1 ;  /* 0x0000000000017941 */ /* 0x000fea0003800000 */
.L_x_119:
        /* <DEDUP_REMOVED lines=10> */
.L_x_123:
[----:B------:R-:W1:Y:S02]  /*5770*/  MUFU.RCP R7, R32 ;  /* 0x0000002000077308 */ /* 0x000e640000001000 */
[----:B-1----:R-:W-:-:S04]  /*5780*/  FFMA R0, R32, R7, -1 ;  /* 0xbf80000020007423 */ /* 0x002fc80000000007 */
[----:B------:R-:W-:-:S04]  /*5790*/  FADD.FTZ R0, -R0, -RZ ;  /* 0x800000ff00007221 */ /* 0x000fc80000010100 */
[----:B------:R-:W-:-:S07]  /*57a0*/  FFMA R7, R7, R0, R7 ;  /* 0x0000000007077223 */ /* 0x000fce0000000007 */
.L_x_124:
[----:B------:R-:W-:Y:S05]  /*57b0*/  BSYNC B1 ;  /* 0x0000000000017941 */ /* 0x000fea0003800000 */
.L_x_122:
        /* <DEDUP_REMOVED lines=10> */
.L_x_126:
[----:B------:R-:W1:Y:S02]  /*5860*/  MUFU.RCP R3, R36 ;  /* 0x0000002400037308 */ /* 0x000e640000001000 */
[----:B-1----:R-:W-:-:S04]  /*5870*/  FFMA R0, R36, R3, -1 ;  /* 0xbf80000024007423 */ /* 0x002fc80000000003 */
[----:B------:R-:W-:-:S04]  /*5880*/  FADD.FTZ R0, -R0, -RZ ;  /* 0x800000ff00007221 */ /* 0x000fc80000010100 */
[----:B------:R-:W-:-:S07]  /*5890*/  FFMA R10, R3, R0, R3 ;  /* 0x00000000030a7223 */ /* 0x000fce0000000003 */
.L_x_127:
[----:B------:R-:W-:Y:S05]  /*58a0*/  BSYNC B1 ;  /* 0x0000000000017941 */ /* 0x000fea0003800000 */
.L_x_125:
        /* <DEDUP_REMOVED lines=10> */
.L_x_129:
[----:B------:R-:W1:Y:S02]  /*5950*/  MUFU.RCP R179, R8 ;  /* 0x0000000800b37308 */ /* 0x000e640000001000 */
[----:B-1----:R-:W-:-:S04]  /*5960*/  FFMA R0, R8, R179, -1 ;  /* 0xbf80000008007423 */ /* 0x002fc800000000b3 */
[----:B------:R-:W-:-:S04]  /*5970*/  FADD.FTZ R0, -R0, -RZ ;  /* 0x800000ff00007221 */ /* 0x000fc80000010100 */
[----:B------:R-:W-:-:S07]  /*5980*/  FFMA R179, R179, R0, R179 ;  /* 0x00000000b3b37223 */ /* 0x000fce00000000b3 */
.L_x_130:
[----:B------:R-:W-:Y:S05]  /*5990*/  BSYNC B1 ;  /* 0x0000000000017941 */ /* 0x000fea0003800000 */
.L_x_128:
        /* <DEDUP_REMOVED lines=10> */
.L_x_132:
[----:B------:R-:W1:Y:S02]  /*5a40*/  MUFU.RCP R8, R9 ;  /* 0x0000000900087308 */ /* 0x000e640000001000 */
[----:B-1----:R-:W-:-:S04]  /*5a50*/  FFMA R0, R9, R8, -1 ;  /* 0xbf80000009007423 */ /* 0x002fc80000000008 */
[----:B------:R-:W-:-:S04]  /*5a60*/  FADD.FTZ R3, -R0, -RZ ;  /* 0x800000ff00037221 */ /* 0x000fc80000010100 */
[----:B------:R-:W-:-:S07]  /*5a70*/  FFMA R8, R8, R3, R8 ;  /* 0x0000000308087223 */ /* 0x000fce0000000008 */
.L_x_133:
[----:B------:R-:W-:Y:S05]  /*5a80*/  BSYNC B1 ;  /* 0x0000000000017941 */ /* 0x000fea0003800000 */
.L_x_131:
        /* <DEDUP_REMOVED lines=10> */
.L_x_135:
[----:B------:R-:W1:Y:S02]  /*5b30*/  MUFU.RCP R0, R11 ;  /* 0x0000000b00007308 */ /* 0x000e640000001000 */
[----:B-1----:R-:W-:-:S04]  /*5b40*/  FFMA R3, R11, R0, -1 ;  /* 0xbf8000000b037423 */ /* 0x002fc80000000000 */
[----:B------:R-:W-:-:S04]  /*5b50*/  FADD.FTZ R3, -R3, -RZ ;  /* 0x800000ff03037221 */ /* 0x000fc80000010100 */
[----:B------:R-:W-:-:S07]  /*5b60*/  FFMA R9, R0, R3, R0 ;  /* 0x0000000300097223 */ /* 0x000fce0000000000 */
.L_x_136:
[----:B------:R-:W-:Y:S05]  /*5b70*/  BSYNC B1 ;  /* 0x0000000000017941 */ /* 0x000fea0003800000 */
.L_x_134:
        /* <DEDUP_REMOVED lines=10> */
.L_x_138:
[----:B------:R-:W1:Y:S02]  /*5c20*/  MUFU.RCP R3, R26 ;  /* 0x0000001a00037308 */ /* 0x000e640000001000 */
[----:B-1----:R-:W-:-:S04]  /*5c30*/  FFMA R0, R26, R3, -1 ;  /* 0xbf8000001a007423 */ /* 0x002fc80000000003 */
[----:B------:R-:W-:-:S04]  /*5c40*/  FADD.FTZ R0, -R0, -RZ ;  /* 0x800000ff00007221 */ /* 0x000fc80000010100 */
[----:B------:R-:W-:-:S07]  /*5c50*/  FFMA R32, R3, R0, R3 ;  /* 0x0000000003207223 */ /* 0x000fce0000000003 */
.L_x_139:
[----:B------:R-:W-:Y:S05]  /*5c60*/  BSYNC B1 ;  /* 0x0000000000017941 */ /* 0x000fea0003800000 */
.L_x_137:
        /* <DEDUP_REMOVED lines=10> */
.L_x_141:
[----:B------:R-:W1:Y:S02]  /*5d10*/  MUFU.RCP R11, R28 ;  /* 0x0000001c000b7308 */ /* 0x000e640000001000 */
[----:B-1----:R-:W-:-:S04]  /*5d20*/  FFMA R0, R28, R11, -1 ;  /* 0xbf8000001c007423 */ /* 0x002fc8000000000b */
[----:B------:R-:W-:-:S04]  /*5d30*/  FADD.FTZ R0, -R0, -RZ ;  /* 0x800000ff00007221 */ /* 0x000fc80000010100 */
[----:B------:R-:W-:-:S07]  /*5d40*/  FFMA R11, R11, R0, R11 ;  /* 0x000000000b0b7223 */ /* 0x000fce000000000b */
.L_x_142:
[----:B------:R-:W-:Y:S05]  /*5d50*/  BSYNC B1 ;  /* 0x0000000000017941 */ /* 0x000fea0003800000 */
.L_x_140:
        /* <DEDUP_REMOVED lines=10> */
.L_x_144:
[----:B------:R-:W1:Y:S02]  /*5e00*/  MUFU.RCP R3, R30 ;  /* 0x0000001e00037308 */ /* 0x000e640000001000 */
[----:B-1----:R-:W-:-:S04]  /*5e10*/  FFMA R0, R30, R3, -1 ;  /* 0xbf8000001e007423 */ /* 0x002fc80000000003 */
[----:B------:R-:W-:-:S04]  /*5e20*/  FADD.FTZ R0, -R0, -RZ ;  /* 0x800000ff00007221 */ /* 0x000fc80000010100 */
[----:B------:R-:W-:-:S07]  /*5e30*/  FFMA R26, R3, R0, R3 ;  /* 0x00000000031a7223 */ /* 0x000fce0000000003 */
.L_x_145:
[----:B------:R-:W-:Y:S05]  /*5e40*/  BSYNC B1 ;  /* 0x0000000000017941 */ /* 0x000fea0003800000 */
.L_x_143:
        /* <DEDUP_REMOVED lines=10> */
.L_x_147:
[----:B------:R-:W1:Y:S02]  /*5ef0*/  MUFU.RCP R181, R34 ;  /* 0x0000002200b57308 */ /* 0x000e640000001000 */
[----:B-1----:R-:W-:-:S04]  /*5f00*/  FFMA R0, R34, R181, -1 ;  /* 0xbf80000022007423 */ /* 0x002fc800000000b5 */
[----:B------:R-:W-:-:S04]  /*5f10*/  FADD.FTZ R0, -R0, -RZ ;  /* 0x800000ff00007221 */ /* 0x000fc80000010100 */
[----:B------:R-:W-:-:S07]  /*5f20*/  FFMA R181, R181, R0, R181 ;  /* 0x00000000b5b57223 */ /* 0x000fce00000000b5 */
.L_x_148:
[----:B------:R-:W-:Y:S05]  /*5f30*/  BSYNC B1 ;  /* 0x0000000000017941 */ /* 0x000fea0003800000 */
.L_x_146:
        /* <DEDUP_REMOVED lines=10> */
.L_x_150:
[----:B------:R-:W1:Y:S02]  /*5fe0*/  MUFU.RCP R28, R35 ;  /* 0x00000023001c7308 */ /* 0x000e640000001000 */
[----:B-1----:R-:W-:-:S04]  /*5ff0*/  FFMA R0, R35, R28, -1 ;  /* 0xbf80000023007423 */ /* 0x002fc8000000001c */
[----:B------:R-:W-:-:S04]  /*6000*/  FADD.FTZ R3, -R0, -RZ ;  /* 0x800000ff00037221 */ /* 0x000fc80000010100 */
[----:B------:R-:W-:-:S07]  /*6010*/  FFMA R28, R28, R3, R28 ;  /* 0x000000031c1c7223 */ /* 0x000fce000000001c */
.L_x_151:
[----:B------:R-:W-:Y:S05]  /*6020*/  BSYNC B1 ;  /* 0x0000000000017941 */ /* 0x000fea0003800000 */
.L_x_149:
        /* <DEDUP_REMOVED lines=10> */
.L_x_153:
[----:B------:R-:W1:Y:S02]  /*60d0*/  MUFU.RCP R0, R37 ;  /* 0x0000002500007308 */ /* 0x000e640000001000 */
[----:B-1----:R-:W-:-:S04]  /*60e0*/  FFMA R3, R37, R0, -1 ;  /* 0xbf80000025037423 */ /* 0x002fc80000000000 */
[----:B------:R-:W-:-:S04]  /*60f0*/  FADD.FTZ R3, -R3, -RZ ;  /* 0x800000ff03037221 */ /* 0x000fc80000010100 */
[----:B------:R-:W-:-:S07]  /*6100*/  FFMA R35, R0, R3, R0 ;  /* 0x0000000300237223 */ /* 0x000fce0000000000 */
.L_x_154:
[----:B------:R-:W-:Y:S05]  /*6110*/  BSYNC B1 ;  /* 0x0000000000017941 */ /* 0x000fea0003800000 */
.L_x_152:
        /* <DEDUP_REMOVED lines=8> */
[----:B------:R-:W-:Y:S05]  /*61a0*/  BRA `(.L_x_157) ;  /* 0x0000000000107947 */ /* 0x000fea0003800000 */
.L_x_156:
[----:B------:R-:W1:Y:S02]  /*61b0*/  MUFU.RCP R3, R38 ;  /* 0x0000002600037308 */ /* 0x000e640000001000 */
[----:B-1----:R-:W-:-:S04]  /*61c0*/  FFMA R0, R38, R3, -1 ;  /* 0xbf80000026007423 */ /* 0x002fc80000000003 */
[----:B------:R-:W-:-:S04]  /*61d0*/  FADD.FTZ R0, -R0, -RZ ;  /* 0x800000ff00007221 */ /* 0x000fc80000010100 */
[----:B------:R-:W-:-:S07]  /*61e0*/  FFMA R0, R3, R0, R3 ;  /* 0x0000000003007223 */ /* 0x000fce0000000003 */
.L_x_157:
[----:B------:R-:W-:Y:S05]  /*61f0*/  BSYNC B1 ;  /* 0x0000000000017941 */ /* 0x000fea0003800000 */
.L_x_155:
[----:B------:R-:W-:Y:S01]  /*6200*/  FMUL R5, R42, R177 ;  /* 0x000000b12a057220 */ /* 0x000fe20000400000 */
        /* <DEDUP_REMOVED lines=13> */
[----:B------:R-:W-:Y:S01]  /*62e0*/  F2FP.BF16.F32.PACK_AB R5, R6, R5 ;  /* 0x000000050605723e */ /* 0x000fe200000010ff */
[----:B------:R-:W-:Y:S01]  /*62f0*/  FMUL R181, R52, R181 ;  /* 0x000000b534b57220 */ /* 0x000fe20000400000 */
[----:B------:R-:W-:Y:S01]  /*6300*/  FMUL R28, R53, R28 ;  /* 0x0000001c351c7220 */ /* 0x000fe20000400000 */
[----:B------:R-:W-:Y:S01]  /*6310*/  F2FP.BF16.F32.PACK_AB R6, R10, R7 ;  /* 0x000000070a06723e */ /* 0x000fe200000010ff */
[----:B------:R-:W-:Y:S05]  /*6320*/  WARPSYNC.ALL ;  /* 0x0000000000007948 */ /* 0x000fea0003800000 */
[----:B------:R-:W-:Y:S01]  /*6330*/  F2FP.BF16.F32.PACK_AB R7, R8, R179 ;  /* 0x000000b30807723e */ /* 0x000fe200000010ff */
[----:B------:R-:W-:Y:S01]  /*6340*/  BSSY B0, `(.L_x_158) ;  /* 0x000001a000007945 */ /* 0x000fe20003800000 */
[----:B------:R-:W-:-:S02]  /*6350*/  F2FP.BF16.F32.PACK_AB R8, R32, R9 ;  /* 0x000000092008723e */ /* 0x000fc400000010ff */
[----:B------:R-:W-:Y:S02]  /*6360*/  F2FP.BF16.F32.PACK_AB R9, R26, R11 ;  /* 0x0000000b1a09723e */ /* 0x000fe400000010ff */
[----:B------:R-:W-:Y:S02]  /*6370*/  F2FP.BF16.F32.PACK_AB R4, R41, R4 ;  /* 0x000000042904723e */ /* 0x000fe400000010ff */
[----:B------:R-:W-:Y:S02]  /*6380*/  F2FP.BF16.F32.PACK_AB R11, R0, R35 ;  /* 0x00000023000b723e */ /* 0x000fe400000010ff */
[----:B------:R-:W-:Y:S01]  /*6390*/  F2FP.BF16.F32.PACK_AB R10, R28, R181 ;  /* 0x000000b51c0a723e */ /* 0x000fe200000010ff */
[----:B------:R1:W-:Y:S01]  /*63a0*/  STSM.16.M88.4 [R20+0x2200], R4 ;  /* 0x0022000414007844 */ /* 0x0003e20000000200 */
        /* <DEDUP_REMOVED lines=12> */
[----:B------:R-:W-:Y:S02]  /*6470*/  UIADD3 UR4, UR45, 0x2200, URZ ;  /* 0x000022002d047890 */ /* 0x000fe4000fffe03f */
[----:B------:R-:W-:Y:S01]  /*6480*/  UIADD3.X UR9, URZ, UR41, URZ, UP0, !UPT ;  /* 0x000000293f097290 */ /* 0x000fe200087fe43f */
[----:B------:R-:W-:Y:S01]  /*6490*/  UMOV UR6, UR54 ;  /* 0x0000003600067c82 */ /* 0x000fe20008000000 */
[----:B------:R-:W-:-:S07]  /*64a0*/  UMOV UR7, UR55 ;  /* 0x0000003700077c82 */ /* 0x000fce0008000000 */
[----:B------:R2:W-:Y:S01]  /*64b0*/  UTMASTG.3D [UR4], [UR8] ;  /* 0x00000004080073b5 */ /* 0x0005e20008010000 */
[----:B------:R0:W-:Y:S01]  /*64c0*/  UTMACMDFLUSH ;  /* 0x00000000000079b7 */ /* 0x0001e20000000000 */
[----:B--2---:R-:W-:-:S04]  /*64d0*/  DEPBAR.LE SB0, 0x1 ;  /* 0x000080400000791a */ /* 0x004fc80000000000 */
.L_x_159:
[----:B------:R-:W-:Y:S05]  /*64e0*/  BSYNC B0 ;  /* 0x0000000000007941 */ /* 0x000fea0003800000 */
.L_x_158:
[----:B-1----:R-:W-:Y:S01]  /*64f0*/  IADD3 R6, R20, 0x2200, RZ ;  /* 0x0000220014067810 */ /* 0x002fe20007ffe0ff */
[----:B------:R-:W-:Y:S03]  /*6500*/  BAR.SYNC.DEFER_BLOCKING 0x1, 0x100 ;  /* 0x0044000000007b1d */ /* 0x000fe60000010000 */
[----:B------:R-:W-:-:S03]  /*6510*/  LEA R6, R155, R6, 0x1 ;  /* 0x000000069b067211 */ /* 0x000fc600078e08ff */
[----:B------:R-:W-:Y:S04]  /*6520*/  BSSY B0, `(.L_x_160) ;  /* 0x0000009000007945 */ /* 0x000fe80003800000 */
[----:B------:R-:W-:Y:S05]  /*6530*/  @P0 BRA `(.L_x_161) ;  /* 0x00000000001c0947 */ /* 0x000fea0003800000 */
[----:B------:R-:W-:-:S13]  /*6540*/  ISETP.NE.AND P2, PT, R160, 0x3, PT ;  /* 0x00000003a000780c */ /* 0x000fda0003f45270 */
[----:B------:R-:W-:Y:S05]  /*6550*/  @!P2 BRA `(.L_x_162) ;  /* 0x000000000004a947 */ /* 0x000fea0003800000 */
[----:B------:R-:W-:Y:S01]  /*6560*/  BPT.TRAP 0x1 ;  /* 0x000000040000795c */ /* 0x000fe20000300000 */
.L_x_162:
[----:B------:R-:W-:-:S04]  /*6570*/  ULEA UR4, UR36, UR45, 0x3 ;  /* 0x0000002d24047291 */ /* 0x000fc8000f8e183f */
[----:B------:R-:W-:-:S04]  /*6580*/  UIADD3 UR4, UR4, 0x60, URZ ;  /* 0x0000006004047890 */ /* 0x000fc8000fffe03f */
[----:B------:R-:W-:-:S09]  /*6590*/  UPRMT UR4, UR50, 0x654, UR4 ;  /* 0x0000065432047896 */ /* 0x000fd20008000004 */
[----:B------:R-:W-:Y:S03]  /*65a0*/  SYNCS.ARRIVE.TRANS64.RED.A1T0 RZ, [UR4], RZ ;  /* 0x000000ffffff79a7 */ /* 0x000fe60008100404 */
.L_x_161:
[----:B------:R-:W-:Y:S05]  /*65b0*/  BSYNC B0 ;  /* 0x0000000000007941 */ /* 0x000fea0003800000 */
.L_x_160:
[----:B------:R-:W-:Y:S01]  /*65c0*/  UIADD3 UR36, UR36, 0x1, URZ ;  /* 0x0000000124247890 */ /* 0x000fe2000fffe03f */
[----:B------:R-:W-:Y:S01]  /*65d0*/  BSSY B0, `(.L_x_163) ;  /* 0x0000038000007945 */ /* 0x000fe20003800000 */
[----:B------:R-:W-:Y:S02]  /*65e0*/  MOV R7, RZ ;  /* 0x000000ff00077202 */ /* 0x000fe40000000f00 */
[----:B------:R-:W-:-:S04]  /*65f0*/  UISETP.NE.AND UP0, UPT, UR36, 0x4, UPT ;  /* 0x000000042400788c */ /* 0x000fc8000bf05270 */
[----:B------:R-:W-:Y:S01]  /*6600*/  USEL UR36, UR36, URZ, UP0 ;  /* 0x0000003f24247287 */ /* 0x000fe20008000000 */
[----:B------:R-:W-:Y:S11]  /*6610*/  @P0 BRA `(.L_x_164) ;  /* 0x0000000000cc0947 */ /* 0x000ff60003800000 */
[----:B------:R-:W-:-:S13]  /*6620*/  ISETP.NE.AND P2, PT, R160, 0x3, PT ;  /* 0x00000003a000780c */ /* 0x000fda0003f45270 */
[----:B------:R-:W-:Y:S05]  /*6630*/  @!P2 BRA `(.L_x_165) ;  /* 0x000000000004a947 */ /* 0x000fea0003800000 */
[----:B------:R-:W-:Y:S01]  /*6640*/  BPT.TRAP 0x1 ;  /* 0x000000040000795c */ /* 0x000fe20000300000 */
.L_x_165:
[C---:B------:R-:W-:Y:S01]  /*6650*/  LEA R0, R12.reuse, UR45, 0x3 ;  /* 0x0000002d0c007c11 */ /* 0x040fe2000f8e18ff */
[----:B------:R-:W-:Y:S01]  /*6660*/  BSSY B1, `(.L_x_166) ;  /* 0x0000006000017945 */ /* 0x000fe20003800000 */
[----:B------:R-:W-:Y:S02]  /*6670*/  SHF.L.U32 R3, RZ, 0x1f, RZ ;  /* 0x0000001fff037819 */ /* 0x000fe400000006ff */
[----:B------:R-:W-:Y:S02]  /*6680*/  IADD3 R5, R12, 0x1, RZ ;  /* 0x000000010c057810 */ /* 0x000fe40007ffe0ff */
[----:B------:R-:W1:Y:S02]  /*6690*/  SYNCS.PHASECHK.TRANS64.TRYWAIT P2, [R0+URZ+0x40], R3 ;  /* 0x00004003000075a7 */ /* 0x000e64000804017f */
[----:B------:R-:W-:Y:S01]  /*66a0*/  ISETP.NE.AND P3, PT, R5, 0x4, PT ;  /* 0x000000040500780c */ /* 0x000fe20003f65270 */
[----:B-1----:R-:W-:-:S12]  /*66b0*/  @!P2 BRA `(.L_x_167) ;  /* 0x000000f4001ca947 */ /* 0x002fd80003800000 */
.L_x_619:
[----:B------:R-:W-:Y:S05]  /*66c0*/  BSYNC B1 ;  /* 0x0000000000017941 */ /* 0x000fea0003800000 */
.L_x_166:
[----:B------:R-:W-:Y:S05]  /*66d0*/  @P1 BRA `(.L_x_168) ;  /* 0x0000000000941947 */ /* 0x000fea0003800000 */
[----:B------:R-:W-:Y:S01]  /*66e0*/  LEA R36, R12, R33, 0xd ;  /* 0x000000210c247211 */ /* 0x000fe200078e68ff */
[----:B------:R-:W-:Y:S05]  /*66f0*/  WARPSYNC.ALL ;  /* 0x0000000000007948 */ /* 0x000fea0003800000 */
[----:B------:R-:W-:Y:S01]  /*6700*/  LEA R9, R155, R36, 0x1 ;  /* 0x000000249b097211 */ /* 0x000fe200078e08ff */
[----:B------:R-:W1:Y:S05]  /*6710*/  LDSM.16.M88.4 R12, [R36] ;  /* 0x00000000240c783b */ /* 0x000e6a0000000200 */
[----:B------:R-:W2:Y:S01]  /*6720*/  LDSM.16.M88.4 R8, [R9] ;  /* 0x000000000908783b */ /* 0x000ea20000000200 */
[C---:B-1----:R-:W-:Y:S01]  /*6730*/  IMAD.U32 R0, R12.reuse, 0x10000, RZ ;  /* 0x000100000c007824 */ /* 0x042fe200078e00ff */
[----:B------:R-:W-:-:S02]  /*6740*/  LOP3.LUT R12, R12, 0xffff0000, RZ, 0xc0, !PT ;  /* 0xffff00000c0c7812 */ /* 0x000fc400078ec0ff */
[----:B------:R-:W-:Y:S02]  /*6750*/  SHF.L.U32 R4, R13, 0x10, RZ ;  /* 0x000000100d047819 */ /* 0x000fe400000006ff */
[----:B--2---:R-:W-:Y:S02]  /*6760*/  SHF.L.U32 R36, R8, 0x10, RZ ;  /* 0x0000001008247819 */ /* 0x004fe400000006ff */
[----:B------:R-:W-:Y:S01]  /*6770*/  SHF.L.U32 R42, R10, 0x10, RZ ;  /* 0x000000100a2a7819 */ /* 0x000fe200000006ff */
[----:B------:R-:W-:Y:S01]  /*6780*/  FMUL R157, R153, R4 ;  /* 0x00000004999d7220 */ /* 0x000fe20000400000 */
[----:B------:R-:W-:Y:S01]  /*6790*/  LOP3.LUT R26, R13, 0xffff0000, RZ, 0xc0, !PT ;  /* 0xffff00000d1a7812 */ /* 0x000fe200078ec0ff */
[C---:B------:R-:W-:Y:S01]  /*67a0*/  FMUL R13, R153.reuse, R0 ;  /* 0x00000000990d7220 */ /* 0x040fe20000400000 */
[C---:B------:R-:W-:Y:S01]  /*67b0*/  SHF.L.U32 R28, R14.reuse, 0x10, RZ ;  /* 0x000000100e1c7819 */ /* 0x040fe200000006ff */
[C---:B------:R-:W-:Y:S01]  /*67c0*/  FMUL R25, R153.reuse, R36 ;  /* 0x0000002499197220 */ /* 0x040fe20000400000 */
        /* <DEDUP_REMOVED lines=19> */
[C---:B------:R-:W-:Y:S01]  /*6900*/  FMUL R167, R153.reuse, R10 ;  /* 0x0000000a99a77220 */ /* 0x040fe20000400000 */
[C---:B------:R-:W-:Y:S01]  /*6910*/  FMUL R31, R153.reuse, R44 ;  /* 0x0000002c991f7220 */ /* 0x040fe20000400000 */
[----:B------:R-:W-:-:S07]  /*6920*/  FMUL R169, R153, R46 ;  /* 0x0000002e99a97220 */ /* 0x000fce0000400000 */
.L_x_168:
[----:B------:R-:W-:Y:S02]  /*6930*/  SEL R7, RZ, 0x1, P3 ;  /* 0x00000001ff077807 */ /* 0x000fe40001800000 */
[----:B------:R-:W-:-:S07]  /*6940*/  SEL R12, R5, RZ, P3 ;  /* 0x000000ff050c7207 */ /* 0x000fce0001800000 */
.L_x_164:
[----:B------:R-:W-:Y:S05]  /*6950*/  BSYNC B0 ;  /* 0x0000000000007941 */ /* 0x000fea0003800000 */
.L_x_163:
[----:B------:R-:W-:Y:S02]  /*6960*/  IMAD.MOV.U32 R53, RZ, RZ, 0x3bbb989d ;  /* 0x3bbb989dff357424 */ /* 0x000fe400078e00ff */
[C---:B------:R-:W-:Y:S01]  /*6970*/  FFMA R57, R154.reuse, R57, R14 ;  /* 0x000000399a397223 */ /* 0x040fe2000000000e */
[C---:B------:R-:W-:Y:S01]  /*6980*/  FFMA R58, R154.reuse, R58, R157 ;  /* 0x0000003a9a3a7223 */ /* 0x040fe2000000009d */
[----:B------:R-:W-:Y:S01]  /*6990*/  MOV R55, 0x437c0000 ;  /* 0x437c000000377802 */ /* 0x000fe20000000f00 */
[----:B------:R-:W-:Y:S01]  /*69a0*/  FFMA R56, R154, R56, R13 ;  /* 0x000000389a387223 */ /* 0x000fe2000000000d */
[-C--:B------:R-:W-:Y:S01]  /*69b0*/  FFMA.SAT R4, -R57, R53.reuse, 0.5 ;  /* 0x3f00000039047423 */ /* 0x080fe20000002135 */
[----:B------:R-:W-:Y:S01]  /*69c0*/  FFMA.SAT R5, -R58, R53, 0.5 ;  /* 0x3f0000003a057423 */ /* 0x000fe20000002135 */
[----:B------:R-:W-:Y:S01]  /*69d0*/  FFMA R59, R154, R59, R23 ;  /* 0x0000003b9a3b7223 */ /* 0x000fe20000000017 */
[----:B-1----:R-:W-:Y:S01]  /*69e0*/  FFMA.SAT R0, -R56, R53, 0.5 ;  /* 0x3f00000038007423 */ /* 0x002fe20000002135 */
[-C--:B------:R-:W-:Y:S01]  /*69f0*/  FFMA.RM R4, R4, R55.reuse, 12582913 ;  /* 0x4b40000104047423 */ /* 0x080fe20000004037 */
[----:B------:R-:W-:Y:S01]  /*6a00*/  FFMA.RM R9, R5, R55, 12582913 ;  /* 0x4b40000105097423 */ /* 0x000fe20000004037 */
[C---:B------:R-:W-:Y:S01]  /*6a10*/  FFMA R61, R154.reuse, R61, R15 ;  /* 0x0000003d9a3d7223 */ /* 0x040fe2000000000f */
[----:B------:R-:W-:Y:S01]  /*6a20*/  FFMA.SAT R10, -R59, R53, 0.5 ;  /* 0x3f0000003b0a7423 */ /* 0x000fe20000002135 */
[----:B------:R-:W-:Y:S01]  /*6a30*/  FFMA R60, R154, R60, R21 ;  /* 0x0000003c9a3c7223 */ /* 0x000fe20000000015 */
[----:B------:R-:W-:Y:S01]  /*6a40*/  FFMA.RM R0, R0, R55, 12582913 ;  /* 0x4b40000100007423 */ /* 0x000fe20000004037 */
[----:B------:R-:W-:Y:S01]  /*6a50*/  FADD R8, R4, -12583039 ;  /* 0xcb40007f04087421 */ /* 0x000fe20000000000 */
[----:B------:R-:W-:Y:S01]  /*6a60*/  FADD R5, R9, -12583039 ;  /* 0xcb40007f09057421 */ /* 0x000fe20000000000 */
[----:B------:R-:W-:Y:S01]  /*6a70*/  FFMA.SAT R32, -R61, R53, 0.5 ;  /* 0x3f0000003d207423 */ /* 0x000fe20000002135 */
[----:B------:R-:W-:Y:S01]  /*6a80*/  FFMA R62, R154, R62, R161 ;  /* 0x0000003e9a3e7223 */ /* 0x000fe200000000a1 */
[----:B------:R-:W-:Y:S01]  /*6a90*/  FFMA.RM R26, R10, R55, 12582913 ;  /* 0x4b4000010a1a7423 */ /* 0x000fe20000004037 */
[----:B------:R-:W-:Y:S01]  /*6aa0*/  FFMA.SAT R28, -R60, R53, 0.5 ;  /* 0x3f0000003c1c7423 */ /* 0x000fe20000002135 */
[----:B------:R-:W-:Y:S01]  /*6ab0*/  FADD R3, R0, -12583039 ;  /* 0xcb40007f00037421 */ /* 0x000fe20000000000 */
[C---:B------:R-:W-:Y:S01]  /*6ac0*/  FFMA R8, -R57.reuse, 1.4426950216293334961, -R8 ;  /* 0x3fb8aa3b39087823 */ /* 0x040fe20000000908 */
[----:B------:R-:W-:Y:S01]  /*6ad0*/  FFMA R11, -R58, 1.4426950216293334961, -R5 ;  /* 0x3fb8aa3b3a0b7823 */ /* 0x000fe20000000905 */
[----:B------:R-:W-:Y:S01]  /*6ae0*/  FFMA.RM R34, R32, R55, 12582913 ;  /* 0x4b40000120227423 */ /* 0x000fe20000004037 */
[----:B------:R-:W-:Y:S01]  /*6af0*/  FFMA.SAT R32, -R62, R53, 0.5 ;  /* 0x3f0000003e207423 */ /* 0x000fe20000002135 */
[----:B------:R-:W-:Y:S01]  /*6b00*/  FADD R10, R26, -12583039 ;  /* 0xcb40007f1a0a7421 */ /* 0x000fe20000000000 */
[----:B------:R-:W-:Y:S01]  /*6b10*/  FFMA.RM R30, R28, R55, 12582913 ;  /* 0x4b4000011c1e7423 */ /* 0x000fe20000004037 */
[----:B------:R-:W-:Y:S01]  /*6b20*/  FFMA R3, -R56, 1.4426950216293334961, -R3 ;  /* 0x3fb8aa3b38037823 */ /* 0x000fe20000000903 */
[----:B------:R-:W-:Y:S01]  /*6b30*/  FFMA R8, -R57, 1.925963033500011079e-08, R8 ;  /* 0x32a5706039087823 */ /* 0x000fe20000000108 */
[----:B------:R-:W-:Y:S01]  /*6b40*/  FFMA R11, -R58, 1.925963033500011079e-08, R11 ;  /* 0x32a570603a0b7823 */ /* 0x000fe2000000010b */
[----:B------:R-:W-:Y:S01]  /*6b50*/  FFMA R63, R154, R63, R159 ;  /* 0x0000003f9a3f7223 */ /* 0x000fe2000000009f */
[----:B------:R-:W-:Y:S01]  /*6b60*/  FFMA.RM R36, R32, R55, 12582913 ;  /* 0x4b40000120247423 */ /* 0x000fe20000004037 */
[----:B------:R-:W-:Y:S01]  /*6b70*/  FFMA R28, -R59, 1.4426950216293334961, -R10 ;  /* 0x3fb8aa3b3b1c7823 */ /* 0x000fe2000000090a */
[----:B------:R-:W-:Y:S01]  /*6b80*/  FADD R35, R30, -12583039 ;  /* 0xcb40007f1e237421 */ /* 0x000fe20000000000 */
[----:B------:R-:W-:Y:S01]  /*6b90*/  FFMA R3, -R56, 1.925963033500011079e-08, R3 ;  /* 0x32a5706038037823 */ /* 0x000fe20000000103 */
[----:B------:R1:W-:Y:S01]  /*6ba0*/  MUFU.EX2 R5, R8 ;  /* 0x0000000800057308 */ /* 0x0003e20000000800 */
[----:B------:R-:W-:Y:S01]  /*6bb0*/  FFMA.SAT R38, -R63, R53, 0.5 ;  /* 0x3f0000003f267423 */ /* 0x000fe20000002135 */
[C---:B------:R-:W-:Y:S01]  /*6bc0*/  FFMA R64, R154.reuse, R64, R25 ;  /* 0x000000409a407223 */ /* 0x040fe20000000019 */
[C---:B------:R-:W-:Y:S01]  /*6bd0*/  FFMA R65, R154.reuse, R65, R163 ;  /* 0x000000419a417223 */ /* 0x040fe200000000a3 */
[----:B------:R-:W-:Y:S01]  /*6be0*/  FFMA R66, R154, R66, R27 ;  /* 0x000000429a427223 */ /* 0x000fe2000000001b */
[----:B------:R-:W-:Y:S01]  /*6bf0*/  FFMA R28, -R59, 1.925963033500011079e-08, R28 ;  /* 0x32a570603b1c7823 */ /* 0x000fe2000000011c */
[----:B------:R-:W-:Y:S01]  /*6c00*/  FFMA R37, -R60, 1.4426950216293334961, -R35 ;  /* 0x3fb8aa3b3c257823 */ /* 0x000fe20000000923 */
[----:B------:R-:W-:Y:S01]  /*6c10*/  FFMA.RM R38, R38, R55, 12582913 ;  /* 0x4b40000126267423 */ /* 0x000fe20000004037 */
[----:B------:R2:W-:Y:S01]  /*6c20*/  MUFU.EX2 R10, R11 ;  /* 0x0000000b000a7308 */ /* 0x0005e20000000800 */
[----:B-1----:R-:W-:Y:S01]  /*6c30*/  FADD R8, R34, -12583039 ;  /* 0xcb40007f22087421 */ /* 0x002fe20000000000 */
[-C--:B------:R-:W-:Y:S01]  /*6c40*/  FFMA.SAT R40, -R64, R53.reuse, 0.5 ;  /* 0x3f00000040287423 */ /* 0x080fe20000002135 */
[-C--:B------:R-:W-:Y:S01]  /*6c50*/  FFMA.SAT R42, -R65, R53.reuse, 0.5 ;  /* 0x3f000000412a7423 */ /* 0x080fe20000002135 */
[----:B------:R-:W-:Y:S01]  /*6c60*/  FFMA.SAT R44, -R66, R53, 0.5 ;  /* 0x3f000000422c7423 */ /* 0x000fe20000002135 */
[C---:B------:R-:W-:Y:S01]  /*6c70*/  FFMA R8, -R61.reuse, 1.4426950216293334961, -R8 ;  /* 0x3fb8aa3b3d087823 */ /* 0x040fe20000000908 */
[----:B------:R-:W-:Y:S01]  /*6c80*/  FFMA R37, -R60, 1.925963033500011079e-08, R37 ;  /* 0x32a570603c257823 */ /* 0x000fe20000000125 */
[----:B------:R-:W-:Y:S01]  /*6c90*/  FFMA R67, R154, R67, R165 ;  /* 0x000000439a437223 */ /* 0x000fe200000000a5 */
[----:B------:R-:W1:Y:S01]  /*6ca0*/  MUFU.EX2 R3, R3 ;  /* 0x0000000300037308 */ /* 0x000e620000000800 */
[----:B--2---:R-:W-:Y:S01]  /*6cb0*/  FADD R11, R36, -12583039 ;  /* 0xcb40007f240b7421 */ /* 0x004fe20000000000 */
[----:B------:R-:W-:Y:S01]  /*6cc0*/  FFMA R8, -R61, 1.925963033500011079e-08, R8 ;  /* 0x32a570603d087823 */ /* 0x000fe20000000108 */
[-C--:B------:R-:W-:Y:S01]  /*6cd0*/  FFMA.RM R40, R40, R55.reuse, 12582913 ;  /* 0x4b40000128287423 */ /* 0x080fe20000004037 */
[-C--:B------:R-:W-:Y:S01]  /*6ce0*/  FFMA.RM R42, R42, R55.reuse, 12582913 ;  /* 0x4b4000012a2a7423 */ /* 0x080fe20000004037 */
[----:B------:R-:W-:Y:S01]  /*6cf0*/  FFMA R11, -R62, 1.4426950216293334961, -R11 ;  /* 0x3fb8aa3b3e0b7823 */ /* 0x000fe2000000090b */
[----:B------:R-:W-:Y:S01]  /*6d00*/  FFMA.RM R44, R44, R55, 12582913 ;  /* 0x4b4000012c2c7423 */ /* 0x000fe20000004037 */
[----:B------:R-:W-:Y:S01]  /*6d10*/  FFMA R69, R154, R69, R167 ;  /* 0x000000459a457223 */ /* 0x000fe200000000a7 */
[----:B------:R2:W3:Y:S01]  /*6d20*/  MUFU.EX2 R35, R28 ;  /* 0x0000001c00237308 */ /* 0x0004e20000000800 */
[----:B------:R-:W-:Y:S01]  /*6d30*/  FFMA R11, -R62, 1.925963033500011079e-08, R11 ;  /* 0x32a570603e0b7823 */ /* 0x000fe2000000010b */
[-C--:B------:R-:W-:Y:S01]  /*6d40*/  FFMA.SAT R45, -R67, R53.reuse, 0.5 ;  /* 0x3f000000432d7423 */ /* 0x080fe20000002135 */
[----:B------:R-:W-:Y:S01]  /*6d50*/  FADD R41, R40, -12583039 ;  /* 0xcb40007f28297421 */ /* 0x000fe20000000000 */
[C---:B------:R-:W-:Y:S01]  /*6d60*/  FFMA R68, R154.reuse, R68, R29 ;  /* 0x000000449a447223 */ /* 0x040fe2000000001d */
[C---:B------:R-:W-:Y:S01]  /*6d70*/  FFMA R70, R154.reuse, R70, R31 ;  /* 0x000000469a467223 */ /* 0x040fe2000000001f */
[----:B------:R-:W-:Y:S01]  /*6d80*/  FFMA.SAT R49, -R69, R53, 0.5 ;  /* 0x3f00000045317423 */ /* 0x000fe20000002135 */
[----:B------:R-:W-:Y:S01]  /*6d90*/  FFMA R71, R154, R71, R169 ;  /* 0x000000479a477223 */ /* 0x000fe200000000a9 */
[----:B------:R-:W-:Y:S01]  /*6da0*/  MUFU.EX2 R32, R37 ;  /* 0x0000002500207308 */ /* 0x000fe20000000800 */
[----:B--2---:R-:W-:Y:S01]  /*6db0*/  FADD R28, R38, -12583039 ;  /* 0xcb40007f261c7421 */ /* 0x004fe20000000000 */
[----:B------:R-:W-:Y:S01]  /*6dc0*/  FFMA.RM R47, R45, R55, 12582913 ;  /* 0x4b4000012d2f7423 */ /* 0x000fe20000004037 */
[----:B------:R-:W-:Y:S01]  /*6dd0*/  SHF.L.U32 R0, R0, 0x17, RZ ;  /* 0x0000001700007819 */ /* 0x000fe200000006ff */
[----:B------:R-:W-:Y:S01]  /*6de0*/  FFMA R43, -R64, 1.4426950216293334961, -R41 ;  /* 0x3fb8aa3b402b7823 */ /* 0x000fe20000000929 */
[C---:B------:R-:W-:Y:S01]  /*6df0*/  FFMA R28, -R63.reuse, 1.4426950216293334961, -R28 ;  /* 0x3fb8aa3b3f1c7823 */ /* 0x040fe2000000091c */
[-C--:B------:R-:W-:Y:S01]  /*6e00*/  FFMA.SAT R46, -R68, R53.reuse, 0.5 ;  /* 0x3f000000442e7423 */ /* 0x080fe20000002135 */
[----:B------:R-:W-:Y:S01]  /*6e10*/  FFMA.SAT R51, -R70, R53, 0.5 ;  /* 0x3f00000046337423 */ /* 0x000fe20000002135 */
[----:B------:R2:W4:Y:S01]  /*6e20*/  MUFU.EX2 R39, R8 ;  /* 0x0000000800277308 */ /* 0x0005220000000800 */
[----:B------:R-:W-:Y:S01]  /*6e30*/  FFMA R28, -R63, 1.925963033500011079e-08, R28 ;  /* 0x32a570603f1c7823 */ /* 0x000fe2000000011c */
[----:B------:R-:W-:Y:S01]  /*6e40*/  FFMA.RM R50, R49, R55, 12582913 ;  /* 0x4b40000131327423 */ /* 0x000fe20000004037 */
[----:B------:R-:W-:Y:S01]  /*6e50*/  FFMA.SAT R53, -R71, R53, 0.5 ;  /* 0x3f00000047357423 */ /* 0x000fe20000002135 */
[----:B------:R-:W-:Y:S01]  /*6e60*/  FFMA.RM R48, R46, R55, 12582913 ;  /* 0x4b4000012e307423 */ /* 0x000fe20000004037 */
[----:B-1----:R-:W-:Y:S01]  /*6e70*/  FFMA R156, R0, R3, 1 ;  /* 0x3f800000009c7423 */ /* 0x002fe20000000003 */
[----:B------:R-:W-:Y:S01]  /*6e80*/  FADD R0, R50, -12583039 ;  /* 0xcb40007f32007421 */ /* 0x000fe20000000000 */
[-C--:B------:R-:W-:Y:S01]  /*6e90*/  FFMA.RM R52, R51, R55.reuse, 12582913 ;  /* 0x4b40000133347423 */ /* 0x080fe20000004037 */
[----:B------:R1:W-:Y:S01]  /*6ea0*/  MUFU.EX2 R37, R11 ;  /* 0x0000000b00257308 */ /* 0x0003e20000000800 */
[----:B--2---:R-:W-:Y:S01]  /*6eb0*/  FADD R8, R42, -12583039 ;  /* 0xcb40007f2a087421 */ /* 0x004fe20000000000 */
[----:B------:R-:W-:Y:S01]  /*6ec0*/  FFMA.RM R53, R53, R55, 12582913 ;  /* 0x4b40000135357423 */ /* 0x000fe20000004037 */
[----:B------:R-:W-:Y:S01]  /*6ed0*/  FADD R49, R48, -12583039 ;  /* 0xcb40007f30317421 */ /* 0x000fe20000000000 */
[----:B------:R-:W-:Y:S01]  /*6ee0*/  FADD R3, R52, -12583039 ;  /* 0xcb40007f34037421 */ /* 0x000fe20000000000 */
[C---:B------:R-:W-:Y:S01]  /*6ef0*/  FFMA R8, -R65.reuse, 1.4426950216293334961, -R8 ;  /* 0x3fb8aa3b41087823 */ /* 0x040fe20000000908 */
[----:B------:R-:W-:Y:S01]  /*6f00*/  FFMA R43, -R64, 1.925963033500011079e-08, R43 ;  /* 0x32a57060402b7823 */ /* 0x000fe2000000012b */
[----:B------:R-:W-:Y:S01]  /*6f10*/  FFMA R51, -R68, 1.4426950216293334961, -R49 ;  /* 0x3fb8aa3b44337823 */ /* 0x000fe20000000931 */
[----:B------:R2:W-:Y:S01]  /*6f20*/  MUFU.EX2 R41, R28 ;  /* 0x0000001c00297308 */ /* 0x0005e20000000800 */
[----:B-1----:R-:W-:Y:S01]  /*6f30*/  FADD R11, R44, -12583039 ;  /* 0xcb40007f2c0b7421 */ /* 0x002fe20000000000 */
[----:B------:R-:W-:Y:S01]  /*6f40*/  FFMA R8, -R65, 1.925963033500011079e-08, R8 ;  /* 0x32a5706041087823 */ /* 0x000fe20000000108 */
[----:B------:R-:W-:Y:S01]  /*6f50*/  FFMA R51, -R68, 1.925963033500011079e-08, R51 ;  /* 0x32a5706044337823 */ /* 0x000fe20000000133 */
[----:B------:R-:W-:Y:S01]  /*6f60*/  SHF.L.U32 R9, R9, 0x17, RZ ;  /* 0x0000001709097819 */ /* 0x000fe200000006ff */
[----:B------:R-:W-:Y:S01]  /*6f70*/  FFMA R11, -R66, 1.4426950216293334961, -R11 ;  /* 0x3fb8aa3b420b7823 */ /* 0x000fe2000000090b */
[----:B------:R-:W-:Y:S01]  /*6f80*/  SHF.L.U32 R26, R26, 0x17, RZ ;  /* 0x000000171a1a7819 */ /* 0x000fe200000006ff */
[----:B------:R-:W-:Y:S01]  /*6f90*/  BSSY B1, `(.L_x_169) ;  /* 0x000003d000017945 */ /* 0x000fe20003800000 */
[----:B------:R1:W5:Y:S01]  /*6fa0*/  MUFU.EX2 R45, R8 ;  /* 0x00000008002d7308 */ /* 0x0003620000000800 */
[----:B--2---:R-:W-:Y:S01]  /*6fb0*/  FADD R28, R47, -12583039 ;  /* 0xcb40007f2f1c7421 */ /* 0x004fe20000000000 */
[----:B------:R-:W-:Y:S01]  /*6fc0*/  FFMA R11, -R66, 1.925963033500011079e-08, R11 ;  /* 0x32a57060420b7823 */ /* 0x000fe2000000010b */
[----:B------:R-:W-:Y:S01]  /*6fd0*/  FFMA R9, R9, R10, 1 ;  /* 0x3f80000009097423 */ /* 0x000fe2000000000a */
[----:B---3--:R-:W-:Y:S01]  /*6fe0*/  FFMA R10, R26, R35, 1 ;  /* 0x3f8000001a0a7423 */ /* 0x008fe20000000023 */
[----:B------:R-:W-:Y:S01]  /*6ff0*/  FFMA R28, -R67, 1.4426950216293334961, -R28 ;  /* 0x3fb8aa3b431c7823 */ /* 0x000fe2000000091c */
[----:B------:R-:W-:-:S02]  /*7000*/  SHF.L.U32 R26, R34, 0x17, RZ ;  /* 0x00000017221a7819 */ /* 0x000fc400000006ff */
[----:B------:R2:W3:Y:S01]  /*7010*/  MUFU.EX2 R46, R11 ;  /* 0x0000000b002e7308 */ /* 0x0004e20000000800 */
[----:B-1----:R-:W-:Y:S01]  /*7020*/  SHF.L.U32 R8, R4, 0x17, RZ ;  /* 0x0000001704087819 */ /* 0x002fe200000006ff */
[----:B------:R-:W-:Y:S01]  /*7030*/  FFMA R4, -R69, 1.4426950216293334961, -R0 ;  /* 0x3fb8aa3b45047823 */ /* 0x000fe20000000900 */
[----:B------:R-:W-:Y:S01]  /*7040*/  FFMA R28, -R67, 1.925963033500011079e-08, R28 ;  /* 0x32a57060431c7823 */ /* 0x000fe2000000011c */
[----:B----4-:R-:W-:Y:S01]  /*7050*/  FFMA R26, R26, R39, 1 ;  /* 0x3f8000001a1a7423 */ /* 0x010fe20000000027 */
[----:B------:R-:W-:Y:S01]  /*7060*/  SHF.L.U32 R34, R42, 0x17, RZ ;  /* 0x000000172a227819 */ /* 0x000fe200000006ff */
[----:B------:R-:W-:Y:S01]  /*7070*/  FFMA R8, R8, R5, 1 ;  /* 0x3f80000008087423 */ /* 0x000fe20000000005 */
[----:B------:R-:W-:Y:S01]  /*7080*/  FFMA R4, -R69, 1.925963033500011079e-08, R4 ;  /* 0x32a5706045047823 */ /* 0x000fe20000000104 */
[----:B------:R1:W-:Y:S01]  /*7090*/  MUFU.EX2 R49, R28 ;  /* 0x0000001c00317308 */ /* 0x0003e20000000800 */
[----:B--2---:R-:W-:Y:S01]  /*70a0*/  SHF.L.U32 R11, R30, 0x17, RZ ;  /* 0x000000171e0b7819 */ /* 0x004fe200000006ff */
[----:B------:R-:W-:Y:S01]  /*70b0*/  FADD R30, R53, -12583039 ;  /* 0xcb40007f351e7421 */ /* 0x000fe20000000000 */
[----:B------:R-:W-:Y:S01]  /*70c0*/  FFMA R5, -R70, 1.4426950216293334961, -R3 ;  /* 0x3fb8aa3b46057823 */ /* 0x000fe20000000903 */
[----:B------:R-:W-:Y:S01]  /*70d0*/  SHF.L.U32 R35, R44, 0x17, RZ ;  /* 0x000000172c237819 */ /* 0x000fe200000006ff */
[----:B-----5:R-:W-:Y:S01]  /*70e0*/  FFMA R34, R34, R45, 1 ;  /* 0x3f80000022227423 */ /* 0x020fe2000000002d */
[----:B------:R-:W-:Y:S01]  /*70f0*/  FFMA R11, R11, R32, 1 ;  /* 0x3f8000000b0b7423 */ /* 0x000fe20000000020 */
[C---:B------:R-:W-:Y:S01]  /*7100*/  FFMA R32, -R71.reuse, 1.4426950216293334961, -R30 ;  /* 0x3fb8aa3b47207823 */ /* 0x040fe2000000091e */
[----:B------:R2:W4:Y:S01]  /*7110*/  MUFU.EX2 R3, R4 ;  /* 0x0000000400037308 */ /* 0x0005220000000800 */
[----:B-1----:R-:W-:Y:S01]  /*7120*/  IMAD.SHL.U32 R28, R36, 0x800000, RZ ;  /* 0x00800000241c7824 */ /* 0x002fe200078e00ff */
[----:B------:R-:W-:Y:S01]  /*7130*/  IADD3 R36, R156, 0x1800000, RZ ;  /* 0x018000009c247810 */ /* 0x000fe20007ffe0ff */
[----:B------:R-:W-:Y:S01]  /*7140*/  FFMA R5, -R70, 1.925963033500011079e-08, R5 ;  /* 0x32a5706046057823 */ /* 0x000fe20000000105 */
[----:B------:R-:W-:Y:S01]  /*7150*/  SHF.L.U32 R30, R38, 0x17, RZ ;  /* 0x00000017261e7819 */ /* 0x000fe200000006ff */
[----:B------:R-:W-:Y:S01]  /*7160*/  FFMA R28, R28, R37, 1 ;  /* 0x3f8000001c1c7423 */ /* 0x000fe20000000025 */
[----:B------:R-:W-:Y:S01]  /*7170*/  LOP3.LUT R36, R36, 0x7f800000, RZ, 0xc0, !PT ;  /* 0x7f80000024247812 */ /* 0x000fe200078ec0ff */
[----:B------:R-:W-:Y:S01]  /*7180*/  IMAD.SHL.U32 R38, R50, 0x800000, RZ ;  /* 0x0080000032267824 */ /* 0x000fe200078e00ff */
[----:B------:R-:W1:Y:S01]  /*7190*/  MUFU.EX2 R0, R51 ;  /* 0x0000003300007308 */ /* 0x000e620000000800 */
[----:B--2---:R-:W-:Y:S01]  /*71a0*/  FFMA R4, -R71, 1.925963033500011079e-08, R32 ;  /* 0x32a5706047047823 */ /* 0x004fe20000000120 */
[----:B------:R-:W-:Y:S01]  /*71b0*/  ISETP.GT.U32.AND P2, PT, R36, 0x1ffffff, PT ;  /* 0x01ffffff2400780c */ /* 0x000fe20003f44070 */
[----:B------:R-:W-:Y:S01]  /*71c0*/  FFMA R30, R30, R41, 1 ;  /* 0x3f8000001e1e7423 */ /* 0x000fe20000000029 */
[----:B------:R-:W-:Y:S01]  /*71d0*/  SHF.L.U32 R32, R40, 0x17, RZ ;  /* 0x0000001728207819 */ /* 0x000fe200000006ff */
[----:B---3--:R-:W-:Y:S01]  /*71e0*/  FFMA R35, R35, R46, 1 ;  /* 0x3f80000023237423 */ /* 0x008fe2000000002e */
[----:B------:R-:W-:-:S02]  /*71f0*/  SHF.L.U32 R36, R47, 0x17, RZ ;  /* 0x000000172f247819 */ /* 0x000fc400000006ff */
[----:B------:R-:W2:Y:S01]  /*7200*/  MUFU.EX2 R43, R43 ;  /* 0x0000002b002b7308 */ /* 0x000ea20000000800 */
[----:B------:R-:W-:Y:S01]  /*7210*/  SHF.L.U32 R37, R48, 0x17, RZ ;  /* 0x0000001730257819 */ /* 0x000fe200000006ff */
[----:B----4-:R-:W-:Y:S01]  /*7220*/  FFMA R38, R38, R3, 1 ;  /* 0x3f80000026267423 */ /* 0x010fe20000000003 */
[----:B------:R-:W-:Y:S01]  /*7230*/  SHF.L.U32 R39, R52, 0x17, RZ ;  /* 0x0000001734277819 */ /* 0x000fe200000006ff */
[----:B------:R-:W-:Y:S01]  /*7240*/  FFMA R36, R36, R49, 1 ;  /* 0x3f80000024247423 */ /* 0x000fe20000000031 */
[----:B------:R-:W-:-:S03]  /*7250*/  SHF.L.U32 R40, R53, 0x17, RZ ;  /* 0x0000001735287819 */ /* 0x000fc600000006ff */
[----:B------:R-:W3:Y:S01]  /*7260*/  MUFU.EX2 R54, R5 ;  /* 0x0000000500367308 */ /* 0x000ee20000000800 */
[----:B-1----:R-:W-:-:S07]  /*7270*/  FFMA R37, R37, R0, 1 ;  /* 0x3f80000025257423 */ /* 0x002fce0000000000 */
[----:B------:R-:W1:Y:S01]  /*7280*/  MUFU.EX2 R51, R4 ;  /* 0x0000000400337308 */ /* 0x000e620000000800 */
[----:B--2---:R-:W-:Y:S01]  /*7290*/  FFMA R32, R32, R43, 1 ;  /* 0x3f80000020207423 */ /* 0x004fe2000000002b */
[----:B---3--:R-:W-:Y:S01]  /*72a0*/  FFMA R39, R39, R54, 1 ;  /* 0x3f80000027277423 */ /* 0x008fe20000000036 */
[----:B-1----:R-:W-:Y:S01]  /*72b0*/  FFMA R40, R40, R51, 1 ;  /* 0x3f80000028287423 */ /* 0x002fe20000000033 */
[----:B------:R-:W-:Y:S06]  /*72c0*/  @P2 BRA `(.L_x_170) ;  /* 0x0000000000142947 */ /* 0x000fec0003800000 */
[----:B------:R-:W-:Y:S02]  /*72d0*/  MOV R0, R156 ;  /* 0x0000009c00007202 */ /* 0x000fe40000000f00 */
[----:B------:R-:W-:-:S07]  /*72e0*/  MOV R4, 0x7300 ;  /* 0x0000730000047802 */ /* 0x000fce0000000f00 */
[----:B------:R-:W-:Y:S05]  /*72f0*/  CALL.REL.NOINC `($__internal_0_$__cuda_sm20_rcp_rn_f32_slowpath) ;  /* 0x000000f000287944 */ /* 0x000fea0003c00000 */
[----:B------:R-:W-:Y:S01]  /*7300*/  MOV R41, R0 ;  /* 0x0000000000297202 */ /* 0x000fe20000000f00 */
[----:B------:R-:W-:Y:S06]  /*7310*/  BRA `(.L_x_171) ;  /* 0x0000000000107947 */ /* 0x000fec0003800000 */
.L_x_170:
[----:B------:R-:W1:Y:S02]  /*7320*/  MUFU.RCP R41, R156 ;  /* 0x0000009c00297308 */ /* 0x000e640000001000 */
[----:B-1----:R-:W-:-:S04]  /*7330*/  FFMA R0, R156, R41, -1 ;  /* 0xbf8000009c007423 */ /* 0x002fc80000000029 */
[----:B------:R-:W-:-:S04]  /*7340*/  FADD.FTZ R0, -R0, -RZ ;  /* 0x800000ff00007221 */ /* 0x000fc80000010100 */
[----:B------:R-:W-:-:S07]  /*7350*/  FFMA R41, R41, R0, R41 ;  /* 0x0000000029297223 */ /* 0x000fce0000000029 */
.L_x_171:
[----:B------:R-:W-:Y:S05]  /*7360*/  BSYNC B1 ;  /* 0x0000000000017941 */ /* 0x000fea0003800000 */
.L_x_169:
        /* <DEDUP_REMOVED lines=10> */
.L_x_173:
[----:B------:R-:W1:Y:S02]  /*7410*/  MUFU.RCP R3, R8 ;  /* 0x0000000800037308 */ /* 0x000e640000001000 */
[----:B-1----:R-:W-:-:S04]  /*7420*/  FFMA R0, R8, R3, -1 ;  /* 0xbf80000008007423 */ /* 0x002fc80000000003 */
[----:B------:R-:W-:-:S04]  /*7430*/  FADD.FTZ R0, -R0, -RZ ;  /* 0x800000ff00007221 */ /* 0x000fc80000010100 */
[----:B------:R-:W-:-:S07]  /*7440*/  FFMA R42, R3, R0, R3 ;  /* 0x00000000032a7223 */ /* 0x000fce0000000003 */
.L_x_174:
[----:B------:R-:W-:Y:S05]  /*7450*/  BSYNC B1 ;  /* 0x0000000000017941 */ /* 0x000fea0003800000 */
.L_x_172:
        /* <DEDUP_REMOVED lines=10> */
.L_x_176:
[----:B------:R-:W1:Y:S02]  /*7500*/  MUFU.RCP R0, R9 ;  /* 0x0000000900007308 */ /* 0x000e640000001000 */
[----:B-1----:R-:W-:-:S04]  /*7510*/  FFMA R3, R9, R0, -1 ;  /* 0xbf80000009037423 */ /* 0x002fc80000000000 */
[----:B------:R-:W-:-:S04]  /*7520*/  FADD.FTZ R3, -R3, -RZ ;  /* 0x800000ff03037221 */ /* 0x000fc80000010100 */
[----:B------:R-:W-:-:S07]  /*7530*/  FFMA R43, R0, R3, R0 ;  /* 0x00000003002b7223 */ /* 0x000fce0000000000 */
.L_x_177:
[----:B------:R-:W-:Y:S05]  /*7540*/  BSYNC B1 ;  /* 0x0000000000017941 */ /* 0x000fea0003800000 */
.L_x_175:
        /* <DEDUP_REMOVED lines=10> */
.L_x_179:
[----:B------:R-:W1:Y:S02]  /*75f0*/  MUFU.RCP R3, R10 ;  /* 0x0000000a00037308 */ /* 0x000e640000001000 */
[----:B-1----:R-:W-:-:S04]  /*7600*/  FFMA R0, R10, R3, -1 ;  /* 0xbf8000000a007423 */ /* 0x002fc80000000003 */
[----:B------:R-:W-:-:S04]  /*7610*/  FADD.FTZ R0, -R0, -RZ ;  /* 0x800000ff00007221 */ /* 0x000fc80000010100 */
[----:B------:R-:W-:-:S07]  /*7620*/  FFMA R8, R3, R0, R3 ;  /* 0x0000000003087223 */ /* 0x000fce0000000003 */
.L_x_180:
[----:B------:R-:W-:Y:S05]  /*7630*/  BSYNC B1 ;  /* 0x0000000000017941 */ /* 0x000fea0003800000 */
.L_x_178:
        /* <DEDUP_REMOVED lines=10> */
.L_x_182:
[----:B------:R-:W1:Y:S02]  /*76e0*/  MUFU.RCP R0, R11 ;  /* 0x0000000b00007308 */ /* 0x000e640000001000 */
[----:B-1----:R-:W-:-:S04]  /*76f0*/  FFMA R3, R11, R0, -1 ;  /* 0xbf8000000b037423 */ /* 0x002fc80000000000 */
[----:B------:R-:W-:-:S04]  /*7700*/  FADD.FTZ R3, -R3, -RZ ;  /* 0x800000ff03037221 */ /* 0x000fc80000010100 */
[----:B------:R-:W-:-:S07]  /*7710*/  FFMA R9, R0, R3, R0 ;  /* 0x0000000300097223 */ /* 0x000fce0000000000 */
.L_x_183:
[----:B------:R-:W-:Y:S05]  /*7720*/  BSYNC B1 ;  /* 0x0000000000017941 */ /* 0x000fea0003800000 */
.L_x_181:
        /* <DEDUP_REMOVED lines=10> */
.L_x_185:
[----:B------:R-:W1:Y:S02]  /*77d0*/  MUFU.RCP R3, R26 ;  /* 0x0000001a00037308 */ /* 0x000e640000001000 */
[----:B-1----:R-:W-:-:S04]  /*77e0*/  FFMA R0, R26, R3, -1 ;  /* 0xbf8000001a007423 */ /* 0x002fc80000000003 */
[----:B------:R-:W-:-:S04]  /*77f0*/  FADD.FTZ R0, -R0, -RZ ;  /* 0x800000ff00007221 */ /* 0x000fc80000010100 */
[----:B------:R-:W-:-:S07]  /*7800*/  FFMA R10, R3, R0, R3 ;  /* 0x00000000030a7223 */ /* 0x000fce0000000003 */
.L_x_186:
[----:B------:R-:W-:Y:S05]  /*7810*/  BSYNC B1 ;  /* 0x0000000000017941 */ /* 0x000fea0003800000 */
.L_x_184:
        /* <DEDUP_REMOVED lines=10> */
.L_x_188:
[----:B------:R-:W1:Y:S02]  /*78c0*/  MUFU.RCP R11, R28 ;  /* 0x0000001c000b7308 */ /* 0x000e640000001000 */
[----:B-1----:R-:W-:-:S04]  /*78d0*/  FFMA R0, R28, R11, -1 ;  /* 0xbf8000001c007423 */ /* 0x002fc8000000000b */
[----:B------:R-:W-:-:S04]  /*78e0*/  FADD.FTZ R0, -R0, -RZ ;  /* 0x800000ff00007221 */ /* 0x000fc80000010100 */
[----:B------:R-:W-:-:S07]  /*78f0*/  FFMA R11, R11, R0, R11 ;  /* 0x000000000b0b7223 */ /* 0x000fce000000000b */
.L_x_189:
[----:B------:R-:W-:Y:S05]  /*7900*/  BSYNC B1 ;  /* 0x0000000000017941 */ /* 0x000fea0003800000 */
.L_x_187:
        /* <DEDUP_REMOVED lines=10> */
.L_x_191:
[----:B------:R-:W1:Y:S02]  /*79b0*/  MUFU.RCP R3, R30 ;  /* 0x0000001e00037308 */ /* 0x000e640000001000 */
[----:B-1----:R-:W-:-:S04]  /*79c0*/  FFMA R0, R30, R3, -1 ;  /* 0xbf8000001e007423 */ /* 0x002fc80000000003 */
[----:B------:R-:W-:-:S04]  /*79d0*/  FADD.FTZ R0, -R0, -RZ ;  /* 0x800000ff00007221 */ /* 0x000fc80000010100 */
[----:B------:R-:W-:-:S07]  /*79e0*/  FFMA R26, R3, R0, R3 ;  /* 0x00000000031a7223 */ /* 0x000fce0000000003 */
.L_x_192:
[----:B------:R-:W-:Y:S05]  /*79f0*/  BSYNC B1 ;  /* 0x0000000000017941 */ /* 0x000fea0003800000 */
.L_x_190:
        /* <DEDUP_REMOVED lines=10> */
.L_x_194:
[----:B------:R-:W1:Y:S02]  /*7aa0*/  MUFU.RCP R45, R32 ;  /* 0x00000020002d7308 */ /* 0x000e640000001000 */
[----:B-1----:R-:W-:-:S04]  /*7ab0*/  FFMA R0, R32, R45, -1 ;  /* 0xbf80000020007423 */ /* 0x002fc8000000002d */
[----:B------:R-:W-:-:S04]  /*7ac0*/  FADD.FTZ R0, -R0, -RZ ;  /* 0x800000ff00007221 */ /* 0x000fc80000010100 */
[----:B------:R-:W-:-:S07]  /*7ad0*/  FFMA R45, R45, R0, R45 ;  /* 0x000000002d2d7223 */ /* 0x000fce000000002d */
.L_x_195:
[----:B------:R-:W-:Y:S05]  /*7ae0*/  BSYNC B1 ;  /* 0x0000000000017941 */ /* 0x000fea0003800000 */
.L_x_193:
        /* <DEDUP_REMOVED lines=10> */
.L_x_197:
[----:B------:R-:W1:Y:S02]  /*7b90*/  MUFU.RCP R3, R34 ;  /* 0x0000002200037308 */ /* 0x000e640000001000 */
[----:B-1----:R-:W-:-:S04]  /*7ba0*/  FFMA R0, R34, R3, -1 ;  /* 0xbf80000022007423 */ /* 0x002fc80000000003 */
[----:B------:R-:W-:-:S04]  /*7bb0*/  FADD.FTZ R0, -R0, -RZ ;  /* 0x800000ff00007221 */ /* 0x000fc80000010100 */
[----:B------:R-:W-:-:S07]  /*7bc0*/  FFMA R28, R3, R0, R3 ;  /* 0x00000000031c7223 */ /* 0x000fce0000000003 */
.L_x_198:
[----:B------:R-:W-:Y:S05]  /*7bd0*/  BSYNC B1 ;  /* 0x0000000000017941 */ /* 0x000fea0003800000 */
.L_x_196:
        /* <DEDUP_REMOVED lines=10> */
.L_x_200:
[----:B------:R-:W1:Y:S02]  /*7c80*/  MUFU.RCP R0, R35 ;  /* 0x0000002300007308 */ /* 0x000e640000001000 */
[----:B-1----:R-:W-:-:S04]  /*7c90*/  FFMA R3, R35, R0, -1 ;  /* 0xbf80000023037423 */ /* 0x002fc80000000000 */
[----:B------:R-:W-:-:S04]  /*7ca0*/  FADD.FTZ R3, -R3, -RZ ;  /* 0x800000ff03037221 */ /* 0x000fc80000010100 */
[----:B------:R-:W-:-:S07]  /*7cb0*/  FFMA R47, R0, R3, R0 ;  /* 0x00000003002f7223 */ /* 0x000fce0000000000 */
.L_x_201:
[----:B------:R-:W-:Y:S05]  /*7cc0*/  BSYNC B1 ;  /* 0x0000000000017941 */ /* 0x000fea0003800000 */
.L_x_199:
        /* <DEDUP_REMOVED lines=10> */
.L_x_203:
[----:B------:R-:W1:Y:S02]  /*7d70*/  MUFU.RCP R3, R36 ;  /* 0x0000002400037308 */ /* 0x000e640000001000 */
[----:B-1----:R-:W-:-:S04]  /*7d80*/  FFMA R0, R36, R3, -1 ;  /* 0xbf80000024007423 */ /* 0x002fc80000000003 */
[----:B------:R-:W-:-:S04]  /*7d90*/  FADD.FTZ R0, -R0, -RZ ;  /* 0x800000ff00007221 */ /* 0x000fc80000010100 */
[----:B------:R-:W-:-:S07]  /*7da0*/  FFMA R30, R3, R0, R3 ;  /* 0x00000000031e7223 */ /* 0x000fce0000000003 */
.L_x_204:
[----:B------:R-:W-:Y:S05]  /*7db0*/  BSYNC B1 ;  /* 0x0000000000017941 */ /* 0x000fea0003800000 */
.L_x_202:
        /* <DEDUP_REMOVED lines=10> */
.L_x_206:
[----:B------:R-:W1:Y:S02]  /*7e60*/  MUFU.RCP R0, R37 ;  /* 0x0000002500007308 */ /* 0x000e640000001000 */
[----:B-1----:R-:W-:-:S04]  /*7e70*/  FFMA R3, R37, R0, -1 ;  /* 0xbf80000025037423 */ /* 0x002fc80000000000 */
[----:B------:R-:W-:-:S04]  /*7e80*/  FADD.FTZ R3, -R3, -RZ ;  /* 0x800000ff03037221 */ /* 0x000fc80000010100 */
[----:B------:R-:W-:-:S07]  /*7e90*/  FFMA R35, R0, R3, R0 ;  /* 0x0000000300237223 */ /* 0x000fce0000000000 */
.L_x_207:
[----:B------:R-:W-:Y:S05]  /*7ea0*/  BSYNC B1 ;  /* 0x0000000000017941 */ /* 0x000fea0003800000 */
.L_x_205:
        /* <DEDUP_REMOVED lines=10> */
.L_x_209:
[----:B------:R-:W1:Y:S02]  /*7f50*/  MUFU.RCP R3, R38 ;  /* 0x0000002600037308 */ /* 0x000e640000001000 */
[----:B-1----:R-:W-:-:S04]  /*7f60*/  FFMA R0, R38, R3, -1 ;  /* 0xbf80000026007423 */ /* 0x002fc80000000003 */
[----:B------:R-:W-:-:S04]  /*7f70*/  FADD.FTZ R0, -R0, -RZ ;  /* 0x800000ff00007221 */ /* 0x000fc80000010100 */
[----:B------:R-:W-:-:S07]  /*7f80*/  FFMA R32, R3, R0, R3 ;  /* 0x0000000003207223 */ /* 0x000fce0000000003 */
.L_x_210:
[----:B------:R-:W-:Y:S05]  /*7f90*/  BSYNC B1 ;  /* 0x0000000000017941 */ /* 0x000fea0003800000 */
.L_x_208:
        /* <DEDUP_REMOVED lines=10> */
.L_x_212:
[----:B------:R-:W1:Y:S02]  /*8040*/  MUFU.RCP R0, R39 ;  /* 0x0000002700007308 */ /* 0x000e640000001000 */
[----:B-1----:R-:W-:-:S04]  /*8050*/  FFMA R3, R39, R0, -1 ;  /* 0xbf80000027037423 */ /* 0x002fc80000000000 */
[----:B------:R-:W-:-:S04]  /*8060*/  FADD.FTZ R3, -R3, -RZ ;  /* 0x800000ff03037221 */ /* 0x000fc80000010100 */
[----:B------:R-:W-:-:S07]  /*8070*/  FFMA R37, R0, R3, R0 ;  /* 0x0000000300257223 */ /* 0x000fce0000000000 */
.L_x_213:
[----:B------:R-:W-:Y:S05]  /*8080*/  BSYNC B1 ;  /* 0x0000000000017941 */ /* 0x000fea0003800000 */
.L_x_211:
        /* <DEDUP_REMOVED lines=9> */
.L_x_215:
[----:B------:R-:W1:Y:S02]  /*8120*/  MUFU.RCP R3, R40 ;  /* 0x0000002800037308 */ /* 0x000e640000001000 */
[----:B-1----:R-:W-:-:S04]  /*8130*/  FFMA R0, R40, R3, -1 ;  /* 0xbf80000028007423 */ /* 0x002fc80000000003 */
[----:B------:R-:W-:-:S04]  /*8140*/  FADD.FTZ R0, -R0, -RZ ;  /* 0x800000ff00007221 */ /* 0x000fc80000010100 */
[----:B------:R-:W-:-:S07]  /*8150*/  FFMA R0, R3, R0, R3 ;  /* 0x0000000003007223 */ /* 0x000fce0000000003 */
.L_x_216:
[----:B------:R-:W-:Y:S05]  /*8160*/  BSYNC B1 ;  /* 0x0000000000017941 */ /* 0x000fea0003800000 */
.L_x_214:
        /* <DEDUP_REMOVED lines=23> */
[----:B------:R-:W-:Y:S01]  /*82e0*/  F2FP.BF16.F32.PACK_AB R36, R65, R36 ;  /* 0x000000244124723e */ /* 0x000fe200000010ff */
[----:B------:R1:W-:Y:S01]  /*82f0*/  STSM.16.M88.4 [R20+0x4200], R8 ;  /* 0x0042000814007844 */ /* 0x0003e20000000200 */
[----:B------:R-:W-:Y:S02]  /*8300*/  F2FP.BF16.F32.PACK_AB R37, R30, R47 ;  /* 0x0000002f1e25723e */ /* 0x000fe400000010ff */
[----:B------:R-:W-:Y:S02]  /*8310*/  F2FP.BF16.F32.PACK_AB R38, R32, R35 ;  /* 0x000000232026723e */ /* 0x000fe400000010ff */
        /* <DEDUP_REMOVED lines=19> */
.L_x_218:
[----:B------:R-:W-:Y:S05]  /*8450*/  BSYNC B0 ;  /* 0x0000000000007941 */ /* 0x000fea0003800000 */
.L_x_217:
        /* <DEDUP_REMOVED lines=8> */
.L_x_221:
[----:B------:R-:W-:-:S04]  /*84e0*/  ULEA UR4, UR36, UR45, 0x3 ;  /* 0x0000002d24047291 */ /* 0x000fc8000f8e183f */
[----:B------:R-:W-:-:S04]  /*84f0*/  UIADD3 UR4, UR4, 0x60, URZ ;  /* 0x0000006004047890 */ /* 0x000fc8000fffe03f */
[----:B------:R-:W-:-:S09]  /*8500*/  UPRMT UR4, UR50, 0x654, UR4 ;  /* 0x0000065432047896 */ /* 0x000fd20008000004 */
[----:B------:R-:W-:Y:S03]  /*8510*/  SYNCS.ARRIVE.TRANS64.RED.A1T0 RZ, [UR4], RZ ;  /* 0x000000ffffff79a7 */ /* 0x000fe60008100404 */
.L_x_220:
[----:B------:R-:W-:Y:S05]  /*8520*/  BSYNC B0 ;  /* 0x0000000000007941 */ /* 0x000fea0003800000 */
.L_x_219:
[----:B------:R-:W-:Y:S01]  /*8530*/  UIADD3 UR4, UR36, 0x1, URZ ;  /* 0x0000000124047890 */ /* 0x000fe2000fffe03f */
[----:B------:R-:W-:Y:S03]  /*8540*/  BSSY B0, `(.L_x_222) ;  /* 0x0000038000007945 */ /* 0x000fe60003800000 */
[----:B------:R-:W-:-:S04]  /*8550*/  UISETP.NE.AND UP0, UPT, UR4, 0x4, UPT ;  /* 0x000000040400788c */ /* 0x000fc8000bf05270 */
[----:B------:R-:W-:Y:S01]  /*8560*/  USEL UR5, UR4, URZ, UP0 ;  /* 0x0000003f04057287 */ /* 0x000fe20008000000 */
[----:B------:R-:W-:Y:S11]  /*8570*/  @P0 BRA `(.L_x_223) ;  /* 0x0000000000d00947 */ /* 0x000ff60003800000 */
[----:B------:R-:W-:-:S13]  /*8580*/  ISETP.NE.AND P2, PT, R160, 0x3, PT ;  /* 0x00000003a000780c */ /* 0x000fda0003f45270 */
[----:B------:R-:W-:Y:S05]  /*8590*/  @!P2 BRA `(.L_x_224) ;  /* 0x000000000004a947 */ /* 0x000fea0003800000 */
[----:B------:R-:W-:Y:S01]  /*85a0*/  BPT.TRAP 0x1 ;  /* 0x000000040000795c */ /* 0x000fe20000300000 */
.L_x_224:
[C---:B------:R-:W-:Y:S01]  /*85b0*/  LEA R3, R12.reuse, UR45, 0x3 ;  /* 0x0000002d0c037c11 */ /* 0x040fe2000f8e18ff */
[----:B------:R-:W-:Y:S01]  /*85c0*/  BSSY B1, `(.L_x_225) ;  /* 0x0000007000017945 */ /* 0x000fe20003800000 */
[----:B------:R-:W-:Y:S02]  /*85d0*/  SHF.L.U32 R0, R7, 0x1f, RZ ;  /* 0x0000001f07007819 */ /* 0x000fe400000006ff */
[----:B------:R-:W-:Y:S02]  /*85e0*/  IADD3 R5, R12, 0x1, RZ ;  /* 0x000000010c057810 */ /* 0x000fe40007ffe0ff */
[----:B------:R-:W1:Y:S02]  /*85f0*/  SYNCS.PHASECHK.TRANS64.TRYWAIT P2, [R3+URZ+0x40], R0 ;  /* 0x00004000030075a7 */ /* 0x000e64000804017f */
[----:B------:R-:W-:-:S04]  /*8600*/  ISETP.NE.AND P3, PT, R5, 0x4, PT ;  /* 0x000000040500780c */ /* 0x000fc80003f65270 */
[----:B------:R-:W-:Y:S01]  /*8610*/  SEL R50, RZ, 0x1, P3 ;  /* 0x00000001ff327807 */ /* 0x000fe20001800000 */
[----:B-1----:R-:W-:Y:S08]  /*8620*/  @!P2 BRA `(.L_x_226) ;  /* 0x000000d40054a947 */ /* 0x002ff00003800000 */
.L_x_620:
[----:B------:R-:W-:Y:S05]  /*8630*/  BSYNC B1 ;  /* 0x0000000000017941 */ /* 0x000fea0003800000 */
.L_x_225:
[----:B------:R-:W-:Y:S05]  /*8640*/  @P1 BRA `(.L_x_227) ;  /* 0x0000000000941947 */ /* 0x000fea0003800000 */
[----:B------:R-:W-:Y:S01]  /*8650*/  LEA R36, R12, R33, 0xd ;  /* 0x000000210c247211 */ /* 0x000fe200078e68ff */
        /* <DEDUP_REMOVED lines=9> */
[----:B--2---:R-:W-:Y:S01]  /*86f0*/  SHF.L.U32 R36, R12, 0x10, RZ ;  /* 0x000000100c247819 */ /* 0x004fe200000006ff */
[----:B------:R-:W-:Y:S01]  /*8700*/  FMUL R21, R153, R26 ;  /* 0x0000001a99157220 */ /* 0x000fe20000400000 */
[----:B------:R-:W-:Y:S02]  /*8710*/  LOP3.LUT R10, R29, 0xffff0000, RZ, 0xc0, !PT ;  /* 0xffff00001d0a7812 */ /* 0x000fe400078ec0ff */
[----:B------:R-:W-:Y:S01]  /*8720*/  LOP3.LUT R30, R30, 0xffff0000, RZ, 0xc0, !PT ;  /* 0xffff00001e1e7812 */ /* 0x000fe200078ec0ff */
[----:B------:R-:W-:Y:S01]  /*8730*/  FMUL R25, R153, R36 ;  /* 0x0000002499197220 */ /* 0x000fe20000400000 */
[----:B------:R-:W-:Y:S01]  /*8740*/  SHF.L.U32 R32, R31, 0x10, RZ ;  /* 0x000000101f207819 */ /* 0x000fe200000006ff */
[----:B------:R-:W-:Y:S01]  /*8750*/  FMUL R23, R153, R10 ;  /* 0x0000000a99177220 */ /* 0x000fe20000400000 */
[----:B------:R-:W-:-:S02]  /*8760*/  LOP3.LUT R34, R31, 0xffff0000, RZ, 0xc0, !PT ;  /* 0xffff00001f227812 */ /* 0x000fc400078ec0ff */
[----:B------:R-:W-:Y:S01]  /*8770*/  LOP3.LUT R12, R12, 0xffff0000, RZ, 0xc0, !PT ;  /* 0xffff00000c0c7812 */ /* 0x000fe200078ec0ff */
[----:B------:R-:W-:Y:S01]  /*8780*/  FMUL R161, R153, R32 ;  /* 0x0000002099a17220 */ /* 0x000fe20000400000 */
        /* <DEDUP_REMOVED lines=15> */
[C---:B------:R-:W-:Y:S01]  /*8880*/  FMUL R31, R153.reuse, R46 ;  /* 0x0000002e991f7220 */ /* 0x040fe20000400000 */
[----:B------:R-:W-:-:S07]  /*8890*/  FMUL R169, R153, R48 ;  /* 0x0000003099a97220 */ /* 0x000fce0000400000 */
.L_x_227:
[----:B------:R-:W-:Y:S02]  /*88a0*/  LOP3.LUT R7, R7, R50, RZ, 0x3c, !PT ;  /* 0x0000003207077212 */ /* 0x000fe400078e3cff */
[----:B------:R-:W-:-:S07]  /*88b0*/  SEL R12, R5, RZ, P3 ;  /* 0x000000ff050c7207 */ /* 0x000fce0001800000 */
.L_x_223:
[----:B------:R-:W-:Y:S05]  /*88c0*/  BSYNC B0 ;  /* 0x0000000000007941 */ /* 0x000fea0003800000 */
.L_x_222:
[----:B------:R-:W-:Y:S01]  /*88d0*/  MOV R54, 0x3bbb989d ;  /* 0x3bbb989d00367802 */ /* 0x000fe20000000f00 */
[C---:B------:R-:W-:Y:S01]  /*88e0*/  FFMA R75, R154.reuse, R75, R23 ;  /* 0x0000004b9a4b7223 */ /* 0x040fe20000000017 */
[C---:B------:R-:W-:Y:S01]  /*88f0*/  FFMA R74, R154.reuse, R74, R157 ;  /* 0x0000004a9a4a7223 */ /* 0x040fe2000000009d */
[----:B------:R-:W-:Y:S02]  /*8900*/  IMAD.MOV.U32 R55, RZ, RZ, 0x437c0000 ;  /* 0x437c0000ff377424 */ /* 0x000fe400078e00ff */
[C---:B------:R-:W-:Y:S01]  /*8910*/  FFMA R73, R154.reuse, R73, R14 ;  /* 0x000000499a497223 */ /* 0x040fe2000000000e */
[----:B------:R-:W-:Y:S01]  /*8920*/  FFMA.SAT R11, -R75, R54, 0.5 ;  /* 0x3f0000004b0b7423 */ /* 0x000fe20000002136 */
[----:B------:R-:W-:Y:S01]  /*8930*/  FFMA R72, R154, R72, R13 ;  /* 0x000000489a487223 */ /* 0x000fe2000000000d */
[----:B------:R-:W-:Y:S01]  /*8940*/  FFMA.SAT R5, -R74, R54, 0.5 ;  /* 0x3f0000004a057423 */ /* 0x000fe20000002136 */
[----:B------:R-:W-:Y:S01]  /*8950*/  FFMA R76, R154, R76, R21 ;  /* 0x0000004c9a4c7223 */ /* 0x000fe20000000015 */
[-C--:B------:R-:W-:Y:S01]  /*8960*/  FFMA.SAT R4, -R73, R54.reuse, 0.5 ;  /* 0x3f00000049047423 */ /* 0x080fe20000002136 */
[-C--:B------:R-:W-:Y:S01]  /*8970*/  FFMA.RM R28, R11, R55.reuse, 12582913 ;  /* 0x4b4000010b1c7423 */ /* 0x080fe20000004037 */
[-C--:B-1----:R-:W-:Y:S01]  /*8980*/  FFMA.SAT R0, -R72, R54.reuse, 0.5 ;  /* 0x3f00000048007423 */ /* 0x082fe20000002136 */
[-C--:B------:R-:W-:Y:S01]  /*8990*/  FFMA.RM R9, R5, R55.reuse, 12582913 ;  /* 0x4b40000105097423 */ /* 0x080fe20000004037 */
[----:B------:R-:W-:Y:S01]  /*89a0*/  FFMA.SAT R30, -R76, R54, 0.5 ;  /* 0x3f0000004c1e7423 */ /* 0x000fe20000002136 */
[-C--:B------:R-:W-:Y:S01]  /*89b0*/  FFMA.RM R4, R4, R55.reuse, 12582913 ;  /* 0x4b40000104047423 */ /* 0x080fe20000004037 */
[----:B------:R-:W-:Y:S01]  /*89c0*/  FADD R26, R28, -12583039 ;  /* 0xcb40007f1c1a7421 */ /* 0x000fe20000000000 */
[----:B------:R-:W-:Y:S01]  /*89d0*/  FFMA.RM R0, R0, R55, 12582913 ;  /* 0x4b40000100007423 */ /* 0x000fe20000004037 */
[----:B------:R-:W-:Y:S01]  /*89e0*/  FADD R5, R9, -12583039 ;  /* 0xcb40007f09057421 */ /* 0x000fe20000000000 */
[----:B------:R-:W-:Y:S01]  /*89f0*/  FFMA R79, R154, R79, R159 ;  /* 0x0000004f9a4f7223 */ /* 0x000fe2000000009f */
[-C--:B------:R-:W-:Y:S01]  /*8a00*/  FFMA.RM R32, R30, R55.reuse, 12582913 ;  /* 0x4b4000011e207423 */ /* 0x080fe20000004037 */
[----:B------:R-:W-:Y:S01]  /*8a10*/  FFMA R78, R154, R78, R161 ;  /* 0x0000004e9a4e7223 */ /* 0x000fe200000000a1 */
[----:B------:R-:W-:Y:S01]  /*8a20*/  FADD R10, R4, -12583039 ;  /* 0xcb40007f040a7421 */ /* 0x000fe20000000000 */
[----:B------:R-:W-:Y:S01]  /*8a30*/  FFMA R30, -R75, 1.4426950216293334961, -R26 ;  /* 0x3fb8aa3b4b1e7823 */ /* 0x000fe2000000091a */
[----:B------:R-:W-:Y:S01]  /*8a40*/  FFMA R80, R154, R80, R25 ;  /* 0x000000509a507223 */ /* 0x000fe20000000019 */
[----:B------:R-:W-:Y:S01]  /*8a50*/  FADD R3, R0, -12583039 ;  /* 0xcb40007f00037421 */ /* 0x000fe20000000000 */
[----:B------:R-:W-:Y:S01]  /*8a60*/  FFMA R11, -R74, 1.4426950216293334961, -R5 ;  /* 0x3fb8aa3b4a0b7823 */ /* 0x000fe20000000905 */
[-C--:B------:R-:W-:Y:S01]  /*8a70*/  FFMA.SAT R38, -R79, R54.reuse, 0.5 ;  /* 0x3f0000004f267423 */ /* 0x080fe20000002136 */
[----:B------:R-:W-:Y:S01]  /*8a80*/  FADD R35, R32, -12583039 ;  /* 0xcb40007f20237421 */ /* 0x000fe20000000000 */
[-C--:B------:R-:W-:Y:S01]  /*8a90*/  FFMA.SAT R36, -R78, R54.reuse, 0.5 ;  /* 0x3f0000004e247423 */ /* 0x080fe20000002136 */
[----:B------:R-:W-:Y:S01]  /*8aa0*/  FFMA R10, -R73, 1.4426950216293334961, -R10 ;  /* 0x3fb8aa3b490a7823 */ /* 0x000fe2000000090a */
[----:B------:R-:W-:Y:S01]  /*8ab0*/  FFMA R30, -R75, 1.925963033500011079e-08, R30 ;  /* 0x32a570604b1e7823 */ /* 0x000fe2000000011e */
[-C--:B------:R-:W-:Y:S01]  /*8ac0*/  FFMA.SAT R39, -R80, R54.reuse, 0.5 ;  /* 0x3f00000050277423 */ /* 0x080fe20000002136 */
[----:B------:R-:W-:Y:S01]  /*8ad0*/  FFMA R3, -R72, 1.4426950216293334961, -R3 ;  /* 0x3fb8aa3b48037823 */ /* 0x000fe20000000903 */
[----:B------:R-:W-:Y:S01]  /*8ae0*/  FFMA R11, -R74, 1.925963033500011079e-08, R11 ;  /* 0x32a570604a0b7823 */ /* 0x000fe2000000010b */
[----:B------:R-:W-:Y:S01]  /*8af0*/  FFMA.RM R38, R38, R55, 12582913 ;  /* 0x4b40000126267423 */ /* 0x000fe20000004037 */
[----:B------:R-:W-:Y:S01]  /*8b00*/  FFMA R81, R154, R81, R163 ;  /* 0x000000519a517223 */ /* 0x000fe200000000a3 */
[-C--:B------:R-:W-:Y:S01]  /*8b10*/  FFMA.RM R36, R36, R55.reuse, 12582913 ;  /* 0x4b40000124247423 */ /* 0x080fe20000004037 */
[----:B------:R-:W-:Y:S01]  /*8b20*/  FFMA R37, -R76, 1.4426950216293334961, -R35 ;  /* 0x3fb8aa3b4c257823 */ /* 0x000fe20000000923 */
[----:B------:R-:W-:Y:S01]  /*8b30*/  FFMA R10, -R73, 1.925963033500011079e-08, R10 ;  /* 0x32a57060490a7823 */ /* 0x000fe2000000010a */
[----:B------:R1:W-:Y:S01]  /*8b40*/  MUFU.EX2 R35, R30 ;  /* 0x0000001e00237308 */ /* 0x0003e20000000800 */
[----:B------:R-:W-:Y:S01]  /*8b50*/  FFMA.RM R41, R39, R55, 12582913 ;  /* 0x4b40000127297423 */ /* 0x000fe20000004037 */
[----:B------:R-:W-:Y:S01]  /*8b60*/  FFMA R3, -R72, 1.925963033500011079e-08, R3 ;  /* 0x32a5706048037823 */ /* 0x000fe20000000103 */
[----:B------:R-:W-:Y:S01]  /*8b70*/  FFMA.SAT R42, -R81, R54, 0.5 ;  /* 0x3f000000512a7423 */ /* 0x000fe20000002136 */
[C---:B------:R-:W-:Y:S01]  /*8b80*/  FFMA R77, R154.reuse, R77, R15 ;  /* 0x0000004d9a4d7223 */ /* 0x040fe2000000000f */
[C---:B------:R-:W-:Y:S01]  /*8b90*/  FFMA R83, R154.reuse, R83, R165 ;  /* 0x000000539a537223 */ /* 0x040fe200000000a5 */
[----:B------:R-:W-:Y:S01]  /*8ba0*/  FFMA R82, R154, R82, R27 ;  /* 0x000000529a527223 */ /* 0x000fe2000000001b */
[----:B------:R-:W-:Y:S01]  /*8bb0*/  FADD R39, R41, -12583039 ;  /* 0xcb40007f29277421 */ /* 0x000fe20000000000 */
[----:B------:R2:W-:Y:S01]  /*8bc0*/  MUFU.EX2 R26, R11 ;  /* 0x0000000b001a7308 */ /* 0x0005e20000000800 */
[----:B-1----:R-:W-:Y:S01]  /*8bd0*/  FADD R30, R38, -12583039 ;  /* 0xcb40007f261e7421 */ /* 0x002fe20000000000 */
[-C--:B------:R-:W-:Y:S01]  /*8be0*/  FFMA.RM R44, R42, R55.reuse, 12582913 ;  /* 0x4b4000012a2c7423 */ /* 0x080fe20000004037 */
[----:B------:R-:W-:Y:S01]  /*8bf0*/  FFMA R84, R154, R84, R29 ;  /* 0x000000549a547223 */ /* 0x000fe2000000001d */
[-C--:B------:R-:W-:Y:S01]  /*8c00*/  FFMA.SAT R34, -R77, R54.reuse, 0.5 ;  /* 0x3f0000004d227423 */ /* 0x080fe20000002136 */
[----:B------:R-:W-:Y:S01]  /*8c10*/  FFMA R40, -R79, 1.4426950216293334961, -R30 ;  /* 0x3fb8aa3b4f287823 */ /* 0x000fe2000000091e */
[-C--:B------:R-:W-:Y:S01]  /*8c20*/  FFMA.SAT R47, -R83, R54.reuse, 0.5 ;  /* 0x3f000000532f7423 */ /* 0x080fe20000002136 */
[-C--:B------:R-:W-:Y:S01]  /*8c30*/  FFMA.SAT R45, -R82, R54.reuse, 0.5 ;  /* 0x3f000000522d7423 */ /* 0x080fe20000002136 */
[----:B------:R1:W3:Y:S01]  /*8c40*/  MUFU.EX2 R5, R10 ;  /* 0x0000000a00057308 */ /* 0x0002e20000000800 */
[----:B--2---:R-:W-:Y:S01]  /*8c50*/  FADD R11, R36, -12583039 ;  /* 0xcb40007f240b7421 */ /* 0x004fe20000000000 */
[----:B------:R-:W-:Y:S01]  /*8c60*/  FFMA R43, -R80, 1.4426950216293334961, -R39 ;  /* 0x3fb8aa3b502b7823 */ /* 0x000fe20000000927 */
[----:B------:R-:W-:Y:S01]  /*8c70*/  FFMA R40, -R79, 1.925963033500011079e-08, R40 ;  /* 0x32a570604f287823 */ /* 0x000fe20000000128 */
[----:B------:R-:W-:Y:S01]  /*8c80*/  FADD R42, R44, -12583039 ;  /* 0xcb40007f2c2a7421 */ /* 0x000fe20000000000 */
[----:B------:R-:W-:Y:S01]  /*8c90*/  FFMA R11, -R78, 1.4426950216293334961, -R11 ;  /* 0x3fb8aa3b4e0b7823 */ /* 0x000fe2000000090b */
[----:B------:R-:W-:Y:S01]  /*8ca0*/  FFMA.SAT R49, -R84, R54, 0.5 ;  /* 0x3f00000054317423 */ /* 0x000fe20000002136 */
[----:B------:R-:W-:Y:S01]  /*8cb0*/  FFMA.RM R34, R34, R55, 12582913 ;  /* 0x4b40000122227423 */ /* 0x000fe20000004037 */
[----:B------:R-:W2:Y:S01]  /*8cc0*/  MUFU.EX2 R3, R3 ;  /* 0x0000000300037308 */ /* 0x000ea20000000800 */
[----:B------:R-:W-:Y:S01]  /*8cd0*/  FFMA R11, -R78, 1.925963033500011079e-08, R11 ;  /* 0x32a570604e0b7823 */ /* 0x000fe2000000010b */
[C---:B------:R-:W-:Y:S01]  /*8ce0*/  FFMA R85, R154.reuse, R85, R167 ;  /* 0x000000559a557223 */ /* 0x040fe200000000a7 */
[----:B------:R-:W-:Y:S01]  /*8cf0*/  FFMA R86, R154, R86, R31 ;  /* 0x000000569a567223 */ /* 0x000fe2000000001f */
[-C--:B------:R-:W-:Y:S01]  /*8d00*/  FFMA.RM R48, R47, R55.reuse, 12582913 ;  /* 0x4b4000012f307423 */ /* 0x080fe20000004037 */
[----:B------:R-:W-:Y:S01]  /*8d10*/  FFMA R37, -R76, 1.925963033500011079e-08, R37 ;  /* 0x32a570604c257823 */ /* 0x000fe20000000125 */
[----:B------:R-:W-:Y:S01]  /*8d20*/  FFMA.RM R46, R45, R55, 12582913 ;  /* 0x4b4000012d2e7423 */ /* 0x000fe20000004037 */
[----:B------:R-:W-:Y:S01]  /*8d30*/  FFMA R87, R154, R87, R169 ;  /* 0x000000579a577223 */ /* 0x000fe200000000a9 */
[----:B------:R-:W-:Y:S01]  /*8d40*/  FFMA R43, -R80, 1.925963033500011079e-08, R43 ;  /* 0x32a57060502b7823 */ /* 0x000fe2000000012b */
[----:B------:R4:W-:Y:S01]  /*8d50*/  MUFU.EX2 R39, R40 ;  /* 0x0000002800277308 */ /* 0x0009e20000000800 */
[----:B------:R-:W-:Y:S01]  /*8d60*/  FFMA R42, -R81, 1.4426950216293334961, -R42 ;  /* 0x3fb8aa3b512a7823 */ /* 0x000fe2000000092a */
[-C--:B------:R-:W-:Y:S01]  /*8d70*/  FFMA.RM R50, R49, R55.reuse, 12582913 ;  /* 0x4b40000131327423 */ /* 0x080fe20000004037 */
[----:B-1----:R-:W-:Y:S01]  /*8d80*/  FADD R10, R34, -12583039 ;  /* 0xcb40007f220a7421 */ /* 0x002fe20000000000 */
[-C--:B------:R-:W-:Y:S01]  /*8d90*/  FFMA.SAT R51, -R85, R54.reuse, 0.5 ;  /* 0x3f00000055337423 */ /* 0x080fe20000002136 */
[-C--:B------:R-:W-:Y:S01]  /*8da0*/  FFMA.SAT R52, -R86, R54.reuse, 0.5 ;  /* 0x3f00000056347423 */ /* 0x080fe20000002136 */
[----:B------:R-:W-:Y:S01]  /*8db0*/  FADD R45, R46, -12583039 ;  /* 0xcb40007f2e2d7421 */ /* 0x000fe20000000000 */
[----:B------:R-:W-:Y:S01]  /*8dc0*/  FFMA.SAT R54, -R87, R54, 0.5 ;  /* 0x3f00000057367423 */ /* 0x000fe20000002136 */
[----:B------:R-:W-:Y:S01]  /*8dd0*/  MUFU.EX2 R30, R11 ;  /* 0x0000000b001e7308 */ /* 0x000fe20000000800 */
[----:B----4-:R-:W-:Y:S01]  /*8de0*/  FADD R40, R48, -12583039 ;  /* 0xcb40007f30287421 */ /* 0x010fe20000000000 */
[----:B------:R-:W-:Y:S01]  /*8df0*/  SHF.L.U32 R4, R4, 0x17, RZ ;  /* 0x0000001704047819 */ /* 0x000fe200000006ff */
[----:B------:R-:W-:Y:S01]  /*8e00*/  FFMA R42, -R81, 1.925963033500011079e-08, R42 ;  /* 0x32a57060512a7823 */ /* 0x000fe2000000012a */
[----:B------:R-:W-:Y:S01]  /*8e10*/  FFMA R10, -R77, 1.4426950216293334961, -R10 ;  /* 0x3fb8aa3b4d0a7823 */ /* 0x000fe2000000090a */
[----:B------:R-:W-:Y:S01]  /*8e20*/  FFMA R40, -R83, 1.4426950216293334961, -R40 ;  /* 0x3fb8aa3b53287823 */ /* 0x000fe20000000928 */
[-C--:B------:R-:W-:Y:S01]  /*8e30*/  FFMA.RM R53, R52, R55.reuse, 12582913 ;  /* 0x4b40000134357423 */ /* 0x080fe20000004037 */
[-C--:B------:R-:W-:Y:S01]  /*8e40*/  FFMA.RM R51, R51, R55.reuse, 12582913 ;  /* 0x4b40000133337423 */ /* 0x080fe20000004037 */
[----:B------:R1:W-:Y:S01]  /*8e50*/  MUFU.EX2 R11, R43 ;  /* 0x0000002b000b7308 */ /* 0x0003e20000000800 */
[----:B------:R-:W-:Y:S01]  /*8e60*/  SHF.L.U32 R0, R0, 0x17, RZ ;  /* 0x0000001700007819 */ /* 0x000fe200000006ff */
[----:B------:R-:W-:Y:S01]  /*8e70*/  FFMA.RM R54, R54, R55, 12582913 ;  /* 0x4b40000136367423 */ /* 0x000fe20000004037 */
[----:B------:R-:W-:Y:S01]  /*8e80*/  FFMA R47, -R82, 1.4426950216293334961, -R45 ;  /* 0x3fb8aa3b522f7823 */ /* 0x000fe2000000092d */
[----:B------:R-:W-:Y:S01]  /*8e90*/  SHF.L.U32 R9, R9, 0x17, RZ ;  /* 0x0000001709097819 */ /* 0x000fe200000006ff */
[----:B---3--:R-:W-:Y:S01]  /*8ea0*/  FFMA R55, R4, R5, 1 ;  /* 0x3f80000004377423 */ /* 0x008fe20000000005 */
[----:B------:R-:W-:Y:S01]  /*8eb0*/  FFMA R10, -R77, 1.925963033500011079e-08, R10 ;  /* 0x32a570604d0a7823 */ /* 0x000fe2000000010a */
[----:B------:R-:W-:Y:S01]  /*8ec0*/  FADD R5, R53, -12583039 ;  /* 0xcb40007f35057421 */ /* 0x000fe20000000000 */
[----:B------:R-:W3:Y:S01]  /*8ed0*/  MUFU.EX2 R37, R37 ;  /* 0x0000002500257308 */ /* 0x000ee20000000800 */
[----:B-1----:R-:W-:Y:S01]  /*8ee0*/  FADD R43, R50, -12583039 ;  /* 0xcb40007f322b7421 */ /* 0x002fe20000000000 */
[----:B------:R-:W-:Y:S01]  /*8ef0*/  FADD R4, R54, -12583039 ;  /* 0xcb40007f36047421 */ /* 0x000fe20000000000 */
[----:B--2---:R-:W-:Y:S01]  /*8f00*/  FFMA R56, R0, R3, 1 ;  /* 0x3f80000000387423 */ /* 0x004fe20000000003 */
[----:B------:R-:W-:Y:S01]  /*8f10*/  FFMA R58, R9, R26, 1 ;  /* 0x3f800000093a7423 */ /* 0x000fe2000000001a */
[----:B------:R-:W-:Y:S01]  /*8f20*/  FFMA R43, -R84, 1.4426950216293334961, -R43 ;  /* 0x3fb8aa3b542b7823 */ /* 0x000fe2000000092b */
[----:B------:R-:W-:Y:S01]  /*8f30*/  FFMA R9, -R86, 1.4426950216293334961, -R5 ;  /* 0x3fb8aa3b56097823 */ /* 0x000fe20000000905 */
[C---:B------:R-:W-:Y:S01]  /*8f40*/  FFMA R4, -R87.reuse, 1.4426950216293334961, -R4 ;  /* 0x3fb8aa3b57047823 */ /* 0x040fe20000000904 */
[----:B------:R1:W-:Y:S01]  /*8f50*/  MUFU.EX2 R45, R42 ;  /* 0x0000002a002d7308 */ /* 0x0003e20000000800 */
[----:B------:R-:W-:Y:S01]  /*8f60*/  FFMA R0, -R84, 1.925963033500011079e-08, R43 ;  /* 0x32a5706054007823 */ /* 0x000fe2000000012b */
[----:B------:R-:W-:Y:S01]  /*8f70*/  FFMA R47, -R82, 1.925963033500011079e-08, R47 ;  /* 0x32a57060522f7823 */ /* 0x000fe2000000012f */
[----:B------:R-:W-:Y:S01]  /*8f80*/  SHF.L.U32 R32, R32, 0x17, RZ ;  /* 0x0000001720207819 */ /* 0x000fe200000006ff */
[----:B------:R-:W-:Y:S01]  /*8f90*/  FFMA R4, -R87, 1.925963033500011079e-08, R4 ;  /* 0x32a5706057047823 */ /* 0x000fe20000000104 */
[----:B------:R-:W-:Y:S01]  /*8fa0*/  SHF.L.U32 R43, R34, 0x17, RZ ;  /* 0x00000017222b7819 */ /* 0x000fe200000006ff */
[----:B------:R-:W-:Y:S01]  /*8fb0*/  IMAD.SHL.U32 R34, R53, 0x800000, RZ ;  /* 0x0080000035227824 */ /* 0x000fe200078e00ff */
[----:B------:R-:W-:Y:S01]  /*8fc0*/  SHF.L.U32 R44, R44, 0x17, RZ ;  /* 0x000000172c2c7819 */ /* 0x000fe200000006ff */
[----:B------:R-:W2:Y:S01]  /*8fd0*/  MUFU.EX2 R10, R10 ;  /* 0x0000000a000a7308 */ /* 0x000ea20000000800 */
[----:B-1----:R-:W-:Y:S01]  /*8fe0*/  FFMA R42, -R83, 1.925963033500011079e-08, R40 ;  /* 0x32a57060532a7823 */ /* 0x002fe20000000128 */
[----:B------:R-:W-:Y:S01]  /*8ff0*/  FADD R40, R51, -12583039 ;  /* 0xcb40007f33287421 */ /* 0x000fe20000000000 */
[----:B---3--:R-:W-:Y:S01]  /*9000*/  FFMA R60, R32, R37, 1 ;  /* 0x3f800000203c7423 */ /* 0x008fe20000000025 */
[----:B------:R-:W-:Y:S01]  /*9010*/  SHF.L.U32 R26, R46, 0x17, RZ ;  /* 0x000000172e1a7819 */ /* 0x000fe200000006ff */
[----:B------:R-:W-:Y:S01]  /*9020*/  BSSY B1, `(.L_x_228) ;  /* 0x000002b000017945 */ /* 0x000fe20003800000 */
[C---:B------:R-:W-:Y:S01]  /*9030*/  FFMA R52, -R85.reuse, 1.4426950216293334961, -R40 ;  /* 0x3fb8aa3b55347823 */ /* 0x040fe20000000928 */
[----:B------:R-:W-:Y:S01]  /*9040*/  SHF.L.U32 R40, R28, 0x17, RZ ;  /* 0x000000171c287819 */ /* 0x000fe200000006ff */
[----:B------:R1:W-:Y:S01]  /*9050*/  MUFU.EX2 R3, R0 ;  /* 0x0000000000037308 */ /* 0x0003e20000000800 */
[----:B------:R-:W-:Y:S01]  /*9060*/  IADD3 R28, R56, 0x1800000, RZ ;  /* 0x01800000381c7810 */ /* 0x000fe20007ffe0ff */
[----:B------:R-:W-:Y:S01]  /*9070*/  FFMA R52, -R85, 1.925963033500011079e-08, R52 ;  /* 0x32a5706055347823 */ /* 0x000fe20000000134 */
[----:B------:R-:W-:Y:S01]  /*9080*/  SHF.L.U32 R32, R51, 0x17, RZ ;  /* 0x0000001733207819 */ /* 0x000fe200000006ff */
[----:B------:R-:W-:Y:S01]  /*9090*/  FFMA R40, R40, R35, 1 ;  /* 0x3f80000028287423 */ /* 0x000fe20000000023 */
[----:B------:R-:W-:-:S02]  /*90a0*/  LOP3.LUT R28, R28, 0x7f800000, RZ, 0xc0, !PT ;  /* 0x7f8000001c1c7812 */ /* 0x000fc400078ec0ff */
[----:B------:R-:W-:Y:S01]  /*90b0*/  SHF.L.U32 R54, R54, 0x17, RZ ;  /* 0x0000001736367819 */ /* 0x000fe200000006ff */
[----:B------:R-:W3:Y:S01]  /*90c0*/  MUFU.EX2 R47, R47 ;  /* 0x0000002f002f7308 */ /* 0x000ee20000000800 */
[----:B-1----:R-:W-:Y:S01]  /*90d0*/  FFMA R0, -R86, 1.925963033500011079e-08, R9 ;  /* 0x32a5706056007823 */ /* 0x002fe20000000109 */
[----:B------:R-:W-:Y:S01]  /*90e0*/  ISETP.GT.U32.AND P2, PT, R28, 0x1ffffff, PT ;  /* 0x01ffffff1c00780c */ /* 0x000fe20003f44070 */
[----:B--2---:R-:W-:Y:S01]  /*90f0*/  FFMA R43, R43, R10, 1 ;  /* 0x3f8000002b2b7423 */ /* 0x004fe2000000000a */
[----:B------:R-:W-:Y:S02]  /*9100*/  SHF.L.U32 R9, R36, 0x17, RZ ;  /* 0x0000001724097819 */ /* 0x000fe400000006ff */
[----:B------:R-:W-:Y:S02]  /*9110*/  SHF.L.U32 R10, R41, 0x17, RZ ;  /* 0x00000017290a7819 */ /* 0x000fe400000006ff */
[----:B------:R-:W1:Y:S01]  /*9120*/  MUFU.EX2 R35, R0 ;  /* 0x0000000000237308 */ /* 0x000e620000000800 */
[----:B------:R-:W-:Y:S01]  /*9130*/  FFMA R9, R9, R30, 1 ;  /* 0x3f80000009097423 */ /* 0x000fe2000000001e */
[----:B------:R-:W-:Y:S01]  /*9140*/  SHF.L.U32 R28, R48, 0x17, RZ ;  /* 0x00000017301c7819 */ /* 0x000fe200000006ff */
[----:B------:R-:W-:Y:S01]  /*9150*/  FFMA R10, R10, R11, 1 ;  /* 0x3f8000000a0a7423 */ /* 0x000fe2000000000b */
[----:B------:R-:W-:Y:S01]  /*9160*/  SHF.L.U32 R30, R50, 0x17, RZ ;  /* 0x00000017321e7819 */ /* 0x000fe200000006ff */
[----:B------:R-:W-:-:S03]  /*9170*/  FFMA R11, R44, R45, 1 ;  /* 0x3f8000002c0b7423 */ /* 0x000fc6000000002d */
[----:B------:R2:W4:Y:S01]  /*9180*/  MUFU.EX2 R49, R42 ;  /* 0x0000002a00317308 */ /* 0x0005220000000800 */
[----:B---3--:R-:W-:Y:S01]  /*9190*/  FFMA R26, R26, R47, 1 ;  /* 0x3f8000001a1a7423 */ /* 0x008fe2000000002f */
[----:B------:R-:W-:-:S06]  /*91a0*/  FFMA R30, R30, R3, 1 ;  /* 0x3f8000001e1e7423 */ /* 0x000fcc0000000003 */
[----:B------:R-:W3:Y:S01]  /*91b0*/  MUFU.EX2 R5, R52 ;  /* 0x0000003400057308 */ /* 0x000ee20000000800 */
[----:B--2---:R-:W-:Y:S02]  /*91c0*/  IMAD.SHL.U32 R42, R38, 0x800000, RZ ;  /* 0x00800000262a7824 */ /* 0x004fe400078e00ff */
[----:B-1----:R-:W-:Y:S02]  /*91d0*/  FFMA R34, R34, R35, 1 ;  /* 0x3f80000022227423 */ /* 0x002fe40000000023 */
[----:B------:R-:W-:-:S03]  /*91e0*/  FFMA R42, R42, R39, 1 ;  /* 0x3f8000002a2a7423 */ /* 0x000fc60000000027 */
[----:B------:R-:W1:Y:S01]  /*91f0*/  MUFU.EX2 R37, R4 ;  /* 0x0000000400257308 */ /* 0x000e620000000800 */
[----:B----4-:R-:W-:Y:S01]  /*9200*/  FFMA R28, R28, R49, 1 ;  /* 0x3f8000001c1c7423 */ /* 0x010fe20000000031 */
        /* <DEDUP_REMOVED lines=8> */
.L_x_229:
[----:B------:R-:W1:Y:S02]  /*9290*/  MUFU.RCP R37, R56 ;  /* 0x0000003800257308 */ /* 0x000e640000001000 */
[----:B-1----:R-:W-:-:S04]  /*92a0*/  FFMA R0, R56, R37, -1 ;  /* 0xbf80000038007423 */ /* 0x002fc80000000025 */
[----:B------:R-:W-:-:S04]  /*92b0*/  FADD.FTZ R0, -R0, -RZ ;  /* 0x800000ff00007221 */ /* 0x000fc80000010100 */
[----:B------:R-:W-:-:S07]  /*92c0*/  FFMA R37, R37, R0, R37 ;  /* 0x0000000025257223 */ /* 0x000fce0000000025 */
.L_x_230:
[----:B------:R-:W-:Y:S05]  /*92d0*/  BSYNC B1 ;  /* 0x0000000000017941 */ /* 0x000fea0003800000 */
.L_x_228:
        /* <DEDUP_REMOVED lines=10> */
.L_x_232:
[----:B------:R-:W1:Y:S02]  /*9380*/  MUFU.RCP R36, R55 ;  /* 0x0000003700247308 */ /* 0x000e640000001000 */
[----:B-1----:R-:W-:-:S04]  /*9390*/  FFMA R0, R55, R36, -1 ;  /* 0xbf80000037007423 */ /* 0x002fc80000000024 */
[----:B------:R-:W-:-:S04]  /*93a0*/  FADD.FTZ R3, -R0, -RZ ;  /* 0x800000ff00037221 */ /* 0x000fc80000010100 */
[----:B------:R-:W-:-:S07]  /*93b0*/  FFMA R36, R36, R3, R36 ;  /* 0x0000000324247223 */ /* 0x000fce0000000024 */
.L_x_233:
[----:B------:R-:W-:Y:S05]  /*93c0*/  BSYNC B1 ;  /* 0x0000000000017941 */ /* 0x000fea0003800000 */
.L_x_231:
        /* <DEDUP_REMOVED lines=10> */
.L_x_235:
[----:B------:R-:W1:Y:S02]  /*9470*/  MUFU.RCP R39, R58 ;  /* 0x0000003a00277308 */ /* 0x000e640000001000 */
[----:B-1----:R-:W-:-:S04]  /*9480*/  FFMA R0, R58, R39, -1 ;  /* 0xbf8000003a007423 */ /* 0x002fc80000000027 */
[----:B------:R-:W-:-:S04]  /*9490*/  FADD.FTZ R0, -R0, -RZ ;  /* 0x800000ff00007221 */ /* 0x000fc80000010100 */
[----:B------:R-:W-:-:S07]  /*94a0*/  FFMA R39, R39, R0, R39 ;  /* 0x0000000027277223 */ /* 0x000fce0000000027 */
.L_x_236:
[----:B------:R-:W-:Y:S05]  /*94b0*/  BSYNC B1 ;  /* 0x0000000000017941 */ /* 0x000fea0003800000 */
.L_x_234:
        /* <DEDUP_REMOVED lines=10> */
.L_x_238:
[----:B------:R-:W1:Y:S02]  /*9560*/  MUFU.RCP R3, R40 ;  /* 0x0000002800037308 */ /* 0x000e640000001000 */
[----:B-1----:R-:W-:-:S04]  /*9570*/  FFMA R0, R40, R3, -1 ;  /* 0xbf80000028007423 */ /* 0x002fc80000000003 */
[----:B------:R-:W-:-:S04]  /*9580*/  FADD.FTZ R0, -R0, -RZ ;  /* 0x800000ff00007221 */ /* 0x000fc80000010100 */
[----:B------:R-:W-:-:S07]  /*9590*/  FFMA R38, R3, R0, R3 ;  /* 0x0000000003267223 */ /* 0x000fce0000000003 */
.L_x_239:
[----:B------:R-:W-:Y:S05]  /*95a0*/  BSYNC B1 ;  /* 0x0000000000017941 */ /* 0x000fea0003800000 */
.L_x_237:
        /* <DEDUP_REMOVED lines=10> */
.L_x_241:
[----:B------:R-:W1:Y:S02]  /*9650*/  MUFU.RCP R41, R60 ;  /* 0x0000003c00297308 */ /* 0x000e640000001000 */
[----:B-1----:R-:W-:-:S04]  /*9660*/  FFMA R0, R60, R41, -1 ;  /* 0xbf8000003c007423 */ /* 0x002fc80000000029 */
[----:B------:R-:W-:-:S04]  /*9670*/  FADD.FTZ R0, -R0, -RZ ;  /* 0x800000ff00007221 */ /* 0x000fc80000010100 */
[----:B------:R-:W-:-:S07]  /*9680*/  FFMA R41, R41, R0, R41 ;  /* 0x0000000029297223 */ /* 0x000fce0000000029 */
.L_x_242:
[----:B------:R-:W-:Y:S05]  /*9690*/  BSYNC B1 ;  /* 0x0000000000017941 */ /* 0x000fea0003800000 */
.L_x_240:
        /* <DEDUP_REMOVED lines=10> */
.L_x_244:
[----:B------:R-:W1:Y:S02]  /*9740*/  MUFU.RCP R40, R43 ;  /* 0x0000002b00287308 */ /* 0x000e640000001000 */
[----:B-1----:R-:W-:-:S04]  /*9750*/  FFMA R0, R43, R40, -1 ;  /* 0xbf8000002b007423 */ /* 0x002fc80000000028 */
[----:B------:R-:W-:-:S04]  /*9760*/  FADD.FTZ R3, -R0, -RZ ;  /* 0x800000ff00037221 */ /* 0x000fc80000010100 */
[----:B------:R-:W-:-:S07]  /*9770*/  FFMA R40, R40, R3, R40 ;  /* 0x0000000328287223 */ /* 0x000fce0000000028 */
.L_x_245:
[----:B------:R-:W-:Y:S05]  /*9780*/  BSYNC B1 ;  /* 0x0000000000017941 */ /* 0x000fea0003800000 */
.L_x_243:
        /* <DEDUP_REMOVED lines=10> */
.L_x_247:
[----:B------:R-:W1:Y:S02]  /*9830*/  MUFU.RCP R0, R9 ;  /* 0x0000000900007308 */ /* 0x000e640000001000 */
[----:B-1----:R-:W-:-:S04]  /*9840*/  FFMA R3, R9, R0, -1 ;  /* 0xbf80000009037423 */ /* 0x002fc80000000000 */
[----:B------:R-:W-:-:S04]  /*9850*/  FADD.FTZ R3, -R3, -RZ ;  /* 0x800000ff03037221 */ /* 0x000fc80000010100 */
[----:B------:R-:W-:-:S07]  /*9860*/  FFMA R43, R0, R3, R0 ;  /* 0x00000003002b7223 */ /* 0x000fce0000000000 */
.L_x_248:
[----:B------:R-:W-:Y:S05]  /*9870*/  BSYNC B1 ;  /* 0x0000000000017941 */ /* 0x000fea0003800000 */
.L_x_246:
        /* <DEDUP_REMOVED lines=10> */
.L_x_250:
[----:B------:R-:W1:Y:S02]  /*9920*/  MUFU.RCP R3, R42 ;  /* 0x0000002a00037308 */ /* 0x000e640000001000 */
[----:B-1----:R-:W-:-:S04]  /*9930*/  FFMA R0, R42, R3, -1 ;  /* 0xbf8000002a007423 */ /* 0x002fc80000000003 */
[----:B------:R-:W-:-:S04]  /*9940*/  FADD.FTZ R0, -R0, -RZ ;  /* 0x800000ff00007221 */ /* 0x000fc80000010100 */
[----:B------:R-:W-:-:S07]  /*9950*/  FFMA R44, R3, R0, R3 ;  /* 0x00000000032c7223 */ /* 0x000fce0000000003 */
.L_x_251:
[----:B------:R-:W-:Y:S05]  /*9960*/  BSYNC B1 ;  /* 0x0000000000017941 */ /* 0x000fea0003800000 */
.L_x_249:
        /* <DEDUP_REMOVED lines=10> */
.L_x_253:
[----:B------:R-:W1:Y:S02]  /*9a10*/  MUFU.RCP R9, R10 ;  /* 0x0000000a00097308 */ /* 0x000e640000001000 */
[----:B-1----:R-:W-:-:S04]  /*9a20*/  FFMA R0, R10, R9, -1 ;  /* 0xbf8000000a007423 */ /* 0x002fc80000000009 */
[----:B------:R-:W-:-:S04]  /*9a30*/  FADD.FTZ R0, -R0, -RZ ;  /* 0x800000ff00007221 */ /* 0x000fc80000010100 */
[----:B------:R-:W-:-:S07]  /*9a40*/  FFMA R9, R9, R0, R9 ;  /* 0x0000000009097223 */ /* 0x000fce0000000009 */
.L_x_254:
[----:B------:R-:W-:Y:S05]  /*9a50*/  BSYNC B1 ;  /* 0x0000000000017941 */ /* 0x000fea0003800000 */
.L_x_252:
        /* <DEDUP_REMOVED lines=10> */
.L_x_256:
[----:B------:R-:W1:Y:S02]  /*9b00*/  MUFU.RCP R10, R11 ;  /* 0x0000000b000a7308 */ /* 0x000e640000001000 */
[----:B-1----:R-:W-:-:S04]  /*9b10*/  FFMA R0, R11, R10, -1 ;  /* 0xbf8000000b007423 */ /* 0x002fc8000000000a */
[----:B------:R-:W-:-:S04]  /*9b20*/  FADD.FTZ R3, -R0, -RZ ;  /* 0x800000ff00037221 */ /* 0x000fc80000010100 */
[----:B------:R-:W-:-:S07]  /*9b30*/  FFMA R10, R10, R3, R10 ;  /* 0x000000030a0a7223 */ /* 0x000fce000000000a */
.L_x_257:
[----:B------:R-:W-:Y:S05]  /*9b40*/  BSYNC B1 ;  /* 0x0000000000017941 */ /* 0x000fea0003800000 */
.L_x_255:
        /* <DEDUP_REMOVED lines=10> */
.L_x_259:
[----:B------:R-:W1:Y:S02]  /*9bf0*/  MUFU.RCP R11, R26 ;  /* 0x0000001a000b7308 */ /* 0x000e640000001000 */
[----:B-1----:R-:W-:-:S04]  /*9c00*/  FFMA R0, R26, R11, -1 ;  /* 0xbf8000001a007423 */ /* 0x002fc8000000000b */
[----:B------:R-:W-:-:S04]  /*9c10*/  FADD.FTZ R0, -R0, -RZ ;  /* 0x800000ff00007221 */ /* 0x000fc80000010100 */
[----:B------:R-:W-:-:S07]  /*9c20*/  FFMA R11, R11, R0, R11 ;  /* 0x000000000b0b7223 */ /* 0x000fce000000000b */
.L_x_260:
[----:B------:R-:W-:Y:S05]  /*9c30*/  BSYNC B1 ;  /* 0x0000000000017941 */ /* 0x000fea0003800000 */
.L_x_258:
        /* <DEDUP_REMOVED lines=10> */
.L_x_262:
[----:B------:R-:W1:Y:S02]  /*9ce0*/  MUFU.RCP R3, R28 ;  /* 0x0000001c00037308 */ /* 0x000e640000001000 */
[----:B-1----:R-:W-:-:S04]  /*9cf0*/  FFMA R0, R28, R3, -1 ;  /* 0xbf8000001c007423 */ /* 0x002fc80000000003 */
[----:B------:R-:W-:-:S04]  /*9d00*/  FADD.FTZ R0, -R0, -RZ ;  /* 0x800000ff00007221 */ /* 0x000fc80000010100 */
[----:B------:R-:W-:-:S07]  /*9d10*/  FFMA R26, R3, R0, R3 ;  /* 0x00000000031a7223 */ /* 0x000fce0000000003 */
.L_x_263:
[----:B------:R-:W-:Y:S05]  /*9d20*/  BSYNC B1 ;  /* 0x0000000000017941 */ /* 0x000fea0003800000 */
.L_x_261:
        /* <DEDUP_REMOVED lines=10> */
.L_x_265:
[----:B------:R-:W1:Y:S02]  /*9dd0*/  MUFU.RCP R45, R30 ;  /* 0x0000001e002d7308 */ /* 0x000e640000001000 */
[----:B-1----:R-:W-:-:S04]  /*9de0*/  FFMA R0, R30, R45, -1 ;  /* 0xbf8000001e007423 */ /* 0x002fc8000000002d */
[----:B------:R-:W-:-:S04]  /*9df0*/  FADD.FTZ R0, -R0, -RZ ;  /* 0x800000ff00007221 */ /* 0x000fc80000010100 */
[----:B------:R-:W-:-:S07]  /*9e00*/  FFMA R45, R45, R0, R45 ;  /* 0x000000002d2d7223 */ /* 0x000fce000000002d */
.L_x_266:
[----:B------:R-:W-:Y:S05]  /*9e10*/  BSYNC B1 ;  /* 0x0000000000017941 */ /* 0x000fea0003800000 */
.L_x_264:
        /* <DEDUP_REMOVED lines=10> */
.L_x_268:
[----:B------:R-:W1:Y:S02]  /*9ec0*/  MUFU.RCP R3, R32 ;  /* 0x0000002000037308 */ /* 0x000e640000001000 */
[----:B-1----:R-:W-:-:S04]  /*9ed0*/  FFMA R0, R32, R3, -1 ;  /* 0xbf80000020007423 */ /* 0x002fc80000000003 */
[----:B------:R-:W-:-:S04]  /*9ee0*/  FADD.FTZ R0, -R0, -RZ ;  /* 0x800000ff00007221 */ /* 0x000fc80000010100 */
[----:B------:R-:W-:-:S07]  /*9ef0*/  FFMA R28, R3, R0, R3 ;  /* 0x00000000031c7223 */ /* 0x000fce0000000003 */
.L_x_269:
[----:B------:R-:W-:Y:S05]  /*9f00*/  BSYNC B1 ;  /* 0x0000000000017941 */ /* 0x000fea0003800000 */
.L_x_267:
        /* <DEDUP_REMOVED lines=10> */
.L_x_271:
[----:B------:R-:W1:Y:S02]  /*9fb0*/  MUFU.RCP R47, R34 ;  /* 0x00000022002f7308 */ /* 0x000e640000001000 */
[----:B-1----:R-:W-:-:S04]  /*9fc0*/  FFMA R0, R34, R47, -1 ;  /* 0xbf80000022007423 */ /* 0x002fc8000000002f */
[----:B------:R-:W-:-:S04]  /*9fd0*/  FADD.FTZ R0, -R0, -RZ ;  /* 0x800000ff00007221 */ /* 0x000fc80000010100 */
[----:B------:R-:W-:-:S07]  /*9fe0*/  FFMA R47, R47, R0, R47 ;  /* 0x000000002f2f7223 */ /* 0x000fce000000002f */
.L_x_272:
[----:B------:R-:W-:Y:S05]  /*9ff0*/  BSYNC B1 ;  /* 0x0000000000017941 */ /* 0x000fea0003800000 */
.L_x_270:
        /* <DEDUP_REMOVED lines=9> */
.L_x_274:
[----:B------:R-:W1:Y:S02]  /*a090*/  MUFU.RCP R0, R35 ;  /* 0x0000002300007308 */ /* 0x000e640000001000 */
[----:B-1----:R-:W-:-:S04]  /*a0a0*/  FFMA R3, R35, R0, -1 ;  /* 0xbf80000023037423 */ /* 0x002fc80000000000 */
[----:B------:R-:W-:-:S04]  /*a0b0*/  FADD.FTZ R3, -R3, -RZ ;  /* 0x800000ff03037221 */ /* 0x000fc80000010100 */
[----:B------:R-:W-:-:S07]  /*a0c0*/  FFMA R0, R0, R3, R0 ;  /* 0x0000000300007223 */ /* 0x000fce0000000000 */
.L_x_275:
[----:B------:R-:W-:Y:S05]  /*a0d0*/  BSYNC B1 ;  /* 0x0000000000017941 */ /* 0x000fea0003800000 */
.L_x_273:
        /* <DEDUP_REMOVED lines=22> */
[----:B------:R-:W-:Y:S01]  /*a240*/  F2FP.BF16.F32.PACK_AB R43, R0, R47 ;  /* 0x0000002f002b723e */ /* 0x000fe200000010ff */
[----:B------:R-:W-:Y:S01]  /*a250*/  IMAD R0, R155, 0x2, R20 ;  /* 0x000000029b007824 */ /* 0x000fe200078e0214 */
[----:B------:R-:W-:Y:S01]  /*a260*/  F2FP.BF16.F32.PACK_AB R40, R10, R9 ;  /* 0x000000090a28723e */ /* 0x000fe200000010ff */
[----:B------:R1:W-:Y:S01]  /*a270*/  STSM.16.M88.4 [R20+0x6200], R36 ;  /* 0x0062002414007844 */ /* 0x0003e20000000200 */
[----:B------:R-:W-:Y:S02]  /*a280*/  F2FP.BF16.F32.PACK_AB R41, R26, R11 ;  /* 0x0000000b1a29723e */ /* 0x000fe400000010ff */
[----:B------:R-:W-:-:S05]  /*a290*/  F2FP.BF16.F32.PACK_AB R42, R85, R42 ;  /* 0x0000002a552a723e */ /* 0x000fca00000010ff */
        /* <DEDUP_REMOVED lines=18> */
.L_x_277:
[----:B------:R-:W-:Y:S05]  /*a3c0*/  BSYNC B0 ;  /* 0x0000000000007941 */ /* 0x000fea0003800000 */
.L_x_276:
        /* <DEDUP_REMOVED lines=8> */
.L_x_280:
[----:B------:R-:W-:-:S04]  /*a450*/  ULEA UR4, UR5, UR45, 0x3 ;  /* 0x0000002d05047291 */ /* 0x000fc8000f8e183f */
[----:B------:R-:W-:-:S04]  /*a460*/  UIADD3 UR4, UR4, 0x60, URZ ;  /* 0x0000006004047890 */ /* 0x000fc8000fffe03f */
[----:B------:R-:W-:-:S09]  /*a470*/  UPRMT UR4, UR50, 0x654, UR4 ;  /* 0x0000065432047896 */ /* 0x000fd20008000004 */
[----:B------:R-:W-:Y:S03]  /*a480*/  SYNCS.ARRIVE.TRANS64.RED.A1T0 RZ, [UR4], RZ ;  /* 0x000000ffffff79a7 */ /* 0x000fe60008100404 */
.L_x_279:
[----:B------:R-:W-:Y:S05]  /*a490*/  BSYNC B0 ;  /* 0x0000000000007941 */ /* 0x000fea0003800000 */
.L_x_278:
        /* <DEDUP_REMOVED lines=8> */
.L_x_283:
        /* <DEDUP_REMOVED lines=8> */
.L_x_621:
[----:B------:R-:W-:Y:S05]  /*a5a0*/  BSYNC B1 ;  /* 0x0000000000017941 */ /* 0x000fea0003800000 */
.L_x_284:
        /* <DEDUP_REMOVED lines=8> */
[----:B------:R-:W-:-:S02]  /*a630*/  LOP3.LUT R12, R12, 0xffff0000, RZ, 0xc0, !PT ;  /* 0xffff00000c0c7812 */ /* 0x000fc400078ec0ff */
[----:B------:R-:W-:Y:S01]  /*a640*/  SHF.L.U32 R4, R13, 0x10, RZ ;  /* 0x000000100d047819 */ /* 0x000fe200000006ff */
[C---:B------:R-:W-:Y:S01]  /*a650*/  FMUL R21, R153.reuse, R26 ;  /* 0x0000001a99157220 */ /* 0x040fe20000400000 */
[----:B--2---:R-:W-:Y:S02]  /*a660*/  SHF.L.U32 R34, R36, 0x10, RZ ;  /* 0x0000001024227819 */ /* 0x004fe400000006ff */
        /* <DEDUP_REMOVED lines=26> */
.L_x_286:
[----:B------:R-:W-:Y:S02]  /*a810*/  LOP3.LUT R7, R7, R50, RZ, 0x3c, !PT ;  /* 0x0000003207077212 */ /* 0x000fe400078e3cff */
[----:B------:R-:W-:-:S07]  /*a820*/  SEL R12, R5, RZ, P3 ;  /* 0x000000ff050c7207 */ /* 0x000fce0001800000 */
.L_x_282:
[----:B------:R-:W-:Y:S05]  /*a830*/  BSYNC B0 ;  /* 0x0000000000007941 */ /* 0x000fea0003800000 */
.L_x_281:
[----:B------:R-:W-:Y:S01]  /*a840*/  MOV R54, 0x3bbb989d ;  /* 0x3bbb989d00367802 */ /* 0x000fe20000000f00 */
[C---:B------:R-:W-:Y:S01]  /*a850*/  FFMA R88, R154.reuse, R88, R13 ;  /* 0x000000589a587223 */ /* 0x040fe2000000000d */
[----:B------:R-:W-:Y:S01]  /*a860*/  MOV R55, 0x437c0000 ;  /* 0x437c000000377802 */ /* 0x000fe20000000f00 */
[C---:B------:R-:W-:Y:S01]  /*a870*/  FFMA R89, R154.reuse, R89, R14 ;  /* 0x000000599a597223 */ /* 0x040fe2000000000e */
[----:B------:R-:W-:Y:S01]  /*a880*/  FFMA R91, R154, R91, R23 ;  /* 0x0000005b9a5b7223 */ /* 0x000fe20000000017 */
[----:B-1----:R-:W-:Y:S01]  /*a890*/  FFMA.SAT R0, -R88, R54, 0.5 ;  /* 0x3f00000058007423 */ /* 0x002fe20000002136 */
[----:B------:R-:W-:Y:S01]  /*a8a0*/  FFMA R90, R154, R90, R157 ;  /* 0x0000005a9a5a7223 */ /* 0x000fe2000000009d */
[-C--:B------:R-:W-:Y:S01]  /*a8b0*/  FFMA.SAT R4, -R89, R54.reuse, 0.5 ;  /* 0x3f00000059047423 */ /* 0x080fe20000002136 */
[-C--:B------:R-:W-:Y:S01]  /*a8c0*/  FFMA.SAT R26, -R91, R54.reuse, 0.5 ;  /* 0x3f0000005b1a7423 */ /* 0x080fe20000002136 */
[-C--:B------:R-:W-:Y:S01]  /*a8d0*/  FFMA.RM R0, R0, R55.reuse, 12582913 ;  /* 0x4b40000100007423 */ /* 0x080fe20000004037 */
[----:B------:R-:W-:Y:S01]  /*a8e0*/  FFMA.SAT R5, -R90, R54, 0.5 ;  /* 0x3f0000005a057423 */ /* 0x000fe20000002136 */
[-C--:B------:R-:W-:Y:S01]  /*a8f0*/  FFMA.RM R4, R4, R55.reuse, 12582913 ;  /* 0x4b40000104047423 */ /* 0x080fe20000004037 */
[----:B------:R-:W-:Y:S01]  /*a900*/  FFMA R92, R154, R92, R21 ;  /* 0x0000005c9a5c7223 */ /* 0x000fe20000000015 */
[----:B------:R-:W-:Y:S01]  /*a910*/  FADD R3, R0, -12583039 ;  /* 0xcb40007f00037421 */ /* 0x000fe20000000000 */
[-C--:B------:R-:W-:Y:S01]  /*a920*/  FFMA.RM R28, R26, R55.reuse, 12582913 ;  /* 0x4b4000011a1c7423 */ /* 0x080fe20000004037 */
[----:B------:R-:W-:Y:S01]  /*a930*/  FADD R10, R4, -12583039 ;  /* 0xcb40007f040a7421 */ /* 0x000fe20000000000 */
[----:B------:R-:W-:Y:S01]  /*a940*/  FFMA.RM R11, R5, R55, 12582913 ;  /* 0x4b400001050b7423 */ /* 0x000fe20000004037 */
[----:B------:R-:W-:Y:S01]  /*a950*/  FFMA R3, -R88, 1.4426950216293334961, -R3 ;  /* 0x3fb8aa3b58037823 */ /* 0x000fe20000000903 */
[-C--:B------:R-:W-:Y:S01]  /*a960*/  FFMA.SAT R30, -R92, R54.reuse, 0.5 ;  /* 0x3f0000005c1e7423 */ /* 0x080fe20000002136 */
[----:B------:R-:W-:Y:S01]  /*a970*/  FFMA R10, -R89, 1.4426950216293334961, -R10 ;  /* 0x3fb8aa3b590a7823 */ /* 0x000fe2000000090a */
[----:B------:R-:W-:Y:S01]  /*a980*/  FADD R26, R28, -12583039 ;  /* 0xcb40007f1c1a7421 */ /* 0x000fe20000000000 */
[----:B------:R-:W-:Y:S01]  /*a990*/  FFMA R3, -R88, 1.925963033500011079e-08, R3 ;  /* 0x32a5706058037823 */ /* 0x000fe20000000103 */
[C---:B------:R-:W-:Y:S01]  /*a9a0*/  FFMA R93, R154.reuse, R93, R15 ;  /* 0x0000005d9a5d7223 */ /* 0x040fe2000000000f */
[----:B------:R-:W-:Y:S01]  /*a9b0*/  FFMA R95, R154, R95, R159 ;  /* 0x0000005f9a5f7223 */ /* 0x000fe2000000009f */
[----:B------:R-:W-:Y:S01]  /*a9c0*/  FADD R5, R11, -12583039 ;  /* 0xcb40007f0b057421 */ /* 0x000fe20000000000 */
[----:B------:R-:W-:Y:S01]  /*a9d0*/  FFMA.RM R32, R30, R55, 12582913 ;  /* 0x4b4000011e207423 */ /* 0x000fe20000004037 */
[----:B------:R-:W-:Y:S01]  /*a9e0*/  FFMA R10, -R89, 1.925963033500011079e-08, R10 ;  /* 0x32a57060590a7823 */ /* 0x000fe2000000010a */
[----:B------:R-:W1:Y:S01]  /*a9f0*/  MUFU.EX2 R3, R3 ;  /* 0x0000000300037308 */ /* 0x000e620000000800 */
[----:B------:R-:W-:Y:S01]  /*aa00*/  FFMA R30, -R91, 1.4426950216293334961, -R26 ;  /* 0x3fb8aa3b5b1e7823 */ /* 0x000fe2000000091a */
[-C--:B------:R-:W-:Y:S01]  /*aa10*/  FFMA.SAT R34, -R93, R54.reuse, 0.5 ;  /* 0x3f0000005d227423 */ /* 0x080fe20000002136 */
[----:B------:R-:W-:Y:S01]  /*aa20*/  FFMA.SAT R38, -R95, R54, 0.5 ;  /* 0x3f0000005f267423 */ /* 0x000fe20000002136 */
[----:B------:R-:W-:Y:S01]  /*aa30*/  FADD R37, R32, -12583039 ;  /* 0xcb40007f20257421 */ /* 0x000fe20000000000 */
[----:B------:R-:W-:Y:S01]  /*aa40*/  FFMA R35, -R90, 1.4426950216293334961, -R5 ;  /* 0x3fb8aa3b5a237823 */ /* 0x000fe20000000905 */
[C---:B------:R-:W-:Y:S01]  /*aa50*/  FFMA R94, R154.reuse, R94, R161 ;  /* 0x0000005e9a5e7223 */ /* 0x040fe200000000a1 */
[C---:B------:R-:W-:Y:S01]  /*aa60*/  FFMA R96, R154.reuse, R96, R25 ;  /* 0x000000609a607223 */ /* 0x040fe20000000019 */
[----:B------:R-:W-:Y:S01]  /*aa70*/  FFMA R101, R154, R101, R167 ;  /* 0x000000659a657223 */ /* 0x000fe200000000a7 */
[----:B------:R2:W3:Y:S01]  /*aa80*/  MUFU.EX2 R5, R10 ;  /* 0x0000000a00057308 */ /* 0x0004e20000000800 */
[----:B------:R-:W-:Y:S01]  /*aa90*/  FFMA R30, -R91, 1.925963033500011079e-08, R30 ;  /* 0x32a570605b1e7823 */ /* 0x000fe2000000011e */
[-C--:B------:R-:W-:Y:S01]  /*aaa0*/  FFMA.RM R34, R34, R55.reuse, 12582913 ;  /* 0x4b40000122227423 */ /* 0x080fe20000004037 */
[----:B------:R-:W-:Y:S01]  /*aab0*/  FFMA.RM R38, R38, R55, 12582913 ;  /* 0x4b40000126267423 */ /* 0x000fe20000004037 */
[----:B------:R-:W-:Y:S01]  /*aac0*/  FFMA R39, -R92, 1.4426950216293334961, -R37 ;  /* 0x3fb8aa3b5c277823 */ /* 0x000fe20000000925 */
[-C--:B------:R-:W-:Y:S01]  /*aad0*/  FFMA.SAT R36, -R94, R54.reuse, 0.5 ;  /* 0x3f0000005e247423 */ /* 0x080fe20000002136 */
[-C--:B------:R-:W-:Y:S01]  /*aae0*/  FFMA.SAT R40, -R96, R54.reuse, 0.5 ;  /* 0x3f00000060287423 */ /* 0x080fe20000002136 */
[----:B------:R-:W-:Y:S01]  /*aaf0*/  FFMA.SAT R50, -R101, R54, 0.5 ;  /* 0x3f00000065327423 */ /* 0x000fe20000002136 */
[----:B------:R4:W-:Y:S01]  /*ab00*/  MUFU.EX2 R37, R30 ;  /* 0x0000001e00257308 */ /* 0x0009e20000000800 */
[C---:B------:R-:W-:Y:S01]  /*ab10*/  FFMA R98, R154.reuse, R98, R27 ;  /* 0x000000629a627223 */ /* 0x040fe2000000001b */
[C---:B------:R-:W-:Y:S01]  /*ab20*/  FFMA R100, R154.reuse, R100, R29 ;  /* 0x000000649a647223 */ /* 0x040fe2000000001d */
[----:B------:R-:W-:Y:S01]  /*ab30*/  FFMA R102, R154, R102, R31 ;  /* 0x000000669a667223 */ /* 0x000fe2000000001f */
[----:B--2---:R-:W-:Y:S01]  /*ab40*/  FADD R10, R34, -12583039 ;  /* 0xcb40007f220a7421 */ /* 0x004fe20000000000 */
[C---:B------:R-:W-:Y:S01]  /*ab50*/  FFMA R97, R154.reuse, R97, R163 ;  /* 0x000000619a617223 */ /* 0x040fe200000000a3 */
[----:B------:R-:W-:Y:S01]  /*ab60*/  FFMA R99, R154, R99, R165 ;  /* 0x000000639a637223 */ /* 0x000fe200000000a5 */
[----:B------:R-:W-:Y:S01]  /*ab70*/  FFMA R35, -R90, 1.925963033500011079e-08, R35 ;  /* 0x32a570605a237823 */ /* 0x000fe20000000123 */
[----:B------:R-:W-:Y:S01]  /*ab80*/  FFMA R103, R154, R103, R169 ;  /* 0x000000679a677223 */ /* 0x000fe200000000a9 */
[----:B----4-:R-:W-:Y:S01]  /*ab90*/  FADD R30, R38, -12583039 ;  /* 0xcb40007f261e7421 */ /* 0x010fe20000000000 */
[----:B------:R-:W-:-:S02]  /*aba0*/  IMAD.SHL.U32 R0, R0, 0x800000, RZ ;  /* 0x0080000000007824 */ /* 0x000fc400078e00ff */
[-C--:B------:R-:W-:Y:S01]  /*abb0*/  FFMA.RM R36, R36, R55.reuse, 12582913 ;  /* 0x4b40000124247423 */ /* 0x080fe20000004037 */
[-C--:B------:R-:W-:Y:S01]  /*abc0*/  FFMA.RM R40, R40, R55.reuse, 12582913 ;  /* 0x4b40000128287423 */ /* 0x080fe20000004037 */
[----:B------:R-:W-:Y:S01]  /*abd0*/  FFMA.RM R50, R50, R55, 12582913 ;  /* 0x4b40000132327423 */ /* 0x000fe20000004037 */
[-C--:B------:R-:W-:Y:S01]  /*abe0*/  FFMA.SAT R44, -R98, R54.reuse, 0.5 ;  /* 0x3f000000622c7423 */ /* 0x080fe20000002136 */
[-C--:B------:R-:W-:Y:S01]  /*abf0*/  FFMA.SAT R48, -R100, R54.reuse, 0.5 ;  /* 0x3f00000064307423 */ /* 0x080fe20000002136 */
[-C--:B------:R-:W-:Y:S01]  /*ac00*/  FFMA.SAT R52, -R102, R54.reuse, 0.5 ;  /* 0x3f00000066347423 */ /* 0x080fe20000002136 */
[----:B------:R-:W-:Y:S01]  /*ac10*/  FFMA R10, -R93, 1.4426950216293334961, -R10 ;  /* 0x3fb8aa3b5d0a7823 */ /* 0x000fe2000000090a */
[----:B------:R-:W-:Y:S01]  /*ac20*/  FFMA R30, -R95, 1.4426950216293334961, -R30 ;  /* 0x3fb8aa3b5f1e7823 */ /* 0x000fe2000000091e */
[-C--:B------:R-:W-:Y:S01]  /*ac30*/  FFMA.SAT R42, -R97, R54.reuse, 0.5 ;  /* 0x3f000000612a7423 */ /* 0x080fe20000002136 */
[-C--:B------:R-:W-:Y:S01]  /*ac40*/  FFMA.SAT R46, -R99, R54.reuse, 0.5 ;  /* 0x3f000000632e7423 */ /* 0x080fe20000002136 */
[----:B------:R2:W4:Y:S01]  /*ac50*/  MUFU.EX2 R26, R35 ;  /* 0x00000023001a7308 */ /* 0x0005220000000800 */
[----:B------:R-:W-:Y:S01]  /*ac60*/  FFMA.SAT R54, -R103, R54, 0.5 ;  /* 0x3f00000067367423 */ /* 0x000fe20000002136 */
[----:B-1----:R-:W-:Y:S01]  /*ac70*/  FFMA R56, R0, R3, 1 ;  /* 0x3f80000000387423 */ /* 0x002fe20000000003 */
[----:B------:R-:W-:Y:S01]  /*ac80*/  FADD R43, R40, -12583039 ;  /* 0xcb40007f282b7421 */ /* 0x000fe20000000000 */
[----:B------:R-:W-:Y:S01]  /*ac90*/  FADD R0, R50, -12583039 ;  /* 0xcb40007f32007421 */ /* 0x000fe20000000000 */
[-C--:B------:R-:W-:Y:S01]  /*aca0*/  FFMA.RM R44, R44, R55.reuse, 12582913 ;  /* 0x4b4000012c2c7423 */ /* 0x080fe20000004037 */
[-C--:B------:R-:W-:Y:S01]  /*acb0*/  FFMA.RM R48, R48, R55.reuse, 12582913 ;  /* 0x4b40000130307423 */ /* 0x080fe20000004037 */
[-C--:B------:R-:W-:Y:S01]  /*acc0*/  FFMA.RM R52, R52, R55.reuse, 12582913 ;  /* 0x4b40000134347423 */ /* 0x080fe20000004037 */
[----:B------:R-:W-:Y:S01]  /*acd0*/  SHF.L.U32 R4, R4, 0x17, RZ ;  /* 0x0000001704047819 */ /* 0x000fe200000006ff */
[----:B--2---:R-:W-:Y:S01]  /*ace0*/  FADD R35, R36, -12583039 ;  /* 0xcb40007f24237421 */ /* 0x004fe20000000000 */
[----:B------:R-:W-:Y:S01]  /*acf0*/  FFMA R10, -R93, 1.925963033500011079e-08, R10 ;  /* 0x32a570605d0a7823 */ /* 0x000fe2000000010a */
[----:B------:R-:W-:Y:S01]  /*ad00*/  FFMA R30, -R95, 1.925963033500011079e-08, R30 ;  /* 0x32a570605f1e7823 */ /* 0x000fe2000000011e */
[-C--:B------:R-:W-:Y:S01]  /*ad10*/  FFMA.RM R42, R42, R55.reuse, 12582913 ;  /* 0x4b4000012a2a7423 */ /* 0x080fe20000004037 */
[-C--:B------:R-:W-:Y:S01]  /*ad20*/  FFMA.RM R46, R46, R55.reuse, 12582913 ;  /* 0x4b4000012e2e7423 */ /* 0x080fe20000004037 */
[----:B------:R-:W-:Y:S01]  /*ad30*/  FFMA.RM R54, R54, R55, 12582913 ;  /* 0x4b40000136367423 */ /* 0x000fe20000004037 */
[C---:B------:R-:W-:Y:S01]  /*ad40*/  FFMA R0, -R101.reuse, 1.4426950216293334961, -R0 ;  /* 0x3fb8aa3b65007823 */ /* 0x040fe20000000900 */
[----:B------:R-:W-:Y:S01]  /*ad50*/  FFMA R41, -R94, 1.4426950216293334961, -R35 ;  /* 0x3fb8aa3b5e297823 */ /* 0x000fe20000000923 */
[----:B------:R-:W-:Y:S01]  /*ad60*/  FFMA R45, -R96, 1.4426950216293334961, -R43 ;  /* 0x3fb8aa3b602d7823 */ /* 0x000fe2000000092b */
[----:B------:R-:W-:Y:S01]  /*ad70*/  FADD R47, R44, -12583039 ;  /* 0xcb40007f2c2f7421 */ /* 0x000fe20000000000 */
[----:B------:R-:W-:Y:S01]  /*ad80*/  FADD R51, R48, -12583039 ;  /* 0xcb40007f30337421 */ /* 0x000fe20000000000 */
[----:B------:R-:W-:Y:S01]  /*ad90*/  FADD R3, R52, -12583039 ;  /* 0xcb40007f34037421 */ /* 0x000fe20000000000 */
[----:B------:R1:W-:Y:S01]  /*ada0*/  MUFU.EX2 R35, R10 ;  /* 0x0000000a00237308 */ /* 0x0003e20000000800 */
[----:B---3--:R-:W-:Y:S01]  /*adb0*/  FFMA R55, R4, R5, 1 ;  /* 0x3f80000004377423 */ /* 0x008fe20000000005 */
[----:B------:R-:W-:Y:S01]  /*adc0*/  FFMA R39, -R92, 1.925963033500011079e-08, R39 ;  /* 0x32a570605c277823 */ /* 0x000fe20000000127 */
[----:B------:R-:W-:Y:S01]  /*add0*/  FADD R4, R54, -12583039 ;  /* 0xcb40007f36047421 */ /* 0x000fe20000000000 */
[----:B------:R-:W-:Y:S01]  /*ade0*/  FFMA R0, -R101, 1.925963033500011079e-08, R0 ;  /* 0x32a5706065007823 */ /* 0x000fe20000000100 */
[----:B------:R-:W-:Y:S01]  /*adf0*/  FFMA R49, -R98, 1.4426950216293334961, -R47 ;  /* 0x3fb8aa3b62317823 */ /* 0x000fe2000000092f */
[----:B------:R-:W-:Y:S01]  /*ae00*/  FFMA R53, -R100, 1.4426950216293334961, -R51 ;  /* 0x3fb8aa3b64357823 */ /* 0x000fe20000000933 */
[----:B------:R-:W-:Y:S01]  /*ae10*/  FFMA R5, -R102, 1.4426950216293334961, -R3 ;  /* 0x3fb8aa3b66057823 */ /* 0x000fe20000000903 */
[----:B------:R2:W-:Y:S01]  /*ae20*/  MUFU.EX2 R43, R30 ;  /* 0x0000001e002b7308 */ /* 0x0005e20000000800 */
[----:B-1----:R-:W-:Y:S01]  /*ae30*/  FADD R10, R42, -12583039 ;  /* 0xcb40007f2a0a7421 */ /* 0x002fe20000000000 */
[----:B------:R-:W-:Y:S01]  /*ae40*/  FFMA R4, -R103, 1.4426950216293334961, -R4 ;  /* 0x3fb8aa3b67047823 */ /* 0x000fe20000000904 */
[----:B------:R-:W-:Y:S01]  /*ae50*/  FFMA R41, -R94, 1.925963033500011079e-08, R41 ;  /* 0x32a570605e297823 */ /* 0x000fe20000000129 */
[----:B------:R-:W-:Y:S01]  /*ae60*/  FFMA R45, -R96, 1.925963033500011079e-08, R45 ;  /* 0x32a57060602d7823 */ /* 0x000fe2000000012d */
[----:B------:R-:W-:Y:S01]  /*ae70*/  FFMA R10, -R97, 1.4426950216293334961, -R10 ;  /* 0x3fb8aa3b610a7823 */ /* 0x000fe2000000090a */
[----:B------:R-:W-:Y:S01]  /*ae80*/  FFMA R49, -R98, 1.925963033500011079e-08, R49 ;  /* 0x32a5706062317823 */ /* 0x000fe20000000131 */
[----:B------:R-:W-:Y:S01]  /*ae90*/  FFMA R53, -R100, 1.925963033500011079e-08, R53 ;  /* 0x32a5706064357823 */ /* 0x000fe20000000135 */
[----:B------:R1:W-:Y:S01]  /*aea0*/  MUFU.EX2 R3, R0 ;  /* 0x0000000000037308 */ /* 0x0003e20000000800 */
[----:B--2---:R-:W-:Y:S01]  /*aeb0*/  FADD R30, R46, -12583039 ;  /* 0xcb40007f2e1e7421 */ /* 0x004fe20000000000 */
[----:B------:R-:W-:Y:S01]  /*aec0*/  SHF.L.U32 R11, R11, 0x17, RZ ;  /* 0x000000170b0b7819 */ /* 0x000fe200000006ff */
[----:B------:R-:W-:Y:S01]  /*aed0*/  FFMA R5, -R102, 1.925963033500011079e-08, R5 ;  /* 0x32a5706066057823 */ /* 0x000fe20000000105 */
[----:B------:R-:W-:Y:S01]  /*aee0*/  FFMA R10, -R97, 1.925963033500011079e-08, R10 ;  /* 0x32a57060610a7823 */ /* 0x000fe2000000010a */
[----:B------:R-:W-:Y:S01]  /*aef0*/  FFMA R30, -R99, 1.4426950216293334961, -R30 ;  /* 0x3fb8aa3b631e7823 */ /* 0x000fe2000000091e */
[----:B------:R-:W-:Y:S01]  /*af00*/  FFMA R4, -R103, 1.925963033500011079e-08, R4 ;  /* 0x32a5706067047823 */ /* 0x000fe20000000104 */
[----:B----4-:R-:W-:Y:S01]  /*af10*/  FFMA R58, R11, R26, 1 ;  /* 0x3f8000000b3a7423 */ /* 0x010fe2000000001a */
[----:B------:R-:W2:Y:S01]  /*af20*/  MUFU.EX2 R39, R39 ;  /* 0x0000002700277308 */ /* 0x000ea20000000800 */
[----:B-1----:R-:W-:Y:S01]  /*af30*/  IADD3 R0, R56, 0x1800000, RZ ;  /* 0x0180000038007810 */ /* 0x002fe20007ffe0ff */
[----:B------:R-:W-:Y:S01]  /*af40*/  FFMA R30, -R99, 1.925963033500011079e-08, R30 ;  /* 0x32a57060631e7823 */ /* 0x000fe2000000011e */
[----:B------:R-:W-:Y:S01]  /*af50*/  SHF.L.U32 R32, R32, 0x17, RZ ;  /* 0x0000001720207819 */ /* 0x000fe200000006ff */
[----:B------:R-:W-:Y:S01]  /*af60*/  IMAD.SHL.U32 R40, R40, 0x800000, RZ ;  /* 0x0080000028287824 */ /* 0x000fe200078e00ff */
[----:B------:R-:W-:Y:S01]  /*af70*/  LOP3.LUT R0, R0, 0x7f800000, RZ, 0xc0, !PT ;  /* 0x7f80000000007812 */ /* 0x000fe200078ec0ff */
[----:B------:R-:W-:Y:S01]  /*af80*/  BSSY B1, `(.L_x_287) ;  /* 0x000002c000017945 */ /* 0x000fe20003800000 */
[----:B------:R-:W-:Y:S01]  /*af90*/  SHF.L.U32 R28, R28, 0x17, RZ ;  /* 0x000000171c1c7819 */ /* 0x000fe200000006ff */
[----:B------:R-:W1:Y:S01]  /*afa0*/  MUFU.EX2 R41, R41 ;  /* 0x0000002900297308 */ /* 0x000e620000000800 */
[----:B------:R-:W-:-:S02]  /*afb0*/  ISETP.GT.U32.AND P2, PT, R0, 0x1ffffff, PT ;  /* 0x01ffffff0000780c */ /* 0x000fc40003f44070 */
[----:B------:R-:W-:Y:S01]  /*afc0*/  SHF.L.U32 R34, R34, 0x17, RZ ;  /* 0x0000001722227819 */ /* 0x000fe200000006ff */
[----:B------:R-:W-:Y:S01]  /*afd0*/  FFMA R37, R28, R37, 1 ;  /* 0x3f8000001c257423 */ /* 0x000fe20000000025 */
[----:B------:R-:W-:Y:S02]  /*afe0*/  SHF.L.U32 R36, R36, 0x17, RZ ;  /* 0x0000001724247819 */ /* 0x000fe400000006ff */
[----:B------:R-:W-:Y:S01]  /*aff0*/  SHF.L.U32 R38, R38, 0x17, RZ ;  /* 0x0000001726267819 */ /* 0x000fe200000006ff */
[----:B------:R-:W3:Y:S01]  /*b000*/  MUFU.EX2 R45, R45 ;  /* 0x0000002d002d7308 */ /* 0x000ee20000000800 */
[----:B--2---:R-:W-:Y:S01]  /*b010*/  FFMA R60, R32, R39, 1 ;  /* 0x3f800000203c7423 */ /* 0x004fe20000000027 */
[----:B------:R-:W-:Y:S01]  /*b020*/  SHF.L.U32 R42, R42, 0x17, RZ ;  /* 0x000000172a2a7819 */ /* 0x000fe200000006ff */
[----:B------:R-:W-:Y:S01]  /*b030*/  FFMA R39, R34, R35, 1 ;  /* 0x3f80000022277423 */ /* 0x000fe20000000023 */
[----:B------:R-:W-:Y:S01]  /*b040*/  SHF.L.U32 R44, R44, 0x17, RZ ;  /* 0x000000172c2c7819 */ /* 0x000fe200000006ff */
[----:B------:R-:W-:Y:S01]  /*b050*/  FFMA R43, R38, R43, 1 ;  /* 0x3f800000262b7423 */ /* 0x000fe2000000002b */
[----:B------:R-:W-:-:S02]  /*b060*/  SHF.L.U32 R46, R46, 0x17, RZ ;  /* 0x000000172e2e7819 */ /* 0x000fc400000006ff */
[----:B------:R2:W4:Y:S01]  /*b070*/  MUFU.EX2 R47, R10 ;  /* 0x0000000a002f7308 */ /* 0x0005220000000800 */
[----:B------:R-:W-:Y:S01]  /*b080*/  SHF.L.U32 R32, R48, 0x17, RZ ;  /* 0x0000001730207819 */ /* 0x000fe200000006ff */
[----:B-1----:R-:W-:Y:S01]  /*b090*/  FFMA R62, R36, R41, 1 ;  /* 0x3f800000243e7423 */ /* 0x002fe20000000029 */
[----:B------:R-:W-:-:S05]  /*b0a0*/  SHF.L.U32 R26, R52, 0x17, RZ ;  /* 0x00000017341a7819 */ /* 0x000fca00000006ff */
[----:B------:R-:W1:Y:S01]  /*b0b0*/  MUFU.EX2 R49, R49 ;  /* 0x0000003100317308 */ /* 0x000e620000000800 */
[----:B--2---:R-:W-:Y:S02]  /*b0c0*/  IMAD.SHL.U32 R10, R54, 0x800000, RZ ;  /* 0x00800000360a7824 */ /* 0x004fe400078e00ff */
[----:B---3--:R-:W-:-:S05]  /*b0d0*/  FFMA R40, R40, R45, 1 ;  /* 0x3f80000028287423 */ /* 0x008fca000000002d */
[----:B------:R2:W3:Y:S01]  /*b0e0*/  MUFU.EX2 R51, R30 ;  /* 0x0000001e00337308 */ /* 0x0004e20000000800 */
[----:B----4-:R-:W-:-:S07]  /*b0f0*/  FFMA R47, R42, R47, 1 ;  /* 0x3f8000002a2f7423 */ /* 0x010fce000000002f */
[----:B------:R-:W4:Y:S01]  /*b100*/  MUFU.EX2 R53, R53 ;  /* 0x0000003500357308 */ /* 0x000f220000000800 */
[----:B--2---:R-:W-:Y:S01]  /*b110*/  SHF.L.U32 R30, R50, 0x17, RZ ;  /* 0x00000017321e7819 */ /* 0x004fe200000006ff */
[----:B-1----:R-:W-:-:S04]  /*b120*/  FFMA R44, R44, R49, 1 ;  /* 0x3f8000002c2c7423 */ /* 0x002fc80000000031 */
[----:B------:R-:W-:Y:S02]  /*b130*/  FFMA R30, R30, R3, 1 ;  /* 0x3f8000001e1e7423 */ /* 0x000fe40000000003 */
[----:B------:R-:W1:Y:S01]  /*b140*/  MUFU.EX2 R5, R5 ;  /* 0x0000000500057308 */ /* 0x000e620000000800 */
[----:B---3--:R-:W-:-:S07]  /*b150*/  FFMA R51, R46, R51, 1 ;  /* 0x3f8000002e337423 */ /* 0x008fce0000000033 */
[----:B------:R-:W2:Y:S01]  /*b160*/  MUFU.EX2 R11, R4 ;  /* 0x00000004000b7308 */ /* 0x000ea20000000800 */
[----:B----4-:R-:W-:Y:S01]  /*b170*/  FFMA R32, R32, R53, 1 ;  /* 0x3f80000020207423 */ /* 0x010fe20000000035 */
[----:B-1----:R-:W-:Y:S01]  /*b180*/  FFMA R26, R26, R5, 1 ;  /* 0x3f8000001a1a7423 */ /* 0x002fe20000000005 */
[----:B--2---:R-:W-:Y:S01]  /*b190*/  FFMA R10, R10, R11, 1 ;  /* 0x3f8000000a0a7423 */ /* 0x004fe2000000000b */
[----:B------:R-:W-:Y:S06]  /*b1a0*/  @P2 BRA `(.L_x_288) ;  /* 0x0000000000142947 */ /* 0x000fec0003800000 */
[----:B------:R-:W-:Y:S02]  /*b1b0*/  MOV R0, R56 ;  /* 0x0000003800007202 */ /* 0x000fe40000000f00 */
[----:B------:R-:W-:-:S07]  /*b1c0*/  MOV R4, 0xb1e0 ;  /* 0x0000b1e000047802 */ /* 0x000fce0000000f00 */
[----:B------:R-:W-:Y:S05]  /*b1d0*/  CALL.REL.NOINC `($__internal_0_$__cuda_sm20_rcp_rn_f32_slowpath) ;  /* 0x000000b000707944 */ /* 0x000fea0003c00000 */
[----:B------:R-:W-:Y:S01]  /*b1e0*/  MOV R11, R0 ;  /* 0x00000000000b7202 */ /* 0x000fe20000000f00 */
[----:B------:R-:W-:Y:S06]  /*b1f0*/  BRA `(.L_x_289) ;  /* 0x0000000000107947 */ /* 0x000fec0003800000 */
.L_x_288:
[----:B------:R-:W1:Y:S02]  /*b200*/  MUFU.RCP R11, R56 ;  /* 0x00000038000b7308 */ /* 0x000e640000001000 */
[----:B-1----:R-:W-:-:S04]  /*b210*/  FFMA R0, R56, R11, -1 ;  /* 0xbf80000038007423 */ /* 0x002fc8000000000b */
[----:B------:R-:W-:-:S04]  /*b220*/  FADD.FTZ R0, -R0, -RZ ;  /* 0x800000ff00007221 */ /* 0x000fc80000010100 */
[----:B------:R-:W-:-:S07]  /*b230*/  FFMA R11, R11, R0, R11 ;  /* 0x000000000b0b7223 */ /* 0x000fce000000000b */
.L_x_289:
[----:B------:R-:W-:Y:S05]  /*b240*/  BSYNC B1 ;  /* 0x0000000000017941 */ /* 0x000fea0003800000 */
.L_x_287:
        /* <DEDUP_REMOVED lines=10> */
.L_x_291:
[----:B------:R-:W1:Y:S02]  /*b2f0*/  MUFU.RCP R28, R55 ;  /* 0x00000037001c7308 */ /* 0x000e640000001000 */
[----:B-1----:R-:W-:-:S04]  /*b300*/  FFMA R0, R55, R28, -1 ;  /* 0xbf80000037007423 */ /* 0x002fc8000000001c */
[----:B------:R-:W-:-:S04]  /*b310*/  FADD.FTZ R3, -R0, -RZ ;  /* 0x800000ff00037221 */ /* 0x000fc80000010100 */
[----:B------:R-:W-:-:S07]  /*b320*/  FFMA R28, R28, R3, R28 ;  /* 0x000000031c1c7223 */ /* 0x000fce000000001c */
.L_x_292:
[----:B------:R-:W-:Y:S05]  /*b330*/  BSYNC B1 ;  /* 0x0000000000017941 */ /* 0x000fea0003800000 */
.L_x_290:
        /* <DEDUP_REMOVED lines=10> */
.L_x_294:
[----:B------:R-:W1:Y:S02]  /*b3e0*/  MUFU.RCP R35, R58 ;  /* 0x0000003a00237308 */ /* 0x000e640000001000 */
[----:B-1----:R-:W-:-:S04]  /*b3f0*/  FFMA R0, R58, R35, -1 ;  /* 0xbf8000003a007423 */ /* 0x002fc80000000023 */
[----:B------:R-:W-:-:S04]  /*b400*/  FADD.FTZ R0, -R0, -RZ ;  /* 0x800000ff00007221 */ /* 0x000fc80000010100 */
[----:B------:R-:W-:-:S07]  /*b410*/  FFMA R35, R35, R0, R35 ;  /* 0x0000000023237223 */ /* 0x000fce0000000023 */
.L_x_295:
[----:B------:R-:W-:Y:S05]  /*b420*/  BSYNC B1 ;  /* 0x0000000000017941 */ /* 0x000fea0003800000 */
.L_x_293:
        /* <DEDUP_REMOVED lines=10> */
.L_x_297:
[----:B------:R-:W1:Y:S02]  /*b4d0*/  MUFU.RCP R34, R37 ;  /* 0x0000002500227308 */ /* 0x000e640000001000 */
[----:B-1----:R-:W-:-:S04]  /*b4e0*/  FFMA R0, R37, R34, -1 ;  /* 0xbf80000025007423 */ /* 0x002fc80000000022 */
[----:B------:R-:W-:-:S04]  /*b4f0*/  FADD.FTZ R3, -R0, -RZ ;  /* 0x800000ff00037221 */ /* 0x000fc80000010100 */
[----:B------:R-:W-:-:S07]  /*b500*/  FFMA R34, R34, R3, R34 ;  /* 0x0000000322227223 */ /* 0x000fce0000000022 */
.L_x_298:
[----:B------:R-:W-:Y:S05]  /*b510*/  BSYNC B1 ;  /* 0x0000000000017941 */ /* 0x000fea0003800000 */
.L_x_296:
        /* <DEDUP_REMOVED lines=10> */
.L_x_300:
[----:B------:R-:W1:Y:S02]  /*b5c0*/  MUFU.RCP R37, R60 ;  /* 0x0000003c00257308 */ /* 0x000e640000001000 */
[----:B-1----:R-:W-:-:S04]  /*b5d0*/  FFMA R0, R60, R37, -1 ;  /* 0xbf8000003c007423 */ /* 0x002fc80000000025 */
[----:B------:R-:W-:-:S04]  /*b5e0*/  FADD.FTZ R0, -R0, -RZ ;  /* 0x800000ff00007221 */ /* 0x000fc80000010100 */
[----:B------:R-:W-:-:S07]  /*b5f0*/  FFMA R37, R37, R0, R37 ;  /* 0x0000000025257223 */ /* 0x000fce0000000025 */
.L_x_301:
[----:B------:R-:W-:Y:S05]  /*b600*/  BSYNC B1 ;  /* 0x0000000000017941 */ /* 0x000fea0003800000 */
.L_x_299:
        /* <DEDUP_REMOVED lines=10> */
.L_x_303:
[----:B------:R-:W1:Y:S02]  /*b6b0*/  MUFU.RCP R36, R39 ;  /* 0x0000002700247308 */ /* 0x000e640000001000 */
[----:B-1----:R-:W-:-:S04]  /*b6c0*/  FFMA R0, R39, R36, -1 ;  /* 0xbf80000027007423 */ /* 0x002fc80000000024 */
[----:B------:R-:W-:-:S04]  /*b6d0*/  FADD.FTZ R3, -R0, -RZ ;  /* 0x800000ff00037221 */ /* 0x000fc80000010100 */
[----:B------:R-:W-:-:S07]  /*b6e0*/  FFMA R36, R36, R3, R36 ;  /* 0x0000000324247223 */ /* 0x000fce0000000024 */
.L_x_304:
[----:B------:R-:W-:Y:S05]  /*b6f0*/  BSYNC B1 ;  /* 0x0000000000017941 */ /* 0x000fea0003800000 */
.L_x_302:
        /* <DEDUP_REMOVED lines=10> */
.L_x_306:
[----:B------:R-:W1:Y:S02]  /*b7a0*/  MUFU.RCP R39, R62 ;  /* 0x0000003e00277308 */ /* 0x000e640000001000 */
[----:B-1----:R-:W-:-:S04]  /*b7b0*/  FFMA R0, R62, R39, -1 ;  /* 0xbf8000003e007423 */ /* 0x002fc80000000027 */
[----:B------:R-:W-:-:S04]  /*b7c0*/  FADD.FTZ R0, -R0, -RZ ;  /* 0x800000ff00007221 */ /* 0x000fc80000010100 */
[----:B------:R-:W-:-:S07]  /*b7d0*/  FFMA R39, R39, R0, R39 ;  /* 0x0000000027277223 */ /* 0x000fce0000000027 */
.L_x_307:
[----:B------:R-:W-:Y:S05]  /*b7e0*/  BSYNC B1 ;  /* 0x0000000000017941 */ /* 0x000fea0003800000 */
.L_x_305:
        /* <DEDUP_REMOVED lines=10> */
.L_x_309:
[----:B------:R-:W1:Y:S02]  /*b890*/  MUFU.RCP R38, R43 ;  /* 0x0000002b00267308 */ /* 0x000e640000001000 */
[----:B-1----:R-:W-:-:S04]  /*b8a0*/  FFMA R0, R43, R38, -1 ;  /* 0xbf8000002b007423 */ /* 0x002fc80000000026 */
[----:B------:R-:W-:-:S04]  /*b8b0*/  FADD.FTZ R3, -R0, -RZ ;  /* 0x800000ff00037221 */ /* 0x000fc80000010100 */
[----:B------:R-:W-:-:S07]  /*b8c0*/  FFMA R38, R38, R3, R38 ;  /* 0x0000000326267223 */ /* 0x000fce0000000026 */
.L_x_310:
[----:B------:R-:W-:Y:S05]  /*b8d0*/  BSYNC B1 ;  /* 0x0000000000017941 */ /* 0x000fea0003800000 */
.L_x_308:
        /* <DEDUP_REMOVED lines=10> */
.L_x_312:
[----:B------:R-:W1:Y:S02]  /*b980*/  MUFU.RCP R41, R40 ;  /* 0x0000002800297308 */ /* 0x000e640000001000 */
[----:B-1----:R-:W-:-:S04]  /*b990*/  FFMA R0, R40, R41, -1 ;  /* 0xbf80000028007423 */ /* 0x002fc80000000029 */
[----:B------:R-:W-:-:S04]  /*b9a0*/  FADD.FTZ R0, -R0, -RZ ;  /* 0x800000ff00007221 */ /* 0x000fc80000010100 */
[----:B------:R-:W-:-:S07]  /*b9b0*/  FFMA R41, R41, R0, R41 ;  /* 0x0000000029297223 */ /* 0x000fce0000000029 */
.L_x_313:
[----:B------:R-:W-:Y:S05]  /*b9c0*/  BSYNC B1 ;  /* 0x0000000000017941 */ /* 0x000fea0003800000 */
.L_x_311:
        /* <DEDUP_REMOVED lines=10> */
.L_x_315:
[----:B------:R-:W1:Y:S02]  /*ba70*/  MUFU.RCP R40, R47 ;  /* 0x0000002f00287308 */ /* 0x000e640000001000 */
[----:B-1----:R-:W-:-:S04]  /*ba80*/  FFMA R0, R47, R40, -1 ;  /* 0xbf8000002f007423 */ /* 0x002fc80000000028 */
[----:B------:R-:W-:-:S04]  /*ba90*/  FADD.FTZ R3, -R0, -RZ ;  /* 0x800000ff00037221 */ /* 0x000fc80000010100 */
[----:B------:R-:W-:-:S07]  /*baa0*/  FFMA R40, R40, R3, R40 ;  /* 0x0000000328287223 */ /* 0x000fce0000000028 */
.L_x_316:
[----:B------:R-:W-:Y:S05]  /*bab0*/  BSYNC B1 ;  /* 0x0000000000017941 */ /* 0x000fea0003800000 */
.L_x_314:
        /* <DEDUP_REMOVED lines=10> */
.L_x_318:
[----:B------:R-:W1:Y:S02]  /*bb60*/  MUFU.RCP R43, R44 ;  /* 0x0000002c002b7308 */ /* 0x000e640000001000 */
[----:B-1----:R-:W-:-:S04]  /*bb70*/  FFMA R0, R44, R43, -1 ;  /* 0xbf8000002c007423 */ /* 0x002fc8000000002b */
[----:B------:R-:W-:-:S04]  /*bb80*/  FADD.FTZ R0, -R0, -RZ ;  /* 0x800000ff00007221 */ /* 0x000fc80000010100 */
[----:B------:R-:W-:-:S07]  /*bb90*/  FFMA R43, R43, R0, R43 ;  /* 0x000000002b2b7223 */ /* 0x000fce000000002b */
.L_x_319:
[----:B------:R-:W-:Y:S05]  /*bba0*/  BSYNC B1 ;  /* 0x0000000000017941 */ /* 0x000fea0003800000 */
.L_x_317:
        /* <DEDUP_REMOVED lines=10> */
.L_x_321:
[----:B------:R-:W1:Y:S02]  /*bc50*/  MUFU.RCP R42, R51 ;  /* 0x00000033002a7308 */ /* 0x000e640000001000 */
[----:B-1----:R-:W-:-:S04]  /*bc60*/  FFMA R0, R51, R42, -1 ;  /* 0xbf80000033007423 */ /* 0x002fc8000000002a */
[----:B------:R-:W-:-:S04]  /*bc70*/  FADD.FTZ R3, -R0, -RZ ;  /* 0x800000ff00037221 */ /* 0x000fc80000010100 */
[----:B------:R-:W-:-:S07]  /*bc80*/  FFMA R42, R42, R3, R42 ;  /* 0x000000032a2a7223 */ /* 0x000fce000000002a */
.L_x_322:
[----:B------:R-:W-:Y:S05]  /*bc90*/  BSYNC B1 ;  /* 0x0000000000017941 */ /* 0x000fea0003800000 */
.L_x_320:
        /* <DEDUP_REMOVED lines=10> */
.L_x_324:
[----:B------:R-:W1:Y:S02]  /*bd40*/  MUFU.RCP R45, R32 ;  /* 0x00000020002d7308 */ /* 0x000e640000001000 */
[----:B-1----:R-:W-:-:S04]  /*bd50*/  FFMA R0, R32, R45, -1 ;  /* 0xbf80000020007423 */ /* 0x002fc8000000002d */
[----:B------:R-:W-:-:S04]  /*bd60*/  FADD.FTZ R0, -R0, -RZ ;  /* 0x800000ff00007221 */ /* 0x000fc80000010100 */
[----:B------:R-:W-:-:S07]  /*bd70*/  FFMA R45, R45, R0, R45 ;  /* 0x000000002d2d7223 */ /* 0x000fce000000002d */
.L_x_325:
[----:B------:R-:W-:Y:S05]  /*bd80*/  BSYNC B1 ;  /* 0x0000000000017941 */ /* 0x000fea0003800000 */
.L_x_323:
        /* <DEDUP_REMOVED lines=10> */
.L_x_327:
[----:B------:R-:W1:Y:S02]  /*be30*/  MUFU.RCP R3, R30 ;  /* 0x0000001e00037308 */ /* 0x000e640000001000 */
[----:B-1----:R-:W-:-:S04]  /*be40*/  FFMA R0, R30, R3, -1 ;  /* 0xbf8000001e007423 */ /* 0x002fc80000000003 */
[----:B------:R-:W-:-:S04]  /*be50*/  FADD.FTZ R0, -R0, -RZ ;  /* 0x800000ff00007221 */ /* 0x000fc80000010100 */
[----:B------:R-:W-:-:S07]  /*be60*/  FFMA R32, R3, R0, R3 ;  /* 0x0000000003207223 */ /* 0x000fce0000000003 */
.L_x_328:
[----:B------:R-:W-:Y:S05]  /*be70*/  BSYNC B1 ;  /* 0x0000000000017941 */ /* 0x000fea0003800000 */
.L_x_326:
        /* <DEDUP_REMOVED lines=10> */
.L_x_330:
[----:B------:R-:W1:Y:S02]  /*bf20*/  MUFU.RCP R47, R26 ;  /* 0x0000001a002f7308 */ /* 0x000e640000001000 */
[----:B-1----:R-:W-:-:S04]  /*bf30*/  FFMA R0, R26, R47, -1 ;  /* 0xbf8000001a007423 */ /* 0x002fc8000000002f */
[----:B------:R-:W-:-:S04]  /*bf40*/  FADD.FTZ R0, -R0, -RZ ;  /* 0x800000ff00007221 */ /* 0x000fc80000010100 */
[----:B------:R-:W-:-:S07]  /*bf50*/  FFMA R47, R47, R0, R47 ;  /* 0x000000002f2f7223 */ /* 0x000fce000000002f */
.L_x_331:
[----:B------:R-:W-:Y:S05]  /*bf60*/  BSYNC B1 ;  /* 0x0000000000017941 */ /* 0x000fea0003800000 */
.L_x_329:
        /* <DEDUP_REMOVED lines=9> */
.L_x_333:
[----:B------:R-:W1:Y:S02]  /*c000*/  MUFU.RCP R3, R10 ;  /* 0x0000000a00037308 */ /* 0x000e640000001000 */
[----:B-1----:R-:W-:-:S04]  /*c010*/  FFMA R0, R10, R3, -1 ;  /* 0xbf8000000a007423 */ /* 0x002fc80000000003 */
[----:B------:R-:W-:-:S04]  /*c020*/  FADD.FTZ R0, -R0, -RZ ;  /* 0x800000ff00007221 */ /* 0x000fc80000010100 */
[----:B------:R-:W-:-:S07]  /*c030*/  FFMA R0, R3, R0, R3 ;  /* 0x0000000003007223 */ /* 0x000fce0000000003 */
.L_x_334:
[----:B------:R-:W-:Y:S05]  /*c040*/  BSYNC B1 ;  /* 0x0000000000017941 */ /* 0x000fea0003800000 */
.L_x_332:
        /* <DEDUP_REMOVED lines=26> */
[----:B------:R-:W-:-:S05]  /*c1f0*/  F2FP.BF16.F32.PACK_AB R43, R0, R47 ;  /* 0x0000002f002b723e */ /* 0x000fca00000010ff */
[----:B------:R1:W-:Y:S01]  /*c200*/  STSM.16.M88.4 [R24], R40 ;  /* 0x0000002818007844 */ /* 0x0003e20000000200 */
        /* <DEDUP_REMOVED lines=17> */
.L_x_336:
[----:B------:R-:W-:Y:S05]  /*c320*/  BSYNC B0 ;  /* 0x0000000000007941 */ /* 0x000fea0003800000 */
.L_x_335:
[----:B------:R-:W-:Y:S06]  /*c330*/  BAR.SYNC.DEFER_BLOCKING 0x1, 0x100 ;  /* 0x0044000000007b1d */ /* 0x000fec0000010000 */
[----:B------:R-:W-:Y:S04]  /*c340*/  BSSY B0, `(.L_x_337) ;  /* 0x0000009000007945 */ /* 0x000fe80003800000 */
[----:B------:R-:W-:Y:S05]  /*c350*/  @P0 BRA `(.L_x_338) ;  /* 0x00000000001c0947 */ /* 0x000fea0003800000 */
[----:B------:R-:W-:-:S13]  /*c360*/  ISETP.NE.AND P2, PT, R160, 0x3, PT ;  /* 0x00000003a000780c */ /* 0x000fda0003f45270 */
[----:B------:R-:W-:Y:S05]  /*c370*/  @!P2 BRA `(.L_x_339) ;  /* 0x000000000004a947 */ /* 0x000fea0003800000 */
[----:B------:R-:W-:Y:S01]  /*c380*/  BPT.TRAP 0x1 ;  /* 0x000000040000795c */ /* 0x000fe20000300000 */
.L_x_339:
[----:B------:R-:W-:-:S04]  /*c390*/  ULEA UR4, UR5, UR45, 0x3 ;  /* 0x0000002d05047291 */ /* 0x000fc8000f8e183f */
[----:B------:R-:W-:-:S04]  /*c3a0*/  UIADD3 UR4, UR4, 0x60, URZ ;  /* 0x0000006004047890 */ /* 0x000fc8000fffe03f */
[----:B------:R-:W-:-:S09]  /*c3b0*/  UPRMT UR4, UR50, 0x654, UR4 ;  /* 0x0000065432047896 */ /* 0x000fd20008000004 */
[----:B------:R-:W-:Y:S03]  /*c3c0*/  SYNCS.ARRIVE.TRANS64.RED.A1T0 RZ, [UR4], RZ ;  /* 0x000000ffffff79a7 */ /* 0x000fe60008100404 */
.L_x_338:
[----:B------:R-:W-:Y:S05]  /*c3d0*/  BSYNC B0 ;  /* 0x0000000000007941 */ /* 0x000fea0003800000 */
.L_x_337:
        /* <DEDUP_REMOVED lines=8> */
.L_x_342:
[C---:B------:R-:W-:Y:S01]  /*c460*/  LEA R0, R12.reuse, UR45, 0x3 ;  /* 0x0000002d0c007c11 */ /* 0x040fe2000f8e18ff */
[----:B------:R-:W-:Y:S01]  /*c470*/  BSSY B1, `(.L_x_343) ;  /* 0x0000007000017945 */ /* 0x000fe20003800000 */
[----:B------:R-:W-:Y:S02]  /*c480*/  SHF.L.U32 R3, R7, 0x1f, RZ ;  /* 0x0000001f07037819 */ /* 0x000fe400000006ff */
[----:B------:R-:W-:Y:S02]  /*c490*/  IADD3 R5, R12, 0x1, RZ ;  /* 0x000000010c057810 */ /* 0x000fe40007ffe0ff */
[----:B------:R-:W2:Y:S02]  /*c4a0*/  SYNCS.PHASECHK.TRANS64.TRYWAIT P2, [R0+URZ+0x40], R3 ;  /* 0x00004003000075a7 */ /* 0x000ea4000804017f */
[----:B------:R-:W-:-:S04]  /*c4b0*/  ISETP.NE.AND P3, PT, R5, 0x4, PT ;  /* 0x000000040500780c */ /* 0x000fc80003f65270 */
[----:B------:R-:W-:Y:S01]  /*c4c0*/  SEL R48, RZ, 0x1, P3 ;  /* 0x00000001ff307807 */ /* 0x000fe20001800000 */
[----:B--2---:R-:W-:Y:S08]  /*c4d0*/  @!P2 BRA `(.L_x_344) ;  /* 0x0000009400d0a947 */ /* 0x004ff00003800000 */
.L_x_622:
[----:B------:R-:W-:Y:S05]  /*c4e0*/  BSYNC B1 ;  /* 0x0000000000017941 */ /* 0x000fea0003800000 */
.L_x_343:
[----:B------:R-:W-:Y:S05]  /*c4f0*/  @P1 BRA `(.L_x_345) ;  /* 0x0000000000941947 */ /* 0x000fea0003800000 */
[----:B------:R-:W-:Y:S01]  /*c500*/  IMAD R32, R12, 0x2000, R33 ;  /* 0x000020000c207824 */ /* 0x000fe200078e0221 */
[----:B------:R-:W-:Y:S05]  /*c510*/  WARPSYNC.ALL ;  /* 0x0000000000007948 */ /* 0x000fea0003800000 */
[----:B-1----:R-:W-:Y:S01]  /*c520*/  LEA R37, R155, R32, 0x1 ;  /* 0x000000209b257211 */ /* 0x002fe200078e08ff */
[----:B------:R-:W2:Y:S05]  /*c530*/  LDSM.16.M88.4 R12, [R32] ;  /* 0x00000000200c783b */ /* 0x000eaa0000000200 */
[----:B------:R-:W1:Y:S01]  /*c540*/  LDSM.16.M88.4 R36, [R37] ;  /* 0x000000002524783b */ /* 0x000e620000000200 */
[----:B--2---:R-:W-:-:S02]  /*c550*/  SHF.L.U32 R0, R12, 0x10, RZ ;  /* 0x000000100c007819 */ /* 0x004fc400000006ff */
[----:B------:R-:W-:Y:S02]  /*c560*/  LOP3.LUT R12, R12, 0xffff0000, RZ, 0xc0, !PT ;  /* 0xffff00000c0c7812 */ /* 0x000fe400078ec0ff */
[C---:B------:R-:W-:Y:S01]  /*c570*/  SHF.L.U32 R4, R13.reuse, 0x10, RZ ;  /* 0x000000100d047819 */ /* 0x040fe200000006ff */
[----:B-1----:R-:W-:Y:S01]  /*c580*/  IMAD.U32 R42, R38, 0x10000, RZ ;  /* 0x00010000262a7824 */ /* 0x002fe200078e00ff */
[----:B------:R-:W-:Y:S02]  /*c590*/  SHF.L.U32 R32, R36, 0x10, RZ ;  /* 0x0000001024207819 */ /* 0x000fe400000006ff */
        /* <DEDUP_REMOVED lines=27> */
.L_x_345:
[----:B------:R-:W-:Y:S02]  /*c750*/  LOP3.LUT R7, R7, R48, RZ, 0x3c, !PT ;  /* 0x0000003007077212 */ /* 0x000fe400078e3cff */
[----:B------:R-:W-:-:S07]  /*c760*/  SEL R12, R5, RZ, P3 ;  /* 0x000000ff050c7207 */ /* 0x000fce0001800000 */
.L_x_341:
[----:B------:R-:W-:Y:S05]  /*c770*/  BSYNC B0 ;  /* 0x0000000000007941 */ /* 0x000fea0003800000 */
.L_x_340:
[----:B------:R-:W-:Y:S01]  /*c780*/  MOV R52, 0x3bbb989d ;  /* 0x3bbb989d00347802 */ /* 0x000fe20000000f00 */
[C---:B------:R-:W-:Y:S01]  /*c790*/  FFMA R105, R154.reuse, R105, R14 ;  /* 0x000000699a697223 */ /* 0x040fe2000000000e */
[----:B------:R-:W-:Y:S01]  /*c7a0*/  MOV R55, 0x437c0000 ;  /* 0x437c000000377802 */ /* 0x000fe20000000f00 */
[C---:B------:R-:W-:Y:S01]  /*c7b0*/  FFMA R106, R154.reuse, R106, R157 ;  /* 0x0000006a9a6a7223 */ /* 0x040fe2000000009d */
[C---:B------:R-:W-:Y:S01]  /*c7c0*/  FFMA R104, R154.reuse, R104, R13 ;  /* 0x000000689a687223 */ /* 0x040fe2000000000d */
[-C--:B------:R-:W-:Y:S01]  /*c7d0*/  FFMA.SAT R4, -R105, R52.reuse, 0.5 ;  /* 0x3f00000069047423 */ /* 0x080fe20000002134 */
[----:B------:R-:W-:Y:S01]  /*c7e0*/  FFMA R107, R154, R107, R23 ;  /* 0x0000006b9a6b7223 */ /* 0x000fe20000000017 */
[-C--:B------:R-:W-:Y:S01]  /*c7f0*/  FFMA.SAT R5, -R106, R52.reuse, 0.5 ;  /* 0x3f0000006a057423 */ /* 0x080fe20000002134 */
[-C--:B--2---:R-:W-:Y:S01]  /*c800*/  FFMA.SAT R0, -R104, R52.reuse, 0.5 ;  /* 0x3f00000068007423 */ /* 0x084fe20000002134 */
[----:B------:R-:W-:Y:S01]  /*c810*/  FFMA.RM R4, R4, R55, 12582913 ;  /* 0x4b40000104047423 */ /* 0x000fe20000004037 */
[----:B------:R-:W-:Y:S01]  /*c820*/  FFMA R109, R154, R109, R15 ;  /* 0x0000006d9a6d7223 */ /* 0x000fe2000000000f */
[-C--:B------:R-:W-:Y:S01]  /*c830*/  FFMA.RM R11, R5, R55.reuse, 12582913 ;  /* 0x4b400001050b7423 */ /* 0x080fe20000004037 */
[-C--:B------:R-:W-:Y:S01]  /*c840*/  FFMA.RM R0, R0, R55.reuse, 12582913 ;  /* 0x4b40000100007423 */ /* 0x080fe20000004037 */
[----:B------:R-:W-:Y:S01]  /*c850*/  FADD R10, R4, -12583039 ;  /* 0xcb40007f040a7421 */ /* 0x000fe20000000000 */
[-C--:B-1----:R-:W-:Y:S01]  /*c860*/  FFMA.SAT R24, -R107, R52.reuse, 0.5 ;  /* 0x3f0000006b187423 */ /* 0x082fe20000002134 */
[----:B------:R-:W-:Y:S01]  /*c870*/  FFMA.SAT R32, -R109, R52, 0.5 ;  /* 0x3f0000006d207423 */ /* 0x000fe20000002134 */
[----:B------:R-:W-:Y:S01]  /*c880*/  FADD R5, R11, -12583039 ;  /* 0xcb40007f0b057421 */ /* 0x000fe20000000000 */
[C---:B------:R-:W-:Y:S01]  /*c890*/  FFMA R10, -R105.reuse, 1.4426950216293334961, -R10 ;  /* 0x3fb8aa3b690a7823 */ /* 0x040fe2000000090a */
[----:B------:R-:W-:Y:S01]  /*c8a0*/  FFMA R110, R154, R110, R161 ;  /* 0x0000006e9a6e7223 */ /* 0x000fe200000000a1 */
[----:B------:R-:W-:Y:S01]  /*c8b0*/  FADD R3, R0, -12583039 ;  /* 0xcb40007f00037421 */ /* 0x000fe20000000000 */
[----:B------:R-:W-:Y:S01]  /*c8c0*/  FFMA R108, R154, R108, R21 ;  /* 0x0000006c9a6c7223 */ /* 0x000fe20000000015 */
[----:B------:R-:W-:Y:S01]  /*c8d0*/  FFMA R10, -R105, 1.925963033500011079e-08, R10 ;  /* 0x32a57060690a7823 */ /* 0x000fe2000000010a */
[-C--:B------:R-:W-:Y:S01]  /*c8e0*/  FFMA.RM R26, R24, R55.reuse, 12582913 ;  /* 0x4b400001181a7423 */ /* 0x080fe20000004037 */
[----:B------:R-:W-:Y:S01]  /*c8f0*/  FFMA.RM R32, R32, R55, 12582913 ;  /* 0x4b40000120207423 */ /* 0x000fe20000004037 */
[----:B------:R-:W-:Y:S01]  /*c900*/  FFMA R35, -R106, 1.4426950216293334961, -R5 ;  /* 0x3fb8aa3b6a237823 */ /* 0x000fe20000000905 */
[-C--:B------:R-:W-:Y:S01]  /*c910*/  FFMA.SAT R34, -R110, R52.reuse, 0.5 ;  /* 0x3f0000006e227423 */ /* 0x080fe20000002134 */
[----:B------:R-:W-:Y:S01]  /*c920*/  FFMA R3, -R104, 1.4426950216293334961, -R3 ;  /* 0x3fb8aa3b68037823 */ /* 0x000fe20000000903 */
[----:B------:R1:W-:Y:S01]  /*c930*/  MUFU.EX2 R5, R10 ;  /* 0x0000000a00057308 */ /* 0x0003e20000000800 */
[-C--:B------:R-:W-:Y:S01]  /*c940*/  FFMA.SAT R28, -R108, R52.reuse, 0.5 ;  /* 0x3f0000006c1c7423 */ /* 0x080fe20000002134 */
[----:B------:R-:W-:Y:S01]  /*c950*/  FADD R24, R26, -12583039 ;  /* 0xcb40007f1a187421 */ /* 0x000fe20000000000 */
[----:B------:R-:W-:Y:S01]  /*c960*/  FFMA R35, -R106, 1.925963033500011079e-08, R35 ;  /* 0x32a570606a237823 */ /* 0x000fe20000000123 */
[----:B------:R-:W-:Y:S01]  /*c970*/  FFMA R113, R154, R113, R163 ;  /* 0x000000719a717223 */ /* 0x000fe200000000a3 */
[-C--:B------:R-:W-:Y:S01]  /*c980*/  FFMA.RM R34, R34, R55.reuse, 12582913 ;  /* 0x4b40000122227423 */ /* 0x080fe20000004037 */
[----:B------:R-:W-:Y:S01]  /*c990*/  FFMA R3, -R104, 1.925963033500011079e-08, R3 ;  /* 0x32a5706068037823 */ /* 0x000fe20000000103 */
[----:B------:R-:W-:Y:S01]  /*c9a0*/  FFMA.RM R30, R28, R55, 12582913 ;  /* 0x4b4000011c1e7423 */ /* 0x000fe20000004037 */
[----:B------:R-:W-:Y:S01]  /*c9b0*/  FFMA R28, -R107, 1.4426950216293334961, -R24 ;  /* 0x3fb8aa3b6b1c7823 */ /* 0x000fe20000000918 */
[----:B-1----:R-:W-:Y:S01]  /*c9c0*/  FADD R10, R32, -12583039 ;  /* 0xcb40007f200a7421 */ /* 0x002fe20000000000 */
[----:B------:R1:W-:Y:S01]  /*c9d0*/  MUFU.EX2 R24, R35 ;  /* 0x0000002300187308 */ /* 0x0003e20000000800 */
[----:B------:R-:W-:Y:S01]  /*c9e0*/  FFMA.SAT R40, -R113, R52, 0.5 ;  /* 0x3f00000071287423 */ /* 0x000fe20000002134 */
[C---:B------:R-:W-:Y:S01]  /*c9f0*/  FFMA R114, R154.reuse, R114, R27 ;  /* 0x000000729a727223 */ /* 0x040fe2000000001b */
[C---:B------:R-:W-:Y:S01]  /*ca00*/  FFMA R10, -R109.reuse, 1.4426950216293334961, -R10 ;  /* 0x3fb8aa3b6d0a7823 */ /* 0x040fe2000000090a */
[----:B------:R-:W-:Y:S01]  /*ca10*/  FFMA R111, R154, R111, R159 ;  /* 0x0000006f9a6f7223 */ /* 0x000fe2000000009f */
[----:B------:R-:W-:Y:S01]  /*ca20*/  FFMA.RM R40, R40, R55, 12582913 ;  /* 0x4b40000128287423 */ /* 0x000fe20000004037 */
[-C--:B------:R-:W-:Y:S01]  /*ca30*/  FFMA.SAT R42, -R114, R52.reuse, 0.5 ;  /* 0x3f000000722a7423 */ /* 0x080fe20000002134 */
[----:B------:R-:W-:Y:S01]  /*ca40*/  FFMA R10, -R109, 1.925963033500011079e-08, R10 ;  /* 0x32a570606d0a7823 */ /* 0x000fe2000000010a */
[----:B------:R-:W2:Y:S01]  /*ca50*/  MUFU.EX2 R3, R3 ;  /* 0x0000000300037308 */ /* 0x000ea20000000800 */
[----:B-1----:R-:W-:Y:S01]  /*ca60*/  FADD R35, R34, -12583039 ;  /* 0xcb40007f22237421 */ /* 0x002fe20000000000 */
[----:B------:R-:W-:Y:S01]  /*ca70*/  FFMA.SAT R36, -R111, R52, 0.5 ;  /* 0x3f0000006f247423 */ /* 0x000fe20000002134 */
[----:B------:R-:W-:Y:S01]  /*ca80*/  FADD R37, R30, -12583039 ;  /* 0xcb40007f1e257421 */ /* 0x000fe20000000000 */
[----:B------:R-:W-:Y:S01]  /*ca90*/  FFMA R112, R154, R112, R25 ;  /* 0x000000709a707223 */ /* 0x000fe20000000019 */
[----:B------:R-:W-:Y:S01]  /*caa0*/  FFMA R41, -R110, 1.4426950216293334961, -R35 ;  /* 0x3fb8aa3b6e297823 */ /* 0x000fe20000000923 */
[----:B------:R-:W-:Y:S01]  /*cab0*/  FFMA R117, R154, R117, R167 ;  /* 0x000000759a757223 */ /* 0x000fe200000000a7 */
[-C--:B------:R-:W-:Y:S01]  /*cac0*/  FFMA.RM R42, R42, R55.reuse, 12582913 ;  /* 0x4b4000012a2a7423 */ /* 0x080fe20000004037 */
[----:B------:R1:W-:Y:S01]  /*cad0*/  MUFU.EX2 R35, R10 ;  /* 0x0000000a00237308 */ /* 0x0003e20000000800 */
[----:B------:R-:W-:Y:S01]  /*cae0*/  FFMA R28, -R107, 1.925963033500011079e-08, R28 ;  /* 0x32a570606b1c7823 */ /* 0x000fe2000000011c */
[----:B------:R-:W-:Y:S01]  /*caf0*/  FFMA.RM R36, R36, R55, 12582913 ;  /* 0x4b40000124247423 */ /* 0x000fe20000004037 */
[----:B------:R-:W-:Y:S01]  /*cb00*/  FFMA R39, -R108, 1.4426950216293334961, -R37 ;  /* 0x3fb8aa3b6c277823 */ /* 0x000fe20000000925 */
[----:B------:R-:W-:Y:S01]  /*cb10*/  FFMA.SAT R38, -R112, R52, 0.5 ;  /* 0x3f00000070267423 */ /* 0x000fe20000002134 */
[----:B------:R-:W-:Y:S01]  /*cb20*/  FFMA R116, R154, R116, R29 ;  /* 0x000000749a747223 */ /* 0x000fe2000000001d */
[----:B------:R-:W-:Y:S01]  /*cb30*/  FADD R47, R42, -12583039 ;  /* 0xcb40007f2a2f7421 */ /* 0x000fe20000000000 */
[----:B------:R-:W-:Y:S01]  /*cb40*/  FFMA.SAT R48, -R117, R52, 0.5 ;  /* 0x3f00000075307423 */ /* 0x000fe20000002134 */
[----:B------:R3:W-:Y:S01]  /*cb50*/  MUFU.EX2 R37, R28 ;  /* 0x0000001c00257308 */ /* 0x0007e20000000800 */
[----:B-1----:R-:W-:Y:S01]  /*cb60*/  FADD R10, R40, -12583039 ;  /* 0xcb40007f280a7421 */ /* 0x002fe20000000000 */
[C---:B------:R-:W-:Y:S01]  /*cb70*/  FFMA R118, R154.reuse, R118, R31 ;  /* 0x000000769a767223 */ /* 0x040fe2000000001f */
[----:B------:R-:W-:Y:S01]  /*cb80*/  FFMA R115, R154, R115, R165 ;  /* 0x000000739a737223 */ /* 0x000fe200000000a5 */
[----:B------:R-:W-:Y:S01]  /*cb90*/  SHF.L.U32 R0, R0, 0x17, RZ ;  /* 0x0000001700007819 */ /* 0x000fe200000006ff */
[C---:B------:R-:W-:Y:S01]  /*cba0*/  FFMA R10, -R113.reuse, 1.4426950216293334961, -R10 ;  /* 0x3fb8aa3b710a7823 */ /* 0x040fe2000000090a */
[----:B------:R-:W-:Y:S01]  /*cbb0*/  FFMA R119, R154, R119, R169 ;  /* 0x000000779a777223 */ /* 0x000fe200000000a9 */
[-C--:B------:R-:W-:Y:S01]  /*cbc0*/  FFMA.RM R38, R38, R55.reuse, 12582913 ;  /* 0x4b40000126267423 */ /* 0x080fe20000004037 */
[-C--:B------:R-:W-:Y:S01]  /*cbd0*/  FFMA.SAT R46, -R116, R52.reuse, 0.5 ;  /* 0x3f000000742e7423 */ /* 0x080fe20000002134 */
[----:B---3--:R-:W-:Y:S01]  /*cbe0*/  FADD R28, R36, -12583039 ;  /* 0xcb40007f241c7421 */ /* 0x008fe20000000000 */
[----:B------:R-:W-:Y:S01]  /*cbf0*/  FFMA R10, -R113, 1.925963033500011079e-08, R10 ;  /* 0x32a57060710a7823 */ /* 0x000fe2000000010a */
[-C--:B------:R-:W-:Y:S01]  /*cc00*/  FFMA.RM R48, R48, R55.reuse, 12582913 ;  /* 0x4b40000130307423 */ /* 0x080fe20000004037 */
[----:B------:R-:W-:Y:S01]  /*cc10*/  FFMA R49, -R114, 1.4426950216293334961, -R47 ;  /* 0x3fb8aa3b72317823 */ /* 0x000fe2000000092f */
[-C--:B------:R-:W-:Y:S01]  /*cc20*/  FFMA.SAT R50, -R118, R52.reuse, 0.5 ;  /* 0x3f00000076327423 */ /* 0x080fe20000002134 */
[----:B------:R-:W-:Y:S01]  /*cc30*/  FFMA R28, -R111, 1.4426950216293334961, -R28 ;  /* 0x3fb8aa3b6f1c7823 */ /* 0x000fe2000000091c */
[-C--:B------:R-:W-:Y:S01]  /*cc40*/  FFMA.SAT R44, -R115, R52.reuse, 0.5 ;  /* 0x3f000000732c7423 */ /* 0x080fe20000002134 */
[----:B------:R2:W-:Y:S01]  /*cc50*/  MUFU.EX2 R47, R10 ;  /* 0x0000000a002f7308 */ /* 0x0005e20000000800 */
[----:B------:R-:W-:Y:S01]  /*cc60*/  FFMA.SAT R52, -R119, R52, 0.5 ;  /* 0x3f00000077347423 */ /* 0x000fe20000002134 */
[----:B------:R-:W-:Y:S01]  /*cc70*/  FADD R43, R38, -12583039 ;  /* 0xcb40007f262b7421 */ /* 0x000fe20000000000 */
[-C--:B------:R-:W-:Y:S01]  /*cc80*/  FFMA.RM R46, R46, R55.reuse, 12582913 ;  /* 0x4b4000012e2e7423 */ /* 0x080fe20000004037 */
[-C--:B------:R-:W-:Y:S01]  /*cc90*/  FFMA.RM R50, R50, R55.reuse, 12582913 ;  /* 0x4b40000132327423 */ /* 0x080fe20000004037 */
[----:B------:R-:W-:Y:S01]  /*cca0*/  SHF.L.U32 R4, R4, 0x17, RZ ;  /* 0x0000001704047819 */ /* 0x000fe200000006ff */
[----:B------:R-:W-:Y:S01]  /*ccb0*/  FFMA R28, -R111, 1.925963033500011079e-08, R28 ;  /* 0x32a570606f1c7823 */ /* 0x000fe2000000011c */
[-C--:B------:R-:W-:Y:S01]  /*ccc0*/  FFMA.RM R44, R44, R55.reuse, 12582913 ;  /* 0x4b4000012c2c7423 */ /* 0x080fe20000004037 */
[----:B------:R-:W-:Y:S01]  /*ccd0*/  FFMA.RM R52, R52, R55, 12582913 ;  /* 0x4b40000134347423 */ /* 0x000fe20000004037 */
[----:B--2---:R-:W-:Y:S01]  /*cce0*/  FFMA R10, R0, R3, 1 ;  /* 0x3f800000000a7423 */ /* 0x004fe20000000003 */
[----:B------:R-:W-:Y:S01]  /*ccf0*/  FADD R0, R48, -12583039 ;  /* 0xcb40007f30007421 */ /* 0x000fe20000000000 */
[----:B------:R-:W-:Y:S01]  /*cd00*/  FADD R51, R46, -12583039 ;  /* 0xcb40007f2e337421 */ /* 0x000fe20000000000 */
[----:B------:R-:W-:Y:S01]  /*cd10*/  FFMA R45, -R112, 1.4426950216293334961, -R43 ;  /* 0x3fb8aa3b702d7823 */ /* 0x000fe2000000092b */
[----:B------:R-:W-:Y:S01]  /*cd20*/  FADD R3, R50, -12583039 ;  /* 0xcb40007f32037421 */ /* 0x000fe20000000000 */
[C---:B------:R-:W-:Y:S01]  /*cd30*/  FFMA R0, -R117.reuse, 1.4426950216293334961, -R0 ;  /* 0x3fb8aa3b75007823 */ /* 0x040fe20000000900 */
[----:B------:R1:W-:Y:S01]  /*cd40*/  MUFU.EX2 R43, R28 ;  /* 0x0000001c002b7308 */ /* 0x0003e20000000800 */
[----:B------:R-:W-:Y:S01]  /*cd50*/  FFMA R55, R4, R5, 1 ;  /* 0x3f80000004377423 */ /* 0x000fe20000000005 */
[----:B------:R-:W-:Y:S01]  /*cd60*/  FADD R4, R52, -12583039 ;  /* 0xcb40007f34047421 */ /* 0x000fe20000000000 */
[----:B------:R-:W-:Y:S01]  /*cd70*/  FFMA R53, -R116, 1.4426950216293334961, -R51 ;  /* 0x3fb8aa3b74357823 */ /* 0x000fe20000000933 */
[----:B------:R-:W-:Y:S01]  /*cd80*/  FFMA R0, -R117, 1.925963033500011079e-08, R0 ;  /* 0x32a5706075007823 */ /* 0x000fe20000000100 */
[----:B------:R-:W-:Y:S01]  /*cd90*/  FFMA R5, -R118, 1.4426950216293334961, -R3 ;  /* 0x3fb8aa3b76057823 */ /* 0x000fe20000000903 */
[----:B------:R-:W-:Y:S01]  /*cda0*/  FFMA R4, -R119, 1.4426950216293334961, -R4 ;  /* 0x3fb8aa3b77047823 */ /* 0x000fe20000000904 */
[----:B------:R-:W-:Y:S01]  /*cdb0*/  FFMA R39, -R108, 1.925963033500011079e-08, R39 ;  /* 0x32a570606c277823 */ /* 0x000fe20000000127 */
[----:B------:R-:W-:Y:S01]  /*cdc0*/  FFMA R49, -R114, 1.925963033500011079e-08, R49 ;  /* 0x32a5706072317823 */ /* 0x000fe20000000131 */
[----:B-1----:R-:W-:Y:S01]  /*cdd0*/  FADD R28, R44, -12583039 ;  /* 0xcb40007f2c1c7421 */ /* 0x002fe20000000000 */
[----:B------:R-:W-:Y:S01]  /*cde0*/  FFMA R53, -R116, 1.925963033500011079e-08, R53 ;  /* 0x32a5706074357823 */ /* 0x000fe20000000135 */
[----:B------:R1:W-:Y:S01]  /*cdf0*/  MUFU.EX2 R3, R0 ;  /* 0x0000000000037308 */ /* 0x0003e20000000800 */
[----:B------:R-:W-:Y:S01]  /*ce00*/  FFMA R41, -R110, 1.925963033500011079e-08, R41 ;  /* 0x32a570606e297823 */ /* 0x000fe20000000129 */
[----:B------:R-:W-:Y:S01]  /*ce10*/  FFMA R28, -R115, 1.4426950216293334961, -R28 ;  /* 0x3fb8aa3b731c7823 */ /* 0x000fe2000000091c */
[----:B------:R-:W-:Y:S01]  /*ce20*/  FFMA R45, -R112, 1.925963033500011079e-08, R45 ;  /* 0x32a57060702d7823 */ /* 0x000fe2000000012d */
[----:B------:R-:W-:Y:S01]  /*ce30*/  SHF.L.U32 R11, R11, 0x17, RZ ;  /* 0x000000170b0b7819 */ /* 0x000fe200000006ff */
[----:B------:R-:W-:Y:S01]  /*ce40*/  FFMA R5, -R118, 1.925963033500011079e-08, R5 ;  /* 0x32a5706076057823 */ /* 0x000fe20000000105 */
[----:B------:R-:W-:Y:S01]  /*ce50*/  FFMA R28, -R115, 1.925963033500011079e-08, R28 ;  /* 0x32a57060731c7823 */ /* 0x000fe2000000011c */
[----:B------:R-:W-:Y:S01]  /*ce60*/  FFMA R4, -R119, 1.925963033500011079e-08, R4 ;  /* 0x32a5706077047823 */ /* 0x000fe20000000104 */
[----:B------:R-:W2:Y:S01]  /*ce70*/  MUFU.EX2 R39, R39 ;  /* 0x0000002700277308 */ /* 0x000ea20000000800 */
[----:B-1----:R-:W-:Y:S01]  /*ce80*/  IADD3 R0, R10, 0x1800000, RZ ;  /* 0x018000000a007810 */ /* 0x002fe20007ffe0ff */
[----:B------:R-:W-:Y:S01]  /*ce90*/  FFMA R24, R11, R24, 1 ;  /* 0x3f8000000b187423 */ /* 0x000fe20000000018 */
[----:B------:R-:W-:Y:S01]  /*cea0*/  SHF.L.U32 R42, R42, 0x17, RZ ;  /* 0x000000172a2a7819 */ /* 0x000fe200000006ff */
[----:B------:R-:W-:Y:S01]  /*ceb0*/  IMAD.SHL.U32 R30, R30, 0x800000, RZ ;  /* 0x008000001e1e7824 */ /* 0x000fe200078e00ff */
[----:B------:R-:W-:Y:S01]  /*cec0*/  LOP3.LUT R0, R0, 0x7f800000, RZ, 0xc0, !PT ;  /* 0x7f80000000007812 */ /* 0x000fe200078ec0ff */
[----:B------:R-:W-:Y:S01]  /*ced0*/  IMAD.SHL.U32 R44, R44, 0x800000, RZ ;  /* 0x008000002c2c7824 */ /* 0x000fe200078e00ff */
[----:B------:R-:W-:Y:S01]  /*cee0*/  SHF.L.U32 R46, R46, 0x17, RZ ;  /* 0x000000172e2e7819 */ /* 0x000fe200000006ff */
[----:B------:R-:W1:Y:S01]  /*cef0*/  MUFU.EX2 R49, R49 ;  /* 0x0000003100317308 */ /* 0x000e620000000800 */
[----:B------:R-:W-:Y:S01]  /*cf00*/  ISETP.GT.U32.AND P2, PT, R0, 0x1ffffff, PT ;  /* 0x01ffffff0000780c */ /* 0x000fe20003f44070 */
[----:B------:R-:W-:Y:S01]  /*cf10*/  BSSY B1, `(.L_x_346) ;  /* 0x0000027000017945 */ /* 0x000fe20003800000 */
[----:B------:R-:W-:-:S02]  /*cf20*/  SHF.L.U32 R26, R26, 0x17, RZ ;  /* 0x000000171a1a7819 */ /* 0x000fc400000006ff */
[----:B------:R-:W-:Y:S02]  /*cf30*/  SHF.L.U32 R32, R32, 0x17, RZ ;  /* 0x0000001720207819 */ /* 0x000fe400000006ff */
[----:B------:R-:W-:Y:S01]  /*cf40*/  SHF.L.U32 R34, R34, 0x17, RZ ;  /* 0x0000001722227819 */ /* 0x000fe200000006ff */
[----:B------:R-:W3:Y:S01]  /*cf50*/  MUFU.EX2 R53, R53 ;  /* 0x0000003500357308 */ /* 0x000ee20000000800 */
[----:B------:R-:W-:Y:S01]  /*cf60*/  SHF.L.U32 R36, R36, 0x17, RZ ;  /* 0x0000001724247819 */ /* 0x000fe200000006ff */
[----:B--2---:R-:W-:Y:S01]  /*cf70*/  FFMA R30, R30, R39, 1 ;  /* 0x3f8000001e1e7423 */ /* 0x004fe20000000027 */
[----:B------:R-:W-:Y:S01]  /*cf80*/  SHF.L.U32 R38, R38, 0x17, RZ ;  /* 0x0000001726267819 */ /* 0x000fe200000006ff */
[----:B------:R-:W-:Y:S01]  /*cf90*/  FFMA R37, R26, R37, 1 ;  /* 0x3f8000001a257423 */ /* 0x000fe20000000025 */
[----:B------:R-:W-:Y:S01]  /*cfa0*/  SHF.L.U32 R40, R40, 0x17, RZ ;  /* 0x0000001728287819 */ /* 0x000fe200000006ff */
[----:B------:R-:W-:Y:S01]  /*cfb0*/  FFMA R39, R32, R35, 1 ;  /* 0x3f80000020277423 */ /* 0x000fe20000000023 */
[----:B------:R-:W-:Y:S01]  /*cfc0*/  SHF.L.U32 R48, R48, 0x17, RZ ;  /* 0x0000001730307819 */ /* 0x000fe200000006ff */
[----:B------:R-:W2:Y:S01]  /*cfd0*/  MUFU.EX2 R41, R41 ;  /* 0x0000002900297308 */ /* 0x000ea20000000800 */
[----:B------:R-:W-:Y:S01]  /*cfe0*/  SHF.L.U32 R50, R50, 0x17, RZ ;  /* 0x0000001732327819 */ /* 0x000fe200000006ff */
[----:B-1----:R-:W-:Y:S01]  /*cff0*/  FFMA R42, R42, R49, 1 ;  /* 0x3f8000002a2a7423 */ /* 0x002fe20000000031 */
[----:B------:R-:W-:Y:S01]  /*d000*/  SHF.L.U32 R52, R52, 0x17, RZ ;  /* 0x0000001734347819 */ /* 0x000fe200000006ff */
[----:B------:R-:W-:Y:S01]  /*d010*/  FFMA R43, R36, R43, 1 ;  /* 0x3f800000242b7423 */ /* 0x000fe2000000002b */
[----:B------:R-:W-:Y:S01]  /*d020*/  FFMA R47, R40, R47, 1 ;  /* 0x3f800000282f7423 */ /* 0x000fe2000000002f */
[----:B------:R-:W-:-:S02]  /*d030*/  FFMA R49, R48, R3, 1 ;  /* 0x3f80000030317423 */ /* 0x000fc40000000003 */
        /* <DEDUP_REMOVED lines=16> */
.L_x_347:
[----:B------:R-:W1:Y:S02]  /*d140*/  MUFU.RCP R11, R10 ;  /* 0x0000000a000b7308 */ /* 0x000e640000001000 */
[----:B-1----:R-:W-:-:S04]  /*d150*/  FFMA R0, R10, R11, -1 ;  /* 0xbf8000000a007423 */ /* 0x002fc8000000000b */
[----:B------:R-:W-:-:S04]  /*d160*/  FADD.FTZ R0, -R0, -RZ ;  /* 0x800000ff00007221 */ /* 0x000fc80000010100 */
[----:B------:R-:W-:-:S07]  /*d170*/  FFMA R11, R11, R0, R11 ;  /* 0x000000000b0b7223 */ /* 0x000fce000000000b */
.L_x_348:
[----:B------:R-:W-:Y:S05]  /*d180*/  BSYNC B1 ;  /* 0x0000000000017941 */ /* 0x000fea0003800000 */
.L_x_346:
        /* <DEDUP_REMOVED lines=10> */
.L_x_350:
[----:B------:R-:W1:Y:S02]  /*d230*/  MUFU.RCP R10, R55 ;  /* 0x00000037000a7308 */ /* 0x000e640000001000 */
[----:B-1----:R-:W-:-:S04]  /*d240*/  FFMA R0, R55, R10, -1 ;  /* 0xbf80000037007423 */ /* 0x002fc8000000000a */
[----:B------:R-:W-:-:S04]  /*d250*/  FADD.FTZ R3, -R0, -RZ ;  /* 0x800000ff00037221 */ /* 0x000fc80000010100 */
[----:B------:R-:W-:-:S07]  /*d260*/  FFMA R10, R10, R3, R10 ;  /* 0x000000030a0a7223 */ /* 0x000fce000000000a */
.L_x_351:
[----:B------:R-:W-:Y:S05]  /*d270*/  BSYNC B1 ;  /* 0x0000000000017941 */ /* 0x000fea0003800000 */
.L_x_349:
        /* <DEDUP_REMOVED lines=10> */
.L_x_353:
[----:B------:R-:W1:Y:S02]  /*d320*/  MUFU.RCP R35, R24 ;  /* 0x0000001800237308 */ /* 0x000e640000001000 */
[----:B-1----:R-:W-:-:S04]  /*d330*/  FFMA R0, R24, R35, -1 ;  /* 0xbf80000018007423 */ /* 0x002fc80000000023 */
[----:B------:R-:W-:-:S04]  /*d340*/  FADD.FTZ R0, -R0, -RZ ;  /* 0x800000ff00007221 */ /* 0x000fc80000010100 */
[----:B------:R-:W-:-:S07]  /*d350*/  FFMA R35, R35, R0, R35 ;  /* 0x0000000023237223 */ /* 0x000fce0000000023 */
.L_x_354:
[----:B------:R-:W-:Y:S05]  /*d360*/  BSYNC B1 ;  /* 0x0000000000017941 */ /* 0x000fea0003800000 */
.L_x_352:
        /* <DEDUP_REMOVED lines=10> */
.L_x_356:
[----:B------:R-:W1:Y:S02]  /*d410*/  MUFU.RCP R24, R37 ;  /* 0x0000002500187308 */ /* 0x000e640000001000 */
[----:B-1----:R-:W-:-:S04]  /*d420*/  FFMA R0, R37, R24, -1 ;  /* 0xbf80000025007423 */ /* 0x002fc80000000018 */
[----:B------:R-:W-:-:S04]  /*d430*/  FADD.FTZ R3, -R0, -RZ ;  /* 0x800000ff00037221 */ /* 0x000fc80000010100 */
[----:B------:R-:W-:-:S07]  /*d440*/  FFMA R24, R24, R3, R24 ;  /* 0x0000000318187223 */ /* 0x000fce0000000018 */
.L_x_357:
[----:B------:R-:W-:Y:S05]  /*d450*/  BSYNC B1 ;  /* 0x0000000000017941 */ /* 0x000fea0003800000 */
.L_x_355:
        /* <DEDUP_REMOVED lines=10> */
.L_x_359:
[----:B------:R-:W1:Y:S02]  /*d500*/  MUFU.RCP R37, R30 ;  /* 0x0000001e00257308 */ /* 0x000e640000001000 */
[----:B-1----:R-:W-:-:S04]  /*d510*/  FFMA R0, R30, R37, -1 ;  /* 0xbf8000001e007423 */ /* 0x002fc80000000025 */
[----:B------:R-:W-:-:S04]  /*d520*/  FADD.FTZ R0, -R0, -RZ ;  /* 0x800000ff00007221 */ /* 0x000fc80000010100 */
[----:B------:R-:W-:-:S07]  /*d530*/  FFMA R37, R37, R0, R37 ;  /* 0x0000000025257223 */ /* 0x000fce0000000025 */
.L_x_360:
[----:B------:R-:W-:Y:S05]  /*d540*/  BSYNC B1 ;  /* 0x0000000000017941 */ /* 0x000fea0003800000 */
.L_x_358:
        /* <DEDUP_REMOVED lines=10> */
.L_x_362:
[----:B------:R-:W1:Y:S02]  /*d5f0*/  MUFU.RCP R26, R39 ;  /* 0x00000027001a7308 */ /* 0x000e640000001000 */
[----:B-1----:R-:W-:-:S04]  /*d600*/  FFMA R0, R39, R26, -1 ;  /* 0xbf80000027007423 */ /* 0x002fc8000000001a */
[----:B------:R-:W-:-:S04]  /*d610*/  FADD.FTZ R3, -R0, -RZ ;  /* 0x800000ff00037221 */ /* 0x000fc80000010100 */
[----:B------:R-:W-:-:S07]  /*d620*/  FFMA R26, R26, R3, R26 ;  /* 0x000000031a1a7223 */ /* 0x000fce000000001a */
.L_x_363:
[----:B------:R-:W-:Y:S05]  /*d630*/  BSYNC B1 ;  /* 0x0000000000017941 */ /* 0x000fea0003800000 */
.L_x_361:
        /* <DEDUP_REMOVED lines=10> */
.L_x_365:
[----:B------:R-:W1:Y:S02]  /*d6e0*/  MUFU.RCP R39, R34 ;  /* 0x0000002200277308 */ /* 0x000e640000001000 */
[----:B-1----:R-:W-:-:S04]  /*d6f0*/  FFMA R0, R34, R39, -1 ;  /* 0xbf80000022007423 */ /* 0x002fc80000000027 */
[----:B------:R-:W-:-:S04]  /*d700*/  FADD.FTZ R0, -R0, -RZ ;  /* 0x800000ff00007221 */ /* 0x000fc80000010100 */
[----:B------:R-:W-:-:S07]  /*d710*/  FFMA R39, R39, R0, R39 ;  /* 0x0000000027277223 */ /* 0x000fce0000000027 */
.L_x_366:
[----:B------:R-:W-:Y:S05]  /*d720*/  BSYNC B1 ;  /* 0x0000000000017941 */ /* 0x000fea0003800000 */
.L_x_364:
        /* <DEDUP_REMOVED lines=10> */
.L_x_368:
[----:B------:R-:W1:Y:S02]  /*d7d0*/  MUFU.RCP R28, R43 ;  /* 0x0000002b001c7308 */ /* 0x000e640000001000 */
[----:B-1----:R-:W-:-:S04]  /*d7e0*/  FFMA R0, R43, R28, -1 ;  /* 0xbf8000002b007423 */ /* 0x002fc8000000001c */
[----:B------:R-:W-:-:S04]  /*d7f0*/  FADD.FTZ R3, -R0, -RZ ;  /* 0x800000ff00037221 */ /* 0x000fc80000010100 */
[----:B------:R-:W-:-:S07]  /*d800*/  FFMA R28, R28, R3, R28 ;  /* 0x000000031c1c7223 */ /* 0x000fce000000001c */
.L_x_369:
[----:B------:R-:W-:Y:S05]  /*d810*/  BSYNC B1 ;  /* 0x0000000000017941 */ /* 0x000fea0003800000 */
.L_x_367:
        /* <DEDUP_REMOVED lines=10> */
.L_x_371:
[----:B------:R-:W1:Y:S02]  /*d8c0*/  MUFU.RCP R41, R38 ;  /* 0x0000002600297308 */ /* 0x000e640000001000 */
[----:B-1----:R-:W-:-:S04]  /*d8d0*/  FFMA R0, R38, R41, -1 ;  /* 0xbf80000026007423 */ /* 0x002fc80000000029 */
[----:B------:R-:W-:-:S04]  /*d8e0*/  FADD.FTZ R0, -R0, -RZ ;  /* 0x800000ff00007221 */ /* 0x000fc80000010100 */
[----:B------:R-:W-:-:S07]  /*d8f0*/  FFMA R41, R41, R0, R41 ;  /* 0x0000000029297223 */ /* 0x000fce0000000029 */
.L_x_372:
[----:B------:R-:W-:Y:S05]  /*d900*/  BSYNC B1 ;  /* 0x0000000000017941 */ /* 0x000fea0003800000 */
.L_x_370:
        /* <DEDUP_REMOVED lines=10> */
.L_x_374:
[----:B------:R-:W1:Y:S02]  /*d9b0*/  MUFU.RCP R30, R47 ;  /* 0x0000002f001e7308 */ /* 0x000e640000001000 */
[----:B-1----:R-:W-:-:S04]  /*d9c0*/  FFMA R0, R47, R30, -1 ;  /* 0xbf8000002f007423 */ /* 0x002fc8000000001e */
[----:B------:R-:W-:-:S04]  /*d9d0*/  FADD.FTZ R3, -R0, -RZ ;  /* 0x800000ff00037221 */ /* 0x000fc80000010100 */
[----:B------:R-:W-:-:S07]  /*d9e0*/  FFMA R30, R30, R3, R30 ;  /* 0x000000031e1e7223 */ /* 0x000fce000000001e */
.L_x_375:
[----:B------:R-:W-:Y:S05]  /*d9f0*/  BSYNC B1 ;  /* 0x0000000000017941 */ /* 0x000fea0003800000 */
.L_x_373:
        /* <DEDUP_REMOVED lines=10> */
.L_x_377:
[----:B------:R-:W1:Y:S02]  /*daa0*/  MUFU.RCP R43, R42 ;  /* 0x0000002a002b7308 */ /* 0x000e640000001000 */
[----:B-1----:R-:W-:-:S04]  /*dab0*/  FFMA R0, R42, R43, -1 ;  /* 0xbf8000002a007423 */ /* 0x002fc8000000002b */
[----:B------:R-:W-:-:S04]  /*dac0*/  FADD.FTZ R0, -R0, -RZ ;  /* 0x800000ff00007221 */ /* 0x000fc80000010100 */
[----:B------:R-:W-:-:S07]  /*dad0*/  FFMA R43, R43, R0, R43 ;  /* 0x000000002b2b7223 */ /* 0x000fce000000002b */
.L_x_378:
[----:B------:R-:W-:Y:S05]  /*dae0*/  BSYNC B1 ;  /* 0x0000000000017941 */ /* 0x000fea0003800000 */
.L_x_376:
        /* <DEDUP_REMOVED lines=10> */
.L_x_380:
[----:B------:R-:W1:Y:S02]  /*db90*/  MUFU.RCP R32, R51 ;  /* 0x0000003300207308 */ /* 0x000e640000001000 */
[----:B-1----:R-:W-:-:S04]  /*dba0*/  FFMA R0, R51, R32, -1 ;  /* 0xbf80000033007423 */ /* 0x002fc80000000020 */
[----:B------:R-:W-:-:S04]  /*dbb0*/  FADD.FTZ R3, -R0, -RZ ;  /* 0x800000ff00037221 */ /* 0x000fc80000010100 */
[----:B------:R-:W-:-:S07]  /*dbc0*/  FFMA R32, R32, R3, R32 ;  /* 0x0000000320207223 */ /* 0x000fce0000000020 */
.L_x_381:
[----:B------:R-:W-:Y:S05]  /*dbd0*/  BSYNC B1 ;  /* 0x0000000000017941 */ /* 0x000fea0003800000 */
.L_x_379:
        /* <DEDUP_REMOVED lines=10> */
.L_x_383:
[----:B------:R-:W1:Y:S02]  /*dc80*/  MUFU.RCP R45, R46 ;  /* 0x0000002e002d7308 */ /* 0x000e640000001000 */
[----:B-1----:R-:W-:-:S04]  /*dc90*/  FFMA R0, R46, R45, -1 ;  /* 0xbf8000002e007423 */ /* 0x002fc8000000002d */
[----:B------:R-:W-:-:S04]  /*dca0*/  FADD.FTZ R0, -R0, -RZ ;  /* 0x800000ff00007221 */ /* 0x000fc80000010100 */
[----:B------:R-:W-:-:S07]  /*dcb0*/  FFMA R45, R45, R0, R45 ;  /* 0x000000002d2d7223 */ /* 0x000fce000000002d */
.L_x_384:
[----:B------:R-:W-:Y:S05]  /*dcc0*/  BSYNC B1 ;  /* 0x0000000000017941 */ /* 0x000fea0003800000 */
.L_x_382:
        /* <DEDUP_REMOVED lines=10> */
.L_x_386:
[----:B------:R-:W1:Y:S02]  /*dd70*/  MUFU.RCP R34, R49 ;  /* 0x0000003100227308 */ /* 0x000e640000001000 */
[----:B-1----:R-:W-:-:S04]  /*dd80*/  FFMA R0, R49, R34, -1 ;  /* 0xbf80000031007423 */ /* 0x002fc80000000022 */
[----:B------:R-:W-:-:S04]  /*dd90*/  FADD.FTZ R3, -R0, -RZ ;  /* 0x800000ff00037221 */ /* 0x000fc80000010100 */
[----:B------:R-:W-:-:S07]  /*dda0*/  FFMA R34, R34, R3, R34 ;  /* 0x0000000322227223 */ /* 0x000fce0000000022 */
.L_x_387:
[----:B------:R-:W-:Y:S05]  /*ddb0*/  BSYNC B1 ;  /* 0x0000000000017941 */ /* 0x000fea0003800000 */
.L_x_385:
        /* <DEDUP_REMOVED lines=10> */
.L_x_389:
[----:B------:R-:W1:Y:S02]  /*de60*/  MUFU.RCP R47, R50 ;  /* 0x00000032002f7308 */ /* 0x000e640000001000 */
[----:B-1----:R-:W-:-:S04]  /*de70*/  FFMA R0, R50, R47, -1 ;  /* 0xbf80000032007423 */ /* 0x002fc8000000002f */
[----:B------:R-:W-:-:S04]  /*de80*/  FADD.FTZ R0, -R0, -RZ ;  /* 0x800000ff00007221 */ /* 0x000fc80000010100 */
[----:B------:R-:W-:-:S07]  /*de90*/  FFMA R47, R47, R0, R47 ;  /* 0x000000002f2f7223 */ /* 0x000fce000000002f */
.L_x_390:
[----:B------:R-:W-:Y:S05]  /*dea0*/  BSYNC B1 ;  /* 0x0000000000017941 */ /* 0x000fea0003800000 */
.L_x_388:
        /* <DEDUP_REMOVED lines=9> */
.L_x_392:
[----:B------:R-:W1:Y:S02]  /*df40*/  MUFU.RCP R0, R53 ;  /* 0x0000003500007308 */ /* 0x000e640000001000 */
[----:B-1----:R-:W-:-:S04]  /*df50*/  FFMA R3, R53, R0, -1 ;  /* 0xbf80000035037423 */ /* 0x002fc80000000000 */
[----:B------:R-:W-:-:S04]  /*df60*/  FADD.FTZ R3, -R3, -RZ ;  /* 0x800000ff03037221 */ /* 0x000fc80000010100 */
[----:B------:R-:W-:-:S07]  /*df70*/  FFMA R0, R0, R3, R0 ;  /* 0x0000000300007223 */ /* 0x000fce0000000000 */
.L_x_393:
[----:B------:R-:W-:Y:S05]  /*df80*/  BSYNC B1 ;  /* 0x0000000000017941 */ /* 0x000fea0003800000 */
.L_x_391:
        /* <DEDUP_REMOVED lines=45> */
.L_x_395:
[----:B------:R-:W-:Y:S05]  /*e260*/  BSYNC B0 ;  /* 0x0000000000007941 */ /* 0x000fea0003800000 */
.L_x_394:
[----:B------:R-:W-:Y:S06]  /*e270*/  BAR.SYNC.DEFER_BLOCKING 0x1, 0x100 ;  /* 0x0044000000007b1d */ /* 0x000fec0000010000 */
[----:B------:R-:W-:Y:S04]  /*e280*/  BSSY B0, `(.L_x_396) ;  /* 0x0000009000007945 */ /* 0x000fe80003800000 */
[----:B------:R-:W-:Y:S05]  /*e290*/  @P0 BRA `(.L_x_397) ;  /* 0x00000000001c0947 */ /* 0x000fea0003800000 */
[----:B------:R-:W-:-:S13]  /*e2a0*/  ISETP.NE.AND P2, PT, R160, 0x3, PT ;  /* 0x00000003a000780c */ /* 0x000fda0003f45270 */
[----:B------:R-:W-:Y:S05]  /*e2b0*/  @!P2 BRA `(.L_x_398) ;  /* 0x000000000004a947 */ /* 0x000fea0003800000 */
[----:B------:R-:W-:Y:S01]  /*e2c0*/  BPT.TRAP 0x1 ;  /* 0x000000040000795c */ /* 0x000fe20000300000 */
.L_x_398:
[----:B------:R-:W-:-:S04]  /*e2d0*/  ULEA UR4, UR5, UR45, 0x3 ;  /* 0x0000002d05047291 */ /* 0x000fc8000f8e183f */
[----:B------:R-:W-:-:S04]  /*e2e0*/  UIADD3 UR4, UR4, 0x60, URZ ;  /* 0x0000006004047890 */ /* 0x000fc8000fffe03f */
[----:B------:R-:W-:-:S09]  /*e2f0*/  UPRMT UR4, UR50, 0x654, UR4 ;  /* 0x0000065432047896 */ /* 0x000fd20008000004 */
[----:B------:R-:W-:Y:S03]  /*e300*/  SYNCS.ARRIVE.TRANS64.RED.A1T0 RZ, [UR4], RZ ;  /* 0x000000ffffff79a7 */ /* 0x000fe60008100404 */
.L_x_397:
[----:B------:R-:W-:Y:S05]  /*e310*/  BSYNC B0 ;  /* 0x0000000000007941 */ /* 0x000fea0003800000 */
.L_x_396:
        /* <DEDUP_REMOVED lines=8> */
.L_x_401:
        /* <DEDUP_REMOVED lines=8> */
.L_x_623:
[----:B------:R-:W-:Y:S05]  /*e420*/  BSYNC B1 ;  /* 0x0000000000017941 */ /* 0x000fea0003800000 */
.L_x_402:
[----:B------:R-:W-:Y:S05]  /*e430*/  @P1 BRA `(.L_x_404) ;  /* 0x0000000000941947 */ /* 0x000fea0003800000 */
[----:B------:R-:W-:Y:S01]  /*e440*/  LEA R30, R12, R33, 0xd ;  /* 0x000000210c1e7211 */ /* 0x000fe200078e68ff */
[----:B------:R-:W-:Y:S05]  /*e450*/  WARPSYNC.ALL ;  /* 0x0000000000007948 */ /* 0x000fea0003800000 */
[----:B-1----:R-:W-:Y:S01]  /*e460*/  LEA R37, R155, R30, 0x1 ;  /* 0x0000001e9b257211 */ /* 0x002fe200078e08ff */
[----:B------:R-:W2:Y:S05]  /*e470*/  LDSM.16.M88.4 R12, [R30] ;  /* 0x000000001e0c783b */ /* 0x000eaa0000000200 */
[----:B------:R-:W1:Y:S01]  /*e480*/  LDSM.16.M88.4 R36, [R37] ;  /* 0x000000002524783b */ /* 0x000e620000000200 */
[----:B--2---:R-:W-:Y:S01]  /*e490*/  SHF.L.U32 R0, R12, 0x10, RZ ;  /* 0x000000100c007819 */ /* 0x004fe200000006ff */
[----:B------:R-:W-:Y:S01]  /*e4a0*/  IMAD.U32 R10, R14, 0x10000, RZ ;  /* 0x000100000e0a7824 */ /* 0x000fe200078e00ff */
[----:B------:R-:W-:-:S02]  /*e4b0*/  LOP3.LUT R12, R12, 0xffff0000, RZ, 0xc0, !PT ;  /* 0xffff00000c0c7812 */ /* 0x000fc400078ec0ff */
[----:B------:R-:W-:Y:S01]  /*e4c0*/  SHF.L.U32 R4, R13, 0x10, RZ ;  /* 0x000000100d047819 */ /* 0x000fe200000006ff */
[C---:B------:R-:W-:Y:S01]  /*e4d0*/  FMUL R21, R153.reuse, R10 ;  /* 0x0000000a99157220 */ /* 0x040fe20000400000 */
[----:B-1----:R-:W-:Y:S02]  /*e4e0*/  SHF.L.U32 R30, R36, 0x10, RZ ;  /* 0x00000010241e7819 */ /* 0x002fe400000006ff */
        /* <DEDUP_REMOVED lines=26> */
.L_x_404:
[----:B------:R-:W-:Y:S02]  /*e690*/  LOP3.LUT R7, R7, R46, RZ, 0x3c, !PT ;  /* 0x0000002e07077212 */ /* 0x000fe400078e3cff */
[----:B------:R-:W-:-:S07]  /*e6a0*/  SEL R12, R5, RZ, P3 ;  /* 0x000000ff050c7207 */ /* 0x000fce0001800000 */
.L_x_400:
[----:B------:R-:W-:Y:S05]  /*e6b0*/  BSYNC B0 ;  /* 0x0000000000007941 */ /* 0x000fea0003800000 */
.L_x_399:
        /* <DEDUP_REMOVED lines=13> */
[----:B-1----:R-:W-:Y:S01]  /*e790*/  FADD R6, R4, -12583039 ;  /* 0xcb40007f04067421 */ /* 0x002fe20000000000 */
[-C--:B------:R-:W-:Y:S01]  /*e7a0*/  FFMA.SAT R30, -R125, R50.reuse, 0.5 ;  /* 0x3f0000007d1e7423 */ /* 0x080fe20000002132 */
[----:B------:R-:W-:Y:S01]  /*e7b0*/  FFMA.SAT R11, -R123, R50, 0.5 ;  /* 0x3f0000007b0b7423 */ /* 0x000fe20000002132 */
[----:B------:R-:W-:Y:S01]  /*e7c0*/  FADD R5, R10, -12583039 ;  /* 0xcb40007f0a057421 */ /* 0x000fe20000000000 */
[C---:B------:R-:W-:Y:S01]  /*e7d0*/  FFMA R6, -R121.reuse, 1.4426950216293334961, -R6 ;  /* 0x3fb8aa3b79067823 */ /* 0x040fe20000000906 */
[----:B------:R-:W-:Y:S01]  /*e7e0*/  FFMA R126, R154, R126, R161 ;  /* 0x0000007e9a7e7223 */ /* 0x000fe200000000a1 */
[----:B------:R-:W-:Y:S01]  /*e7f0*/  FADD R3, R0, -12583039 ;  /* 0xcb40007f00037421 */ /* 0x000fe20000000000 */
[-C--:B------:R-:W-:Y:S01]  /*e800*/  FFMA.RM R30, R30, R55.reuse, 12582913 ;  /* 0x4b4000011e1e7423 */ /* 0x080fe20000004037 */
[----:B------:R-:W-:Y:S01]  /*e810*/  FFMA R6, -R121, 1.925963033500011079e-08, R6 ;  /* 0x32a5706079067823 */ /* 0x000fe20000000106 */
[----:B------:R-:W-:Y:S01]  /*e820*/  FFMA.RM R24, R11, R55, 12582913 ;  /* 0x4b4000010b187423 */ /* 0x000fe20000004037 */
[----:B------:R-:W-:Y:S01]  /*e830*/  FFMA R11, -R122, 1.4426950216293334961, -R5 ;  /* 0x3fb8aa3b7a0b7823 */ /* 0x000fe20000000905 */
[----:B------:R-:W-:Y:S01]  /*e840*/  FFMA.SAT R32, -R126, R50, 0.5 ;  /* 0x3f0000007e207423 */ /* 0x000fe20000002132 */
[----:B------:R-:W-:Y:S01]  /*e850*/  FFMA R3, -R120, 1.4426950216293334961, -R3 ;  /* 0x3fb8aa3b78037823 */ /* 0x000fe20000000903 */
[----:B------:R1:W-:Y:S01]  /*e860*/  MUFU.EX2 R5, R6 ;  /* 0x0000000600057308 */ /* 0x0003e20000000800 */
[C---:B------:R-:W-:Y:S01]  /*e870*/  FFMA R129, R154.reuse, R129, R163 ;  /* 0x000000819a817223 */ /* 0x040fe200000000a3 */
[----:B------:R-:W-:Y:S01]  /*e880*/  FFMA R124, R154, R124, R21 ;  /* 0x0000007c9a7c7223 */ /* 0x000fe20000000015 */
[----:B------:R-:W-:Y:S01]  /*e890*/  FFMA.RM R32, R32, R55, 12582913 ;  /* 0x4b40000120207423 */ /* 0x000fe20000004037 */
[----:B------:R-:W-:Y:S01]  /*e8a0*/  FFMA R3, -R120, 1.925963033500011079e-08, R3 ;  /* 0x32a5706078037823 */ /* 0x000fe20000000103 */
[-C--:B------:R-:W-:Y:S01]  /*e8b0*/  FFMA.SAT R38, -R129, R50.reuse, 0.5 ;  /* 0x3f00000081267423 */ /* 0x080fe20000002132 */
[----:B------:R-:W-:Y:S01]  /*e8c0*/  FFMA.SAT R28, -R124, R50, 0.5 ;  /* 0x3f0000007c1c7423 */ /* 0x000fe20000002132 */
[----:B------:R-:W-:Y:S01]  /*e8d0*/  FADD R39, R32, -12583039 ;  /* 0xcb40007f20277421 */ /* 0x000fe20000000000 */
[----:B------:R-:W-:Y:S01]  /*e8e0*/  FFMA R130, R154, R130, R27 ;  /* 0x000000829a827223 */ /* 0x000fe2000000001b */
[----:B-1----:R-:W-:Y:S01]  /*e8f0*/  FADD R6, R30, -12583039 ;  /* 0xcb40007f1e067421 */ /* 0x002fe20000000000 */
[----:B------:R-:W-:Y:S01]  /*e900*/  FADD R26, R24, -12583039 ;  /* 0xcb40007f181a7421 */ /* 0x000fe20000000000 */
[----:B------:R-:W1:Y:S01]  /*e910*/  MUFU.EX2 R3, R3 ;  /* 0x0000000300037308 */ /* 0x000e620000000800 */
[----:B------:R-:W-:Y:S01]  /*e920*/  FFMA R127, R154, R127, R159 ;  /* 0x0000007f9a7f7223 */ /* 0x000fe2000000009f */
[C---:B------:R-:W-:Y:S01]  /*e930*/  FFMA R6, -R125.reuse, 1.4426950216293334961, -R6 ;  /* 0x3fb8aa3b7d067823 */ /* 0x040fe20000000906 */
[-C--:B------:R-:W-:Y:S01]  /*e940*/  FFMA.RM R38, R38, R55.reuse, 12582913 ;  /* 0x4b40000126267423 */ /* 0x080fe20000004037 */
[----:B------:R-:W-:Y:S01]  /*e950*/  FFMA.RM R28, R28, R55, 12582913 ;  /* 0x4b4000011c1c7423 */ /* 0x000fe20000004037 */
[----:B------:R-:W-:Y:S01]  /*e960*/  FFMA R41, -R126, 1.4426950216293334961, -R39 ;  /* 0x3fb8aa3b7e297823 */ /* 0x000fe20000000927 */
[----:B------:R-:W-:Y:S01]  /*e970*/  FFMA R6, -R125, 1.925963033500011079e-08, R6 ;  /* 0x32a570607d067823 */ /* 0x000fe20000000106 */
[-C--:B------:R-:W-:Y:S01]  /*e980*/  FFMA.SAT R40, -R130, R50.reuse, 0.5 ;  /* 0x3f00000082287423 */ /* 0x080fe20000002132 */
[----:B------:R-:W-:Y:S01]  /*e990*/  FFMA R26, -R123, 1.4426950216293334961, -R26 ;  /* 0x3fb8aa3b7b1a7823 */ /* 0x000fe2000000091a */
[----:B------:R-:W-:Y:S01]  /*e9a0*/  FFMA.SAT R34, -R127, R50, 0.5 ;  /* 0x3f0000007f227423 */ /* 0x000fe20000002132 */
[----:B------:R2:W-:Y:S01]  /*e9b0*/  MUFU.EX2 R39, R6 ;  /* 0x0000000600277308 */ /* 0x0005e20000000800 */
[----:B------:R-:W-:Y:S01]  /*e9c0*/  FADD R35, R28, -12583039 ;  /* 0xcb40007f1c237421 */ /* 0x000fe20000000000 */
[C---:B------:R-:W-:Y:S01]  /*e9d0*/  FFMA R128, R154.reuse, R128, R25 ;  /* 0x000000809a807223 */ /* 0x040fe20000000019 */
[----:B------:R-:W-:Y:S01]  /*e9e0*/  FFMA R133, R154, R133, R167 ;  /* 0x000000859a857223 */ /* 0x000fe200000000a7 */
[-C--:B------:R-:W-:Y:S01]  /*e9f0*/  FFMA.RM R40, R40, R55.reuse, 12582913 ;  /* 0x4b40000128287423 */ /* 0x080fe20000004037 */
[----:B------:R-:W-:Y:S01]  /*ea00*/  FFMA R26, -R123, 1.925963033500011079e-08, R26 ;  /* 0x32a570607b1a7823 */ /* 0x000fe2000000011a */
[----:B------:R-:W-:Y:S01]  /*ea10*/  FFMA.RM R34, R34, R55, 12582913 ;  /* 0x4b40000122227423 */ /* 0x000fe20000004037 */
[----:B------:R-:W-:Y:S01]  /*ea20*/  FFMA R37, -R124, 1.4426950216293334961, -R35 ;  /* 0x3fb8aa3b7c257823 */ /* 0x000fe20000000923 */
[----:B------:R-:W-:Y:S01]  /*ea30*/  FFMA.SAT R36, -R128, R50, 0.5 ;  /* 0x3f00000080247423 */ /* 0x000fe20000002132 */
[----:B--2---:R-:W-:Y:S01]  /*ea40*/  FADD R6, R38, -12583039 ;  /* 0xcb40007f26067421 */ /* 0x004fe20000000000 */
[----:B------:R-:W-:Y:S01]  /*ea50*/  FFMA R132, R154, R132, R29 ;  /* 0x000000849a847223 */ /* 0x000fe2000000001d */
[----:B------:R-:W-:Y:S01]  /*ea60*/  FADD R47, R40, -12583039 ;  /* 0xcb40007f282f7421 */ /* 0x000fe20000000000 */
[----:B------:R-:W-:Y:S01]  /*ea70*/  FFMA.SAT R46, -R133, R50, 0.5 ;  /* 0x3f000000852e7423 */ /* 0x000fe20000002132 */
[C---:B------:R-:W-:Y:S01]  /*ea80*/  FFMA R6, -R129.reuse, 1.4426950216293334961, -R6 ;  /* 0x3fb8aa3b81067823 */ /* 0x040fe20000000906 */
[----:B------:R2:W-:Y:S01]  /*ea90*/  MUFU.EX2 R35, R26 ;  /* 0x0000001a00237308 */ /* 0x0005e20000000800 */
[C---:B------:R-:W-:Y:S01]  /*eaa0*/  FFMA R134, R154.reuse, R134, R31 ;  /* 0x000000869a867223 */ /* 0x040fe2000000001f */
[----:B------:R-:W-:Y:S01]  /*eab0*/  FFMA R131, R154, R131, R165 ;  /* 0x000000839a837223 */ /* 0x000fe200000000a5 */
[----:B------:R-:W-:Y:S01]  /*eac0*/  FFMA R6, -R129, 1.925963033500011079e-08, R6 ;  /* 0x32a5706081067823 */ /* 0x000fe20000000106 */
[----:B------:R-:W-:Y:S01]  /*ead0*/  FFMA R11, -R122, 1.925963033500011079e-08, R11 ;  /* 0x32a570607a0b7823 */ /* 0x000fe2000000010b */
[----:B------:R-:W-:Y:S01]  /*eae0*/  FFMA R135, R154, R135, R169 ;  /* 0x000000879a877223 */ /* 0x000fe200000000a9 */
[----:B------:R-:W-:-:S02]  /*eaf0*/  IMAD.SHL.U32 R0, R0, 0x800000, RZ ;  /* 0x0080000000007824 */ /* 0x000fc400078e00ff */
[-C--:B------:R-:W-:Y:S01]  /*eb00*/  FFMA.RM R36, R36, R55.reuse, 12582913 ;  /* 0x4b40000124247423 */ /* 0x080fe20000004037 */
[-C--:B------:R-:W-:Y:S01]  /*eb10*/  FFMA.SAT R44, -R132, R50.reuse, 0.5 ;  /* 0x3f000000842c7423 */ /* 0x080fe20000002132 */
[----:B--2---:R-:W-:Y:S01]  /*eb20*/  FADD R26, R34, -12583039 ;  /* 0xcb40007f221a7421 */ /* 0x004fe20000000000 */
        /* <DEDUP_REMOVED lines=12> */
[----:B------:R-:W-:Y:S01]  /*ebf0*/  FFMA.RM R42, R42, R55, 12582913 ;  /* 0x4b4000012a2a7423 */ /* 0x000fe20000004037 */
[----:B------:R-:W2:Y:S01]  /*ec00*/  MUFU.EX2 R11, R11 ;  /* 0x0000000b000b7308 */ /* 0x000ea20000000800 */
[----:B-1----:R-:W-:Y:S01]  /*ec10*/  FFMA R6, R0, R3, 1 ;  /* 0x3f80000000067423 */ /* 0x002fe20000000003 */
[----:B------:R-:W-:Y:S01]  /*ec20*/  FADD R0, R46, -12583039 ;  /* 0xcb40007f2e007421 */ /* 0x000fe20000000000 */
[----:B------:R-:W-:Y:S01]  /*ec30*/  FFMA.RM R50, R50, R55, 12582913 ;  /* 0x4b40000132327423 */ /* 0x000fe20000004037 */
[----:B------:R-:W-:Y:S01]  /*ec40*/  FADD R51, R44, -12583039 ;  /* 0xcb40007f2c337421 */ /* 0x000fe20000000000 */
[----:B------:R-:W-:Y:S01]  /*ec50*/  FFMA R45, -R128, 1.4426950216293334961, -R43 ;  /* 0x3fb8aa3b802d7823 */ /* 0x000fe2000000092b */
[C---:B------:R-:W-:Y:S01]  /*ec60*/  FFMA R0, -R133.reuse, 1.4426950216293334961, -R0 ;  /* 0x3fb8aa3b85007823 */ /* 0x040fe20000000900 */
[----:B------:R-:W-:Y:S01]  /*ec70*/  FADD R3, R48, -12583039 ;  /* 0xcb40007f30037421 */ /* 0x000fe20000000000 */
        /* <DEDUP_REMOVED lines=10> */
[----:B------:R1:W-:Y:S01]  /*ed20*/  MUFU.EX2 R3, R0 ;  /* 0x0000000000037308 */ /* 0x0003e20000000800 */
[----:B------:R-:W-:Y:S01]  /*ed30*/  FFMA R37, -R124, 1.925963033500011079e-08, R37 ;  /* 0x32a570607c257823 */ /* 0x000fe20000000125 */
[----:B------:R-:W-:Y:S01]  /*ed40*/  FFMA R41, -R126, 1.925963033500011079e-08, R41 ;  /* 0x32a570607e297823 */ /* 0x000fe20000000129 */
[C---:B------:R-:W-:Y:S01]  /*ed50*/  FFMA R26, -R131.reuse, 1.4426950216293334961, -R26 ;  /* 0x3fb8aa3b831a7823 */ /* 0x040fe2000000091a */
[----:B------:R-:W-:Y:S01]  /*ed60*/  FFMA R45, -R128, 1.925963033500011079e-08, R45 ;  /* 0x32a57060802d7823 */ /* 0x000fe2000000012d */
[----:B------:R-:W-:Y:S01]  /*ed70*/  SHF.L.U32 R10, R10, 0x17, RZ ;  /* 0x000000170a0a7819 */ /* 0x000fe200000006ff */
[----:B------:R-:W-:Y:S01]  /*ed80*/  FFMA R5, -R134, 1.925963033500011079e-08, R5 ;  /* 0x32a5706086057823 */ /* 0x000fe20000000105 */
[----:B------:R-:W-:Y:S01]  /*ed90*/  FFMA R26, -R131, 1.925963033500011079e-08, R26 ;  /* 0x32a57060831a7823 */ /* 0x000fe2000000011a */
[----:B------:R-:W-:Y:S01]  /*eda0*/  FFMA R4, -R135, 1.925963033500011079e-08, R4 ;  /* 0x32a5706087047823 */ /* 0x000fe20000000104 */
[----:B-1----:R-:W-:Y:S01]  /*edb0*/  IADD3 R0, R6, 0x1800000, RZ ;  /* 0x0180000006007810 */ /* 0x002fe20007ffe0ff */
[----:B------:R-:W1:Y:S01]  /*edc0*/  MUFU.EX2 R49, R49 ;  /* 0x0000003100317308 */ /* 0x000e620000000800 */
[----:B--2---:R-:W-:Y:S01]  /*edd0*/  FFMA R10, R10, R11, 1 ;  /* 0x3f8000000a0a7423 */ /* 0x004fe2000000000b */
[----:B------:R-:W-:Y:S01]  /*ede0*/  SHF.L.U32 R40, R40, 0x17, RZ ;  /* 0x0000001728287819 */ /* 0x000fe200000006ff */
[----:B------:R-:W-:Y:S01]  /*edf0*/  IMAD.SHL.U32 R36, R36, 0x800000, RZ ;  /* 0x0080000024247824 */ /* 0x000fe200078e00ff */
[----:B------:R-:W-:Y:S01]  /*ee00*/  LOP3.LUT R0, R0, 0x7f800000, RZ, 0xc0, !PT ;  /* 0x7f80000000007812 */ /* 0x000fe200078ec0ff */
[----:B------:R-:W-:Y:S01]  /*ee10*/  IMAD.SHL.U32 R50, R50, 0x800000, RZ ;  /* 0x0080000032327824 */ /* 0x000fe200078e00ff */
[----:B------:R-:W-:Y:S01]  /*ee20*/  SHF.L.U32 R44, R44, 0x17, RZ ;  /* 0x000000172c2c7819 */ /* 0x000fe200000006ff */
[----:B------:R-:W-:Y:S01]  /*ee30*/  BSSY B1, `(.L_x_405) ;  /* 0x0000029000017945 */ /* 0x000fe20003800000 */
[----:B------:R-:W2:Y:S01]  /*ee40*/  MUFU.EX2 R53, R53 ;  /* 0x0000003500357308 */ /* 0x000ea20000000800 */
[----:B------:R-:W-:-:S02]  /*ee50*/  ISETP.GT.U32.AND P2, PT, R0, 0x1ffffff, PT ;  /* 0x01ffffff0000780c */ /* 0x000fc40003f44070 */
[----:B------:R-:W-:Y:S02]  /*ee60*/  SHF.L.U32 R24, R24, 0x17, RZ ;  /* 0x0000001718187819 */ /* 0x000fe400000006ff */
[----:B------:R-:W-:Y:S02]  /*ee70*/  SHF.L.U32 R28, R28, 0x17, RZ ;  /* 0x000000171c1c7819 */ /* 0x000fe400000006ff */
[----:B------:R-:W-:Y:S01]  /*ee80*/  SHF.L.U32 R30, R30, 0x17, RZ ;  /* 0x000000171e1e7819 */ /* 0x000fe200000006ff */
[----:B------:R-:W3:Y:S01]  /*ee90*/  MUFU.EX2 R37, R37 ;  /* 0x0000002500257308 */ /* 0x000ee20000000800 */
[----:B------:R-:W-:Y:S01]  /*eea0*/  SHF.L.U32 R32, R32, 0x17, RZ ;  /* 0x0000001720207819 */ /* 0x000fe200000006ff */
[----:B-1----:R-:W-:Y:S01]  /*eeb0*/  FFMA R40, R40, R49, 1 ;  /* 0x3f80000028287423 */ /* 0x002fe20000000031 */
[----:B------:R-:W-:Y:S01]  /*eec0*/  SHF.L.U32 R34, R34, 0x17, RZ ;  /* 0x0000001722227819 */ /* 0x000fe200000006ff */
[----:B------:R-:W-:Y:S01]  /*eed0*/  FFMA R57, R24, R35, 1 ;  /* 0x3f80000018397423 */ /* 0x000fe20000000023 */
[----:B------:R-:W-:Y:S01]  /*eee0*/  SHF.L.U32 R38, R38, 0x17, RZ ;  /* 0x0000001726267819 */ /* 0x000fe200000006ff */
[----:B------:R-:W-:Y:S01]  /*eef0*/  FFMA R39, R30, R39, 1 ;  /* 0x3f8000001e277423 */ /* 0x000fe20000000027 */
[----:B------:R-:W-:Y:S01]  /*ef00*/  SHF.L.U32 R42, R42, 0x17, RZ ;  /* 0x000000172a2a7819 */ /* 0x000fe200000006ff */
[----:B------:R-:W1:Y:S01]  /*ef10*/  MUFU.EX2 R41, R41 ;  /* 0x0000002900297308 */ /* 0x000e620000000800 */
[----:B------:R-:W-:Y:S01]  /*ef20*/  SHF.L.U32 R46, R46, 0x17, RZ ;  /* 0x000000172e2e7819 */ /* 0x000fe200000006ff */
[----:B--2---:R-:W-:Y:S01]  /*ef30*/  FFMA R44, R44, R53, 1 ;  /* 0x3f8000002c2c7423 */ /* 0x004fe20000000035 */
[----:B------:R-:W-:Y:S01]  /*ef40*/  SHF.L.U32 R48, R48, 0x17, RZ ;  /* 0x0000001730307819 */ /* 0x000fe200000006ff */
[----:B------:R-:W-:Y:S01]  /*ef50*/  FFMA R43, R34, R43, 1 ;  /* 0x3f800000222b7423 */ /* 0x000fe2000000002b */
[----:B------:R-:W-:Y:S01]  /*ef60*/  FFMA R47, R38, R47, 1 ;  /* 0x3f800000262f7423 */ /* 0x000fe2000000002f */
[----:B------:R-:W-:-:S02]  /*ef70*/  FFMA R49, R46, R3, 1 ;  /* 0x3f8000002e317423 */ /* 0x000fc40000000003 */
[----:B------:R-:W2:Y:S01]  /*ef80*/  MUFU.EX2 R45, R45 ;  /* 0x0000002d002d7308 */ /* 0x000ea20000000800 */
[----:B---3--:R-:W-:-:S07]  /*ef90*/  FFMA R28, R28, R37, 1 ;  /* 0x3f8000001c1c7423 */ /* 0x008fce0000000025 */
[----:B------:R-:W3:Y:S01]  /*efa0*/  MUFU.EX2 R51, R26 ;  /* 0x0000001a00337308 */ /* 0x000ee20000000800 */
[----:B-1----:R-:W-:-:S07]  /*efb0*/  FFMA R32, R32, R41, 1 ;  /* 0x3f80000020207423 */ /* 0x002fce0000000029 */
[----:B------:R-:W1:Y:S01]  /*efc0*/  MUFU.EX2 R5, R5 ;  /* 0x0000000500057308 */ /* 0x000e620000000800 */
[----:B--2---:R-:W-:-:S07]  /*efd0*/  FFMA R36, R36, R45, 1 ;  /* 0x3f80000024247423 */ /* 0x004fce000000002d */
[----:B------:R-:W2:Y:S01]  /*efe0*/  MUFU.EX2 R11, R4 ;  /* 0x00000004000b7308 */ /* 0x000ea20000000800 */
[----:B---3--:R-:W-:Y:S01]  /*eff0*/  FFMA R51, R42, R51, 1 ;  /* 0x3f8000002a337423 */ /* 0x008fe20000000033 */
        /* <DEDUP_REMOVED lines=8> */
.L_x_406:
[----:B------:R-:W1:Y:S02]  /*f080*/  MUFU.RCP R11, R6 ;  /* 0x00000006000b7308 */ /* 0x000e640000001000 */
[----:B-1----:R-:W-:-:S04]  /*f090*/  FFMA R0, R6, R11, -1 ;  /* 0xbf80000006007423 */ /* 0x002fc8000000000b */
[----:B------:R-:W-:-:S04]  /*f0a0*/  FADD.FTZ R0, -R0, -RZ ;  /* 0x800000ff00007221 */ /* 0x000fc80000010100 */
[----:B------:R-:W-:-:S07]  /*f0b0*/  FFMA R11, R11, R0, R11 ;  /* 0x000000000b0b7223 */ /* 0x000fce000000000b */
.L_x_407:
[----:B------:R-:W-:Y:S05]  /*f0c0*/  BSYNC B1 ;  /* 0x0000000000017941 */ /* 0x000fea0003800000 */
.L_x_405:
        /* <DEDUP_REMOVED lines=10> */
.L_x_409:
[----:B------:R-:W1:Y:S02]  /*f170*/  MUFU.RCP R6, R55 ;  /* 0x0000003700067308 */ /* 0x000e640000001000 */
[----:B-1----:R-:W-:-:S04]  /*f180*/  FFMA R0, R55, R6, -1 ;  /* 0xbf80000037007423 */ /* 0x002fc80000000006 */
[----:B------:R-:W-:-:S04]  /*f190*/  FADD.FTZ R3, -R0, -RZ ;  /* 0x800000ff00037221 */ /* 0x000fc80000010100 */
[----:B------:R-:W-:-:S07]  /*f1a0*/  FFMA R6, R6, R3, R6 ;  /* 0x0000000306067223 */ /* 0x000fce0000000006 */
.L_x_410:
[----:B------:R-:W-:Y:S05]  /*f1b0*/  BSYNC B1 ;  /* 0x0000000000017941 */ /* 0x000fea0003800000 */
.L_x_408:
        /* <DEDUP_REMOVED lines=10> */
.L_x_412:
[----:B------:R-:W1:Y:S02]  /*f260*/  MUFU.RCP R35, R10 ;  /* 0x0000000a00237308 */ /* 0x000e640000001000 */
[----:B-1----:R-:W-:-:S04]  /*f270*/  FFMA R0, R10, R35, -1 ;  /* 0xbf8000000a007423 */ /* 0x002fc80000000023 */
[----:B------:R-:W-:-:S04]  /*f280*/  FADD.FTZ R0, -R0, -RZ ;  /* 0x800000ff00007221 */ /* 0x000fc80000010100 */
[----:B------:R-:W-:-:S07]  /*f290*/  FFMA R35, R35, R0, R35 ;  /* 0x0000000023237223 */ /* 0x000fce0000000023 */
.L_x_413:
[----:B------:R-:W-:Y:S05]  /*f2a0*/  BSYNC B1 ;  /* 0x0000000000017941 */ /* 0x000fea0003800000 */
.L_x_411:
        /* <DEDUP_REMOVED lines=10> */
.L_x_415:
[----:B------:R-:W1:Y:S02]  /*f350*/  MUFU.RCP R10, R57 ;  /* 0x00000039000a7308 */ /* 0x000e640000001000 */
[----:B-1----:R-:W-:-:S04]  /*f360*/  FFMA R0, R57, R10, -1 ;  /* 0xbf80000039007423 */ /* 0x002fc8000000000a */
[----:B------:R-:W-:-:S04]  /*f370*/  FADD.FTZ R3, -R0, -RZ ;  /* 0x800000ff00037221 */ /* 0x000fc80000010100 */
[----:B------:R-:W-:-:S07]  /*f380*/  FFMA R10, R10, R3, R10 ;  /* 0x000000030a0a7223 */ /* 0x000fce000000000a */
.L_x_416:
[----:B------:R-:W-:Y:S05]  /*f390*/  BSYNC B1 ;  /* 0x0000000000017941 */ /* 0x000fea0003800000 */
.L_x_414:
        /* <DEDUP_REMOVED lines=10> */
.L_x_418:
[----:B------:R-:W1:Y:S02]  /*f440*/  MUFU.RCP R37, R28 ;  /* 0x0000001c00257308 */ /* 0x000e640000001000 */
[----:B-1----:R-:W-:-:S04]  /*f450*/  FFMA R0, R28, R37, -1 ;  /* 0xbf8000001c007423 */ /* 0x002fc80000000025 */
[----:B------:R-:W-:-:S04]  /*f460*/  FADD.FTZ R0, -R0, -RZ ;  /* 0x800000ff00007221 */ /* 0x000fc80000010100 */
[----:B------:R-:W-:-:S07]  /*f470*/  FFMA R37, R37, R0, R37 ;  /* 0x0000000025257223 */ /* 0x000fce0000000025 */
.L_x_419:
[----:B------:R-:W-:Y:S05]  /*f480*/  BSYNC B1 ;  /* 0x0000000000017941 */ /* 0x000fea0003800000 */
.L_x_417:
        /* <DEDUP_REMOVED lines=10> */
.L_x_421:
[----:B------:R-:W1:Y:S02]  /*f530*/  MUFU.RCP R24, R39 ;  /* 0x0000002700187308 */ /* 0x000e640000001000 */
[----:B-1----:R-:W-:-:S04]  /*f540*/  FFMA R0, R39, R24, -1 ;  /* 0xbf80000027007423 */ /* 0x002fc80000000018 */
[----:B------:R-:W-:-:S04]  /*f550*/  FADD.FTZ R3, -R0, -RZ ;  /* 0x800000ff00037221 */ /* 0x000fc80000010100 */
[----:B------:R-:W-:-:S07]  /*f560*/  FFMA R24, R24, R3, R24 ;  /* 0x0000000318187223 */ /* 0x000fce0000000018 */
.L_x_422:
[----:B------:R-:W-:Y:S05]  /*f570*/  BSYNC B1 ;  /* 0x0000000000017941 */ /* 0x000fea0003800000 */
.L_x_420:
        /* <DEDUP_REMOVED lines=10> */
.L_x_424:
[----:B------:R-:W1:Y:S02]  /*f620*/  MUFU.RCP R39, R32 ;  /* 0x0000002000277308 */ /* 0x000e640000001000 */
[----:B-1----:R-:W-:-:S04]  /*f630*/  FFMA R0, R32, R39, -1 ;  /* 0xbf80000020007423 */ /* 0x002fc80000000027 */
[----:B------:R-:W-:-:S04]  /*f640*/  FADD.FTZ R0, -R0, -RZ ;  /* 0x800000ff00007221 */ /* 0x000fc80000010100 */
[----:B------:R-:W-:-:S07]  /*f650*/  FFMA R39, R39, R0, R39 ;  /* 0x0000000027277223 */ /* 0x000fce0000000027 */
.L_x_425:
[----:B------:R-:W-:Y:S05]  /*f660*/  BSYNC B1 ;  /* 0x0000000000017941 */ /* 0x000fea0003800000 */
.L_x_423:
        /* <DEDUP_REMOVED lines=10> */
.L_x_427:
[----:B------:R-:W1:Y:S02]  /*f710*/  MUFU.RCP R26, R43 ;  /* 0x0000002b001a7308 */ /* 0x000e640000001000 */
[----:B-1----:R-:W-:-:S04]  /*f720*/  FFMA R0, R43, R26, -1 ;  /* 0xbf8000002b007423 */ /* 0x002fc8000000001a */
[----:B------:R-:W-:-:S04]  /*f730*/  FADD.FTZ R3, -R0, -RZ ;  /* 0x800000ff00037221 */ /* 0x000fc80000010100 */
[----:B------:R-:W-:-:S07]  /*f740*/  FFMA R26, R26, R3, R26 ;  /* 0x000000031a1a7223 */ /* 0x000fce000000001a */
.L_x_428:
[----:B------:R-:W-:Y:S05]  /*f750*/  BSYNC B1 ;  /* 0x0000000000017941 */ /* 0x000fea0003800000 */
.L_x_426:
        /* <DEDUP_REMOVED lines=10> */
.L_x_430:
[----:B------:R-:W1:Y:S02]  /*f800*/  MUFU.RCP R41, R36 ;  /* 0x0000002400297308 */ /* 0x000e640000001000 */
[----:B-1----:R-:W-:-:S04]  /*f810*/  FFMA R0, R36, R41, -1 ;  /* 0xbf80000024007423 */ /* 0x002fc80000000029 */
[----:B------:R-:W-:-:S04]  /*f820*/  FADD.FTZ R0, -R0, -RZ ;  /* 0x800000ff00007221 */ /* 0x000fc80000010100 */
[----:B------:R-:W-:-:S07]  /*f830*/  FFMA R41, R41, R0, R41 ;  /* 0x0000000029297223 */ /* 0x000fce0000000029 */
.L_x_431:
[----:B------:R-:W-:Y:S05]  /*f840*/  BSYNC B1 ;  /* 0x0000000000017941 */ /* 0x000fea0003800000 */
.L_x_429:
        /* <DEDUP_REMOVED lines=10> */
.L_x_433:
[----:B------:R-:W1:Y:S02]  /*f8f0*/  MUFU.RCP R28, R47 ;  /* 0x0000002f001c7308 */ /* 0x000e640000001000 */
[----:B-1----:R-:W-:-:S04]  /*f900*/  FFMA R0, R47, R28, -1 ;  /* 0xbf8000002f007423 */ /* 0x002fc8000000001c */
[----:B------:R-:W-:-:S04]  /*f910*/  FADD.FTZ R3, -R0, -RZ ;  /* 0x800000ff00037221 */ /* 0x000fc80000010100 */
[----:B------:R-:W-:-:S07]  /*f920*/  FFMA R28, R28, R3, R28 ;  /* 0x000000031c1c7223 */ /* 0x000fce000000001c */
.L_x_434:
[----:B------:R-:W-:Y:S05]  /*f930*/  BSYNC B1 ;  /* 0x0000000000017941 */ /* 0x000fea0003800000 */
.L_x_432:
        /* <DEDUP_REMOVED lines=10> */
.L_x_436:
[----:B------:R-:W1:Y:S02]  /*f9e0*/  MUFU.RCP R43, R40 ;  /* 0x00000028002b7308 */ /* 0x000e640000001000 */
[----:B-1----:R-:W-:-:S04]  /*f9f0*/  FFMA R0, R40, R43, -1 ;  /* 0xbf80000028007423 */ /* 0x002fc8000000002b */
[----:B------:R-:W-:-:S04]  /*fa00*/  FADD.FTZ R0, -R0, -RZ ;  /* 0x800000ff00007221 */ /* 0x000fc80000010100 */
[----:B------:R-:W-:-:S07]  /*fa10*/  FFMA R43, R43, R0, R43 ;  /* 0x000000002b2b7223 */ /* 0x000fce000000002b */
.L_x_437:
[----:B------:R-:W-:Y:S05]  /*fa20*/  BSYNC B1 ;  /* 0x0000000000017941 */ /* 0x000fea0003800000 */
.L_x_435:
        /* <DEDUP_REMOVED lines=10> */
.L_x_439:
[----:B------:R-:W1:Y:S02]  /*fad0*/  MUFU.RCP R30, R51 ;  /* 0x00000033001e7308 */ /* 0x000e640000001000 */
[----:B-1----:R-:W-:-:S04]  /*fae0*/  FFMA R0, R51, R30, -1 ;  /* 0xbf80000033007423 */ /* 0x002fc8000000001e */
[----:B------:R-:W-:-:S04]  /*faf0*/  FADD.FTZ R3, -R0, -RZ ;  /* 0x800000ff00037221 */ /* 0x000fc80000010100 */
[----:B------:R-:W-:-:S07]  /*fb00*/  FFMA R30, R30, R3, R30 ;  /* 0x000000031e1e7223 */ /* 0x000fce000000001e */
.L_x_440:
[----:B------:R-:W-:Y:S05]  /*fb10*/  BSYNC B1 ;  /* 0x0000000000017941 */ /* 0x000fea0003800000 */
.L_x_438:
        /* <DEDUP_REMOVED lines=10> */
.L_x_442:
[----:B------:R-:W1:Y:S02]  /*fbc0*/  MUFU.RCP R45, R44 ;  /* 0x0000002c002d7308 */ /* 0x000e640000001000 */
[----:B-1----:R-:W-:-:S04]  /*fbd0*/  FFMA R0, R44, R45, -1 ;  /* 0xbf8000002c007423 */ /* 0x002fc8000000002d */
[----:B------:R-:W-:-:S04]  /*fbe0*/  FADD.FTZ R0, -R0, -RZ ;  /* 0x800000ff00007221 */ /* 0x000fc80000010100 */
[----:B------:R-:W-:-:S07]  /*fbf0*/  FFMA R45, R45, R0, R45 ;  /* 0x000000002d2d7223 */ /* 0x000fce000000002d */
.L_x_443:
[----:B------:R-:W-:Y:S05]  /*fc00*/  BSYNC B1 ;  /* 0x0000000000017941 */ /* 0x000fea0003800000 */
.L_x_441:
        /* <DEDUP_REMOVED lines=10> */
.L_x_445:
[----:B------:R-:W1:Y:S02]  /*fcb0*/  MUFU.RCP R32, R49 ;  /* 0x0000003100207308 */ /* 0x000e640000001000 */
[----:B-1----:R-:W-:-:S04]  /*fcc0*/  FFMA R0, R49, R32, -1 ;  /* 0xbf80000031007423 */ /* 0x002fc80000000020 */
[----:B------:R-:W-:-:S04]  /*fcd0*/  FADD.FTZ R3, -R0, -RZ ;  /* 0x800000ff00037221 */ /* 0x000fc80000010100 */
[----:B------:R-:W-:-:S07]  /*fce0*/  FFMA R32, R32, R3, R32 ;  /* 0x0000000320207223 */ /* 0x000fce0000000020 */
.L_x_446:
[----:B------:R-:W-:Y:S05]  /*fcf0*/  BSYNC B1 ;  /* 0x0000000000017941 */ /* 0x000fea0003800000 */
.L_x_444:
        /* <DEDUP_REMOVED lines=10> */
.L_x_448:
[----:B------:R-:W1:Y:S02]  /*fda0*/  MUFU.RCP R47, R48 ;  /* 0x00000030002f7308 */ /* 0x000e640000001000 */
[----:B-1----:R-:W-:-:S04]  /*fdb0*/  FFMA R0, R48, R47, -1 ;  /* 0xbf80000030007423 */ /* 0x002fc8000000002f */
[----:B------:R-:W-:-:S04]  /*fdc0*/  FADD.FTZ R0, -R0, -RZ ;  /* 0x800000ff00007221 */ /* 0x000fc80000010100 */
[----:B------:R-:W-:-:S07]  /*fdd0*/  FFMA R47, R47, R0, R47 ;  /* 0x000000002f2f7223 */ /* 0x000fce000000002f */
.L_x_449:
[----:B------:R-:W-:Y:S05]  /*fde0*/  BSYNC B1 ;  /* 0x0000000000017941 */ /* 0x000fea0003800000 */
.L_x_447:
        /* <DEDUP_REMOVED lines=9> */
.L_x_451:
[----:B------:R-:W1:Y:S02]  /*fe80*/  MUFU.RCP R0, R53 ;  /* 0x0000003500007308 */ /* 0x000e640000001000 */
[----:B-1----:R-:W-:-:S04]  /*fe90*/  FFMA R3, R53, R0, -1 ;  /* 0xbf80000035037423 */ /* 0x002fc80000000000 */
[----:B------:R-:W-:-:S04]  /*fea0*/  FADD.FTZ R3, -R3, -RZ ;  /* 0x800000ff03037221 */ /* 0x000fc80000010100 */
[----:B------:R-:W-:-:S07]  /*feb0*/  FFMA R0, R0, R3, R0 ;  /* 0x0000000300007223 */ /* 0x000fce0000000000 */
.L_x_452:
[----:B------:R-:W-:Y:S05]  /*fec0*/  BSYNC B1 ;  /* 0x0000000000017941 */ /* 0x000fea0003800000 */
.L_x_450:
        /* <DEDUP_REMOVED lines=45> */
.L_x_454:
[----:B------:R-:W-:Y:S05]  /*101a0*/  BSYNC B0 ;  /* 0x0000000000007941 */ /* 0x000fea0003800000 */
.L_x_453:
[----:B------:R-:W-:Y:S06]  /*101b0*/  BAR.SYNC.DEFER_BLOCKING 0x1, 0x100 ;  /* 0x0044000000007b1d */ /* 0x000fec0000010000 */
[----:B------:R-:W-:Y:S04]  /*101c0*/  BSSY B0, `(.L_x_455) ;  /* 0x0000009000007945 */ /* 0x000fe80003800000 */
[----:B------:R-:W-:Y:S05]  /*101d0*/  @P0 BRA `(.L_x_456) ;  /* 0x00000000001c0947 */ /* 0x000fea0003800000 */
[----:B------:R-:W-:-:S13]  /*101e0*/  ISETP.NE.AND P2, PT, R160, 0x3, PT ;  /* 0x00000003a000780c */ /* 0x000fda0003f45270 */
[----:B------:R-:W-:Y:S05]  /*101f0*/  @!P2 BRA `(.L_x_457) ;  /* 0x000000000004a947 */ /* 0x000fea0003800000 */
[----:B------:R-:W-:Y:S01]  /*10200*/  BPT.TRAP 0x1 ;  /* 0x000000040000795c */ /* 0x000fe20000300000 */
.L_x_457:
[----:B------:R-:W-:-:S04]  /*10210*/  ULEA UR4, UR5, UR45, 0x3 ;  /* 0x0000002d05047291 */ /* 0x000fc8000f8e183f */
[----:B------:R-:W-:-:S04]  /*10220*/  UIADD3 UR4, UR4, 0x60, URZ ;  /* 0x0000006004047890 */ /* 0x000fc8000fffe03f */
[----:B------:R-:W-:-:S09]  /*10230*/  UPRMT UR4, UR50, 0x654, UR4 ;  /* 0x0000065432047896 */ /* 0x000fd20008000004 */
[----:B------:R-:W-:Y:S03]  /*10240*/  SYNCS.ARRIVE.TRANS64.RED.A1T0 RZ, [UR4], RZ ;  /* 0x000000ffffff79a7 */ /* 0x000fe60008100404 */
.L_x_456:
[----:B------:R-:W-:Y:S05]  /*10250*/  BSYNC B0 ;  /* 0x0000000000007941 */ /* 0x000fea0003800000 */
.L_x_455:
        /* <DEDUP_REMOVED lines=8> */
.L_x_460:
[----:B------:R-:W-:Y:S01]  /*102e0*/  SHF.L.U32 R7, R7, 0x1f, RZ ;  /* 0x0000001f07077819 */ /* 0x000fe200000006ff */
[----:B------:R-:W-:Y:S01]  /*102f0*/  BSSY B1, `(.L_x_461) ;  /* 0x0000004000017945 */ /* 0x000fe20003800000 */
[----:B------:R-:W-:-:S04]  /*10300*/  LEA R0, R12, UR45, 0x3 ;  /* 0x0000002d0c007c11 */ /* 0x000fc8000f8e18ff */
[----:B------:R-:W2:Y:S02]  /*10310*/  SYNCS.PHASECHK.TRANS64.TRYWAIT P2, [R0+URZ+0x40], R7 ;  /* 0x00004007000075a7 */ /* 0x000ea4000804017f */
[----:B--2---:R-:W-:Y:S05]  /*10320*/  @!P2 BRA `(.L_x_462) ;  /* 0x000000580064a947 */ /* 0x004fea0003800000 */
.L_x_624:
[----:B------:R-:W-:Y:S05]  /*10330*/  BSYNC B1 ;  /* 0x0000000000017941 */ /* 0x000fea0003800000 */
.L_x_461:
[----:B------:R-:W-:Y:S05]  /*10340*/  @P1 BRA `(.L_x_459) ;  /* 0x0000000000941947 */ /* 0x000fea0003800000 */
[----:B------:R-:W-:Y:S01]  /*10350*/  LEA R12, R12, R33, 0xd ;  /* 0x000000210c0c7211 */ /* 0x000fe200078e68ff */
[----:B------:R-:W-:Y:S05]  /*10360*/  WARPSYNC.ALL ;  /* 0x0000000000007948 */ /* 0x000fea0003800000 */
[----:B--2---:R-:W-:Y:S01]  /*10370*/  IMAD R0, R155, 0x2, R12 ;  /* 0x000000029b007824 */ /* 0x004fe200078e020c */
[----:B------:R-:W1:Y:S04]  /*10380*/  LDSM.16.M88.4 R4, [R12] ;  /* 0x000000000c04783b */ /* 0x000e680000000200 */
[----:B------:R-:W2:Y:S01]  /*10390*/  LDSM.16.M88.4 R32, [R0] ;  /* 0x000000000020783b */ /* 0x000ea20000000200 */
[----:B-1----:R-:W-:-:S02]  /*103a0*/  SHF.L.U32 R8, R4, 0x10, RZ ;  /* 0x0000001004087819 */ /* 0x002fc400000006ff */
[----:B------:R-:W-:Y:S02]  /*103b0*/  SHF.L.U32 R26, R6, 0x10, RZ ;  /* 0x00000010061a7819 */ /* 0x000fe400000006ff */
[----:B--2---:R-:W-:Y:S01]  /*103c0*/  SHF.L.U32 R12, R32, 0x10, RZ ;  /* 0x00000010200c7819 */ /* 0x004fe200000006ff */
[----:B------:R-:W-:Y:S01]  /*103d0*/  IMAD.U32 R40, R35, 0x10000, RZ ;  /* 0x0001000023287824 */ /* 0x000fe200078e00ff */
[----:B------:R-:W-:Y:S01]  /*103e0*/  SHF.L.U32 R38, R34, 0x10, RZ ;  /* 0x0000001022267819 */ /* 0x000fe200000006ff */
        /* <DEDUP_REMOVED lines=21> */
[----:B------:R-:W-:Y:S01]  /*10540*/  LOP3.LUT R42, R35, 0xffff0000, RZ, 0xc0, !PT ;  /* 0xffff0000232a7812 */ /* 0x000fe200078ec0ff */
[C---:B------:R-:W-:Y:S01]  /*10550*/  FMUL R165, R153.reuse, R36 ;  /* 0x0000002499a57220 */ /* 0x040fe20000400000 */
[C---:B------:R-:W-:Y:S01]  /*10560*/  FMUL R29, R153.reuse, R38 ;  /* 0x00000026991d7220 */ /* 0x040fe20000400000 */
[C---:B------:R-:W-:Y:S01]  /*10570*/  FMUL R167, R153.reuse, R34 ;  /* 0x0000002299a77220 */ /* 0x040fe20000400000 */
[C---:B------:R-:W-:Y:S01]  /*10580*/  FMUL R31, R153.reuse, R40 ;  /* 0x00000028991f7220 */ /* 0x040fe20000400000 */
[----:B------:R-:W-:-:S07]  /*10590*/  FMUL R169, R153, R42 ;  /* 0x0000002a99a97220 */ /* 0x000fce0000400000 */
.L_x_459:
[----:B------:R-:W-:Y:S05]  /*105a0*/  BSYNC B0 ;  /* 0x0000000000007941 */ /* 0x000fea0003800000 */
.L_x_458:
[----:B-1----:R-:W-:Y:S01]  /*105b0*/  MOV R48, 0x3bbb989d ;  /* 0x3bbb989d00307802 */ /* 0x002fe20000000f00 */
[C---:B------:R-:W-:Y:S01]  /*105c0*/  FFMA R13, R154.reuse, R136, R13 ;  /* 0x000000889a0d7223 */ /* 0x040fe2000000000d */
[----:B------:R-:W-:Y:S01]  /*105d0*/  MOV R49, 0x437c0000 ;  /* 0x437c000000317802 */ /* 0x000fe20000000f00 */
[C---:B------:R-:W-:Y:S01]  /*105e0*/  FFMA R14, R154.reuse, R137, R14 ;  /* 0x000000899a0e7223 */ /* 0x040fe2000000000e */
[C---:B------:R-:W-:Y:S01]  /*105f0*/  FFMA R138, R154.reuse, R138, R157 ;  /* 0x0000008a9a8a7223 */ /* 0x040fe2000000009d */
[-C--:B--2---:R-:W-:Y:S01]  /*10600*/  FFMA.SAT R0, -R13, R48.reuse, 0.5 ;  /* 0x3f0000000d007423 */ /* 0x084fe20000002130 */
[----:B------:R-:W-:Y:S01]  /*10610*/  FFMA R23, R154, R139, R23 ;  /* 0x0000008b9a177223 */ /* 0x000fe20000000017 */
[-C--:B------:R-:W-:Y:S01]  /*10620*/  FFMA.SAT R3, -R14, R48.reuse, 0.5 ;  /* 0x3f0000000e037423 */ /* 0x080fe20000002130 */
[----:B------:R-:W-:Y:S01]  /*10630*/  FFMA.SAT R6, -R138, R48, 0.5 ;  /* 0x3f0000008a067423 */ /* 0x000fe20000002130 */
[-C--:B------:R-:W-:Y:S01]  /*10640*/  FFMA.RM R0, R0, R49.reuse, 12582913 ;  /* 0x4b40000100007423 */ /* 0x080fe20000004031 */
[----:B------:R-:W-:Y:S01]  /*10650*/  FFMA R21, R154, R140, R21 ;  /* 0x0000008c9a157223 */ /* 0x000fe20000000015 */
[-C--:B------:R-:W-:Y:S01]  /*10660*/  FFMA.RM R5, R3, R49.reuse, 12582913 ;  /* 0x4b40000103057423 */ /* 0x080fe20000004031 */
[-C--:B------:R-:W-:Y:S01]  /*10670*/  FFMA.RM R8, R6, R49.reuse, 12582913 ;  /* 0x4b40000106087423 */ /* 0x080fe20000004031 */
[----:B------:R-:W-:Y:S01]  /*10680*/  FADD R4, R0, -12583039 ;  /* 0xcb40007f00047421 */ /* 0x000fe20000000000 */
[-C--:B------:R-:W-:Y:S01]  /*10690*/  FFMA.SAT R6, -R23, R48.reuse, 0.5 ;  /* 0x3f00000017067423 */ /* 0x080fe20000002130 */
[----:B------:R-:W-:Y:S01]  /*106a0*/  FFMA.SAT R24, -R21, R48, 0.5 ;  /* 0x3f00000015187423 */ /* 0x000fe20000002130 */
[----:B------:R-:W-:Y:S01]  /*106b0*/  FADD R3, R5, -12583039 ;  /* 0xcb40007f05037421 */ /* 0x000fe20000000000 */
[C---:B------:R-:W-:Y:S01]  /*106c0*/  FFMA R4, -R13.reuse, 1.4426950216293334961, -R4 ;  /* 0x3fb8aa3b0d047823 */ /* 0x040fe20000000904 */
[-C--:B------:R-:W-:Y:S01]  /*106d0*/  FFMA.RM R10, R6, R49.reuse, 12582913 ;  /* 0x4b400001060a7423 */ /* 0x080fe20000004031 */
[----:B------:R-:W-:Y:S01]  /*106e0*/  FFMA.RM R24, R24, R49, 12582913 ;  /* 0x4b40000118187423 */ /* 0x000fe20000004031 */
[----:B------:R-:W-:Y:S01]  /*106f0*/  FFMA R7, -R14, 1.4426950216293334961, -R3 ;  /* 0x3fb8aa3b0e077823 */ /* 0x000fe20000000903 */
[----:B------:R-:W-:Y:S01]  /*10700*/  FFMA R4, -R13, 1.925963033500011079e-08, R4 ;  /* 0x32a570600d047823 */ /* 0x000fe20000000104 */
[----:B------:R-:W-:Y:S01]  /*10710*/  FADD R12, R10, -12583039 ;  /* 0xcb40007f0a0c7421 */ /* 0x000fe20000000000 */
[C---:B------:R-:W-:Y:S01]  /*10720*/  FFMA R143, R154.reuse, R143, R159 ;  /* 0x0000008f9a8f7223 */ /* 0x040fe2000000009f */
[C---:B------:R-:W-:Y:S01]  /*10730*/  FFMA R15, R154.reuse, R141, R15 ;  /* 0x0000008d9a0f7223 */ /* 0x040fe2000000000f */
[----:B------:R1:W2:Y:S01]  /*10740*/  MUFU.EX2 R3, R4 ;  /* 0x0000000400037308 */ /* 0x0002a20000000800 */
[----:B------:R-:W-:Y:S01]  /*10750*/  FFMA R25, R154, R144, R25 ;  /* 0x000000909a197223 */ /* 0x000fe20000000019 */
[----:B------:R-:W-:Y:S01]  /*10760*/  FFMA R12, -R23, 1.4426950216293334961, -R12 ;  /* 0x3fb8aa3b170c7823 */ /* 0x000fe2000000090c */
[-C--:B------:R-:W-:Y:S01]  /*10770*/  FFMA.SAT R32, -R143, R48.reuse, 0.5 ;  /* 0x3f0000008f207423 */ /* 0x080fe20000002130 */
[----:B------:R-:W-:Y:S01]  /*10780*/  FFMA R7, -R14, 1.925963033500011079e-08, R7 ;  /* 0x32a570600e077823 */ /* 0x000fe20000000107 */
[-C--:B------:R-:W-:Y:S01]  /*10790*/  FFMA.SAT R26, -R15, R48.reuse, 0.5 ;  /* 0x3f0000000f1a7423 */ /* 0x080fe20000002130 */
[----:B------:R-:W-:Y:S01]  /*107a0*/  FFMA.SAT R34, -R25, R48, 0.5 ;  /* 0x3f00000019227423 */ /* 0x000fe20000002130 */
[----:B------:R-:W-:Y:S01]  /*107b0*/  FFMA R12, -R23, 1.925963033500011079e-08, R12 ;  /* 0x32a57060170c7823 */ /* 0x000fe2000000010c */
[----:B------:R-:W-:Y:S01]  /*107c0*/  FFMA R142, R154, R142, R161 ;  /* 0x0000008e9a8e7223 */ /* 0x000fe200000000a1 */
[----:B-1----:R-:W-:Y:S01]  /*107d0*/  FADD R4, R24, -12583039 ;  /* 0xcb40007f18047421 */ /* 0x002fe20000000000 */
[-C--:B------:R-:W-:Y:S01]  /*107e0*/  FFMA.RM R32, R32, R49.reuse, 12582913 ;  /* 0x4b40000120207423 */ /* 0x080fe20000004031 */
[-C--:B------:R-:W-:Y:S01]  /*107f0*/  FFMA.RM R26, R26, R49.reuse, 12582913 ;  /* 0x4b4000011a1a7423 */ /* 0x080fe20000004031 */
[----:B------:R-:W-:Y:S01]  /*10800*/  FFMA.RM R34, R34, R49, 12582913 ;  /* 0x4b40000122227423 */ /* 0x000fe20000004031 */
[C---:B------:R-:W-:Y:S01]  /*10810*/  FFMA R4, -R21.reuse, 1.4426950216293334961, -R4 ;  /* 0x3fb8aa3b15047823 */ /* 0x040fe20000000904 */
[----:B------:R-:W-:Y:S01]  /*10820*/  MUFU.EX2 R6, R7 ;  /* 0x0000000700067308 */ /* 0x000fe20000000800 */
[----:B------:R-:W-:Y:S01]  /*10830*/  FFMA.SAT R30, -R142, R48, 0.5 ;  /* 0x3f0000008e1e7423 */ /* 0x000fe20000002130 */
[----:B------:R-:W-:Y:S01]  /*10840*/  FADD R28, R26, -12583039 ;  /* 0xcb40007f1a1c7421 */ /* 0x000fe20000000000 */
[----:B------:R-:W-:Y:S01]  /*10850*/  FFMA R4, -R21, 1.925963033500011079e-08, R4 ;  /* 0x32a5706015047823 */ /* 0x000fe20000000104 */
[C---:B------:R-:W-:Y:S01]  /*10860*/  FFMA R27, R154.reuse, R146, R27 ;  /* 0x000000929a1b7223 */ /* 0x040fe2000000001b */
[C---:B------:R-:W-:Y:S01]  /*10870*/  FFMA R145, R154.reuse, R145, R163 ;  /* 0x000000919a917223 */ /* 0x040fe200000000a3 */
[----:B------:R-:W-:Y:S01]  /*10880*/  FFMA R147, R154, R147, R165 ;  /* 0x000000939a937223 */ /* 0x000fe200000000a5 */
[----:B------:R-:W-:Y:S01]  /*10890*/  FFMA.RM R30, R30, R49, 12582913 ;  /* 0x4b4000011e1e7423 */ /* 0x000fe20000004031 */
[----:B------:R1:W3:Y:S01]  /*108a0*/  MUFU.EX2 R7, R12 ;  /* 0x0000000c00077308 */ /* 0x0002e20000000800 */
[----:B------:R-:W-:Y:S01]  /*108b0*/  FFMA R28, -R15, 1.4426950216293334961, -R28 ;  /* 0x3fb8aa3b0f1c7823 */ /* 0x000fe2000000091c */
[-C--:B------:R-:W-:Y:S01]  /*108c0*/  FFMA.SAT R38, -R27, R48.reuse, 0.5 ;  /* 0x3f0000001b267423 */ /* 0x080fe20000002130 */
[-C--:B------:R-:W-:Y:S01]  /*108d0*/  FFMA.SAT R36, -R145, R48.reuse, 0.5 ;  /* 0x3f00000091247423 */ /* 0x080fe20000002130 */
[----:B------:R-:W-:Y:S01]  /*108e0*/  FFMA.SAT R40, -R147, R48, 0.5 ;  /* 0x3f00000093287423 */ /* 0x000fe20000002130 */
[----:B------:R-:W-:Y:S01]  /*108f0*/  FADD R11, R8, -12583039 ;  /* 0xcb40007f080b7421 */ /* 0x000fe20000000000 */
[----:B------:R-:W-:Y:S01]  /*10900*/  FADD R35, R30, -12583039 ;  /* 0xcb40007f1e237421 */ /* 0x000fe20000000000 */
[----:B------:R-:W-:Y:S01]  /*10910*/  FFMA R149, R154, R149, R167 ;  /* 0x000000959a957223 */ /* 0x000fe200000000a7 */
[----:B------:R4:W-:Y:S01]  /*10920*/  MUFU.EX2 R33, R4 ;  /* 0x0000000400217308 */ /* 0x0009e20000000800 */
[----:B-1----:R-:W-:Y:S01]  /*10930*/  FADD R12, R32, -12583039 ;  /* 0xcb40007f200c7421 */ /* 0x002fe20000000000 */
[----:B------:R-:W-:Y:S01]  /*10940*/  FFMA R28, -R15, 1.925963033500011079e-08, R28 ;  /* 0x32a570600f1c7823 */ /* 0x000fe2000000011c */
[----:B------:R-:W-:Y:S01]  /*10950*/  FFMA R29, R154, R148, R29 ;  /* 0x000000949a1d7223 */ /* 0x000fe2000000001d */
[-C--:B------:R-:W-:Y:S01]  /*10960*/  FFMA.RM R38, R38, R49.reuse, 12582913 ;  /* 0x4b40000126267423 */ /* 0x080fe20000004031 */
[C---:B------:R-:W-:Y:S01]  /*10970*/  FFMA R12, -R143.reuse, 1.4426950216293334961, -R12 ;  /* 0x3fb8aa3b8f0c7823 */ /* 0x040fe2000000090c */
[----:B------:R-:W-:Y:S01]  /*10980*/  FFMA R31, R154, R150, R31 ;  /* 0x000000969a1f7223 */ /* 0x000fe2000000001f */
[----:B------:R-:W-:Y:S01]  /*10990*/  FFMA.RM R36, R36, R49, 12582913 ;  /* 0x4b40000124247423 */ /* 0x000fe20000004031 */
[----:B------:R-:W-:Y:S01]  /*109a0*/  FFMA R151, R154, R151, R169 ;  /* 0x000000979a977223 */ /* 0x000fe200000000a9 */
[----:B----4-:R-:W-:Y:S01]  /*109b0*/  FADD R4, R34, -12583039 ;  /* 0xcb40007f22047421 */ /* 0x010fe20000000000 */
[----:B------:R-:W-:Y:S01]  /*109c0*/  FFMA R12, -R143, 1.925963033500011079e-08, R12 ;  /* 0x32a570608f0c7823 */ /* 0x000fe2000000010c */
[-C--:B------:R-:W-:Y:S01]  /*109d0*/  FFMA.RM R40, R40, R49.reuse, 12582913 ;  /* 0x4b40000128287423 */ /* 0x080fe20000004031 */
[----:B------:R-:W-:Y:S01]  /*109e0*/  FFMA R11, -R138, 1.4426950216293334961, -R11 ;  /* 0x3fb8aa3b8a0b7823 */ /* 0x000fe2000000090b */
[----:B------:R-:W-:Y:S01]  /*109f0*/  FFMA R4, -R25, 1.4426950216293334961, -R4 ;  /* 0x3fb8aa3b19047823 */ /* 0x000fe20000000904 */
[----:B------:R-:W-:Y:S01]  /*10a00*/  FFMA R37, -R142, 1.4426950216293334961, -R35 ;  /* 0x3fb8aa3b8e257823 */ /* 0x000fe20000000923 */
[----:B------:R1:W-:Y:S01]  /*10a10*/  MUFU.EX2 R39, R12 ;  /* 0x0000000c00277308 */ /* 0x0003e20000000800 */
[-C--:B------:R-:W-:Y:S01]  /*10a20*/  FFMA.SAT R44, -R149, R48.reuse, 0.5 ;  /* 0x3f000000952c7423 */ /* 0x080fe20000002130 */
[----:B------:R-:W-:Y:S01]  /*10a30*/  FFMA R4, -R25, 1.925963033500011079e-08, R4 ;  /* 0x32a5706019047823 */ /* 0x000fe20000000104 */
[-C--:B------:R-:W-:Y:S01]  /*10a40*/  FFMA.SAT R42, -R29, R48.reuse, 0.5 ;  /* 0x3f0000001d2a7423 */ /* 0x080fe20000002130 */
[-C--:B------:R-:W-:Y:S01]  /*10a50*/  FFMA.SAT R46, -R31, R48.reuse, 0.5 ;  /* 0x3f0000001f2e7423 */ /* 0x080fe20000002130 */
[----:B------:R-:W-:Y:S01]  /*10a60*/  FFMA.SAT R48, -R151, R48, 0.5 ;  /* 0x3f00000097307423 */ /* 0x000fe20000002130 */
[----:B------:R-:W-:Y:S01]  /*10a70*/  SHF.L.U32 R0, R0, 0x17, RZ ;  /* 0x0000001700007819 */ /* 0x000fe200000006ff */
[----:B------:R-:W-:Y:S01]  /*10a80*/  FFMA R11, -R138, 1.925963033500011079e-08, R11 ;  /* 0x32a570608a0b7823 */ /* 0x000fe2000000010b */
[----:B------:R4:W5:Y:S01]  /*10a90*/  MUFU.EX2 R35, R28 ;  /* 0x0000001c00237308 */ /* 0x0009620000000800 */
[----:B-1----:R-:W-:Y:S01]  /*10aa0*/  FADD R12, R38, -12583039 ;  /* 0xcb40007f260c7421 */ /* 0x002fe20000000000 */
[-C--:B------:R-:W-:Y:S01]  /*10ab0*/  FFMA.RM R44, R44, R49.reuse, 12582913 ;  /* 0x4b4000012c2c7423 */ /* 0x080fe20000004031 */
[-C--:B------:R-:W-:Y:S01]  /*10ac0*/  FFMA.RM R42, R42, R49.reuse, 12582913 ;  /* 0x4b4000012a2a7423 */ /* 0x080fe20000004031 */
[-C--:B------:R-:W-:Y:S01]  /*10ad0*/  FFMA.RM R46, R46, R49.reuse, 12582913 ;  /* 0x4b4000012e2e7423 */ /* 0x080fe20000004031 */
[C---:B------:R-:W-:Y:S01]  /*10ae0*/  FFMA R12, -R27.reuse, 1.4426950216293334961, -R12 ;  /* 0x3fb8aa3b1b0c7823 */ /* 0x040fe2000000090c */
[----:B------:R-:W-:Y:S01]  /*10af0*/  FFMA.RM R48, R48, R49, 12582913 ;  /* 0x4b40000130307423 */ /* 0x000fe20000004031 */
[----:B--2---:R-:W-:Y:S01]  /*10b00*/  FFMA R49, R0, R3, 1 ;  /* 0x3f80000000317423 */ /* 0x004fe20000000003 */
[----:B------:R1:W-:Y:S01]  /*10b10*/  MUFU.EX2 R41, R4 ;  /* 0x0000000400297308 */ /* 0x0003e20000000800 */
[----:B----4-:R-:W-:Y:S01]  /*10b20*/  FADD R28, R36, -12583039 ;  /* 0xcb40007f241c7421 */ /* 0x010fe20000000000 */
[----:B------:R-:W-:Y:S01]  /*10b30*/  FADD R0, R44, -12583039 ;  /* 0xcb40007f2c007421 */ /* 0x000fe20000000000 */
[----:B------:R-:W-:Y:S01]  /*10b40*/  FFMA R12, -R27, 1.925963033500011079e-08, R12 ;  /* 0x32a570601b0c7823 */ /* 0x000fe2000000010c */
[----:B------:R-:W-:Y:S01]  /*10b50*/  SHF.L.U32 R5, R5, 0x17, RZ ;  /* 0x0000001705057819 */ /* 0x000fe200000006ff */
[----:B------:R-:W-:Y:S01]  /*10b60*/  FFMA R28, -R145, 1.4426950216293334961, -R28 ;  /* 0x3fb8aa3b911c7823 */ /* 0x000fe2000000091c */
[----:B------:R-:W-:Y:S01]  /*10b70*/  FFMA R0, -R149, 1.4426950216293334961, -R0 ;  /* 0x3fb8aa3b95007823 */ /* 0x000fe20000000900 */
[----:B------:R-:W-:Y:S01]  /*10b80*/  FFMA R37, -R142, 1.925963033500011079e-08, R37 ;  /* 0x32a570608e257823 */ /* 0x000fe20000000125 */
[----:B------:R-:W2:Y:S01]  /*10b90*/  MUFU.EX2 R11, R11 ;  /* 0x0000000b000b7308 */ /* 0x000ea20000000800 */
[----:B-1----:R-:W-:Y:S01]  /*10ba0*/  FADD R4, R40, -12583039 ;  /* 0xcb40007f28047421 */ /* 0x002fe20000000000 */
[----:B------:R-:W-:Y:S01]  /*10bb0*/  FFMA R28, -R145, 1.925963033500011079e-08, R28 ;  /* 0x32a57060911c7823 */ /* 0x000fe2000000011c */
[----:B------:R-:W-:Y:S01]  /*10bc0*/  FFMA R0, -R149, 1.925963033500011079e-08, R0 ;  /* 0x32a5706095007823 */ /* 0x000fe20000000100 */
[----:B------:R-:W-:Y:S01]  /*10bd0*/  SHF.L.U32 R8, R8, 0x17, RZ ;  /* 0x0000001708087819 */ /* 0x000fe200000006ff */
[C---:B------:R-:W-:Y:S01]  /*10be0*/  FFMA R4, -R147.reuse, 1.4426950216293334961, -R4 ;  /* 0x3fb8aa3b93047823 */ /* 0x040fe20000000904 */
[----:B------:R-:W-:Y:S01]  /*10bf0*/  SHF.L.U32 R10, R10, 0x17, RZ ;  /* 0x000000170a0a7819 */ /* 0x000fe200000006ff */
[----:B------:R-:W-:Y:S01]  /*10c00*/  IMAD.SHL.U32 R26, R26, 0x800000, RZ ;  /* 0x008000001a1a7824 */ /* 0x000fe200078e00ff */
[----:B------:R1:W-:Y:S01]  /*10c10*/  MUFU.EX2 R45, R12 ;  /* 0x0000000c002d7308 */ /* 0x0003e20000000800 */
[----:B------:R-:W-:Y:S01]  /*10c20*/  FFMA R4, -R147, 1.925963033500011079e-08, R4 ;  /* 0x32a5706093047823 */ /* 0x000fe20000000104 */
[----:B------:R-:W-:Y:S01]  /*10c30*/  SHF.L.U32 R30, R30, 0x17, RZ ;  /* 0x000000171e1e7819 */ /* 0x000fe200000006ff */
[----:B---3--:R-:W-:Y:S01]  /*10c40*/  FFMA R51, R10, R7, 1 ;  /* 0x3f8000000a337423 */ /* 0x008fe20000000007 */
[----:B------:R-:W-:Y:S01]  /*10c50*/  SHF.L.U32 R24, R24, 0x17, RZ ;  /* 0x0000001718187819 */ /* 0x000fe200000006ff */
[----:B------:R-:W-:Y:S01]  /*10c60*/  BSSY B1, `(.L_x_463) ;  /* 0x0000035000017945 */ /* 0x000fe20003800000 */
[----:B------:R-:W-:Y:S01]  /*10c70*/  SHF.L.U32 R32, R32, 0x17, RZ ;  /* 0x0000001720207819 */ /* 0x000fe200000006ff */
[----:B-----5:R-:W-:Y:S01]  /*10c80*/  FFMA R35, R26, R35, 1 ;  /* 0x3f8000001a237423 */ /* 0x020fe20000000023 */
[----:B------:R3:W4:Y:S01]  /*10c90*/  MUFU.EX2 R43, R28 ;  /* 0x0000001c002b7308 */ /* 0x0007220000000800 */
[----:B-1----:R-:W-:Y:S01]  /*10ca0*/  FFMA R12, R5, R6, 1 ;  /* 0x3f800000050c7423 */ /* 0x002fe20000000006 */
[----:B------:R-:W-:Y:S01]  /*10cb0*/  FADD R6, R48, -12583039 ;  /* 0xcb40007f30067421 */ /* 0x000fe20000000000 */
[----:B--2---:R-:W-:Y:S01]  /*10cc0*/  FFMA R8, R8, R11, 1 ;  /* 0x3f80000008087423 */ /* 0x004fe2000000000b */
[----:B------:R-:W-:Y:S01]  /*10cd0*/  SHF.L.U32 R34, R34, 0x17, RZ ;  /* 0x0000001722227819 */ /* 0x000fe200000006ff */
[----:B------:R-:W-:Y:S01]  /*10ce0*/  FFMA R33, R24, R33, 1 ;  /* 0x3f80000018217423 */ /* 0x000fe20000000021 */
[C---:B------:R-:W-:Y:S01]  /*10cf0*/  FFMA R6, -R151.reuse, 1.4426950216293334961, -R6 ;  /* 0x3fb8aa3b97067823 */ /* 0x040fe20000000906 */
[----:B------:R-:W-:Y:S01]  /*10d00*/  SHF.L.U32 R36, R36, 0x17, RZ ;  /* 0x0000001724247819 */ /* 0x000fe200000006ff */
[----:B------:R1:W2:Y:S01]  /*10d10*/  MUFU.EX2 R47, R4 ;  /* 0x00000004002f7308 */ /* 0x0002a20000000800 */
[----:B---3--:R-:W-:Y:S01]  /*10d20*/  FADD R28, R42, -12583039 ;  /* 0xcb40007f2a1c7421 */ /* 0x008fe20000000000 */
[----:B------:R-:W-:Y:S01]  /*10d30*/  FFMA R6, -R151, 1.925963033500011079e-08, R6 ;  /* 0x32a5706097067823 */ /* 0x000fe20000000106 */
[----:B------:R-:W-:Y:S01]  /*10d40*/  SHF.L.U32 R38, R38, 0x17, RZ ;  /* 0x0000001726267819 */ /* 0x000fe200000006ff */
[----:B------:R-:W-:-:S02]  /*10d50*/  IMAD.SHL.U32 R42, R42, 0x800000, RZ ;  /* 0x008000002a2a7824 */ /* 0x000fc400078e00ff */
[C---:B------:R-:W-:Y:S01]  /*10d60*/  FFMA R28, -R29.reuse, 1.4426950216293334961, -R28 ;  /* 0x3fb8aa3b1d1c7823 */ /* 0x040fe2000000091c */
[----:B------:R-:W-:Y:S01]  /*10d70*/  SHF.L.U32 R40, R40, 0x17, RZ ;  /* 0x0000001728287819 */ /* 0x000fe200000006ff */
[----:B------:R-:W-:Y:S01]  /*10d80*/  FFMA R39, R32, R39, 1 ;  /* 0x3f80000020277423 */ /* 0x000fe20000000027 */
[----:B------:R3:W5:Y:S01]  /*10d90*/  MUFU.EX2 R5, R0 ;  /* 0x0000000000057308 */ /* 0x0007620000000800 */
[----:B-1----:R-:W-:Y:S01]  /*10da0*/  FADD R4, R46, -12583039 ;  /* 0xcb40007f2e047421 */ /* 0x002fe20000000000 */
[----:B------:R-:W-:Y:S01]  /*10db0*/  FFMA R28, -R29, 1.925963033500011079e-08, R28 ;  /* 0x32a570601d1c7823 */ /* 0x000fe2000000011c */
[----:B------:R-:W-:Y:S01]  /*10dc0*/  SHF.L.U32 R44, R44, 0x17, RZ ;  /* 0x000000172c2c7819 */ /* 0x000fe200000006ff */
[----:B------:R-:W-:Y:S01]  /*10dd0*/  FFMA R41, R34, R41, 1 ;  /* 0x3f80000022297423 */ /* 0x000fe20000000029 */
[----:B------:R-:W-:Y:S01]  /*10de0*/  FFMA R4, -R31, 1.4426950216293334961, -R4 ;  /* 0x3fb8aa3b1f047823 */ /* 0x000fe20000000904 */
[----:B------:R-:W-:Y:S01]  /*10df0*/  SHF.L.U32 R46, R46, 0x17, RZ ;  /* 0x000000172e2e7819 */ /* 0x000fe200000006ff */
[----:B----4-:R-:W-:Y:S01]  /*10e00*/  FFMA R43, R36, R43, 1 ;  /* 0x3f800000242b7423 */ /* 0x010fe2000000002b */
[----:B------:R-:W1:Y:S01]  /*10e10*/  MUFU.EX2 R37, R37 ;  /* 0x0000002500257308 */ /* 0x000e620000000800 */
[----:B---3--:R-:W-:Y:S01]  /*10e20*/  IADD3 R0, R49, 0x1800000, RZ ;  /* 0x0180000031007810 */ /* 0x008fe20007ffe0ff */
[----:B------:R-:W-:Y:S01]  /*10e30*/  FFMA R4, -R31, 1.925963033500011079e-08, R4 ;  /* 0x32a570601f047823 */ /* 0x000fe20000000104 */
[----:B------:R-:W-:Y:S01]  /*10e40*/  SHF.L.U32 R48, R48, 0x17, RZ ;  /* 0x0000001730307819 */ /* 0x000fe200000006ff */
[----:B------:R-:W-:Y:S01]  /*10e50*/  FFMA R45, R38, R45, 1 ;  /* 0x3f800000262d7423 */ /* 0x000fe2000000002d */
[----:B------:R-:W-:Y:S01]  /*10e60*/  LOP3.LUT R0, R0, 0x7f800000, RZ, 0xc0, !PT ;  /* 0x7f80000000007812 */ /* 0x000fe200078ec0ff */
[----:B--2---:R-:W-:-:S02]  /*10e70*/  FFMA R47, R40, R47, 1 ;  /* 0x3f800000282f7423 */ /* 0x004fc4000000002f */
[----:B------:R-:W2:Y:S01]  /*10e80*/  MUFU.EX2 R3, R28 ;  /* 0x0000001c00037308 */ /* 0x000ea20000000800 */
[----:B------:R-:W-:Y:S01]  /*10e90*/  ISETP.GT.U32.AND P1, PT, R0, 0x1ffffff, PT ;  /* 0x01ffffff0000780c */ /* 0x000fe20003f24070 */
[----:B-----5:R-:W-:-:S06]  /*10ea0*/  FFMA R53, R44, R5, 1 ;  /* 0x3f8000002c357423 */ /* 0x020fcc0000000005 */
        /* <DEDUP_REMOVED lines=12> */
.L_x_464:
[----:B------:R-:W1:Y:S02]  /*10f70*/  MUFU.RCP R6, R49 ;  /* 0x0000003100067308 */ /* 0x000e640000001000 */
[----:B-1----:R-:W-:-:S04]  /*10f80*/  FFMA R0, R49, R6, -1 ;  /* 0xbf80000031007423 */ /* 0x002fc80000000006 */
[----:B------:R-:W-:-:S04]  /*10f90*/  FADD.FTZ R3, -R0, -RZ ;  /* 0x800000ff00037221 */ /* 0x000fc80000010100 */
[----:B------:R-:W-:-:S07]  /*10fa0*/  FFMA R6, R6, R3, R6 ;  /* 0x0000000306067223 */ /* 0x000fce0000000006 */
.L_x_465:
[----:B------:R-:W-:Y:S05]  /*10fb0*/  BSYNC B1 ;  /* 0x0000000000017941 */ /* 0x000fea0003800000 */
.L_x_463:
        /* <DEDUP_REMOVED lines=10> */
.L_x_467:
[----:B------:R-:W1:Y:S02]  /*11060*/  MUFU.RCP R7, R12 ;  /* 0x0000000c00077308 */ /* 0x000e640000001000 */
[----:B-1----:R-:W-:-:S04]  /*11070*/  FFMA R0, R12, R7, -1 ;  /* 0xbf8000000c007423 */ /* 0x002fc80000000007 */
[----:B------:R-:W-:-:S04]  /*11080*/  FADD.FTZ R0, -R0, -RZ ;  /* 0x800000ff00007221 */ /* 0x000fc80000010100 */
[----:B------:R-:W-:-:S07]  /*11090*/  FFMA R7, R7, R0, R7 ;  /* 0x0000000007077223 */ /* 0x000fce0000000007 */
.L_x_468:
[----:B------:R-:W-:Y:S05]  /*110a0*/  BSYNC B1 ;  /* 0x0000000000017941 */ /* 0x000fea0003800000 */
.L_x_466:
        /* <DEDUP_REMOVED lines=10> */
.L_x_470:
[----:B------:R-:W1:Y:S02]  /*11150*/  MUFU.RCP R11, R8 ;  /* 0x00000008000b7308 */ /* 0x000e640000001000 */
[----:B-1----:R-:W-:-:S04]  /*11160*/  FFMA R0, R8, R11, -1 ;  /* 0xbf80000008007423 */ /* 0x002fc8000000000b */
[----:B------:R-:W-:-:S04]  /*11170*/  FADD.FTZ R0, -R0, -RZ ;  /* 0x800000ff00007221 */ /* 0x000fc80000010100 */
[----:B------:R-:W-:-:S07]  /*11180*/  FFMA R11, R11, R0, R11 ;  /* 0x000000000b0b7223 */ /* 0x000fce000000000b */
.L_x_471:
[----:B------:R-:W-:Y:S05]  /*11190*/  BSYNC B1 ;  /* 0x0000000000017941 */ /* 0x000fea0003800000 */
.L_x_469:
        /* <DEDUP_REMOVED lines=10> */
.L_x_473:
[----:B------:R-:W1:Y:S02]  /*11240*/  MUFU.RCP R8, R51 ;  /* 0x0000003300087308 */ /* 0x000e640000001000 */
[----:B-1----:R-:W-:-:S04]  /*11250*/  FFMA R0, R51, R8, -1 ;  /* 0xbf80000033007423 */ /* 0x002fc80000000008 */
[----:B------:R-:W-:-:S04]  /*11260*/  FADD.FTZ R3, -R0, -RZ ;  /* 0x800000ff00037221 */ /* 0x000fc80000010100 */
[----:B------:R-:W-:-:S07]  /*11270*/  FFMA R8, R8, R3, R8 ;  /* 0x0000000308087223 */ /* 0x000fce0000000008 */
.L_x_474:
[----:B------:R-:W-:Y:S05]  /*11280*/  BSYNC B1 ;  /* 0x0000000000017941 */ /* 0x000fea0003800000 */
.L_x_472:
        /* <DEDUP_REMOVED lines=10> */
.L_x_476:
[----:B------:R-:W1:Y:S02]  /*11330*/  MUFU.RCP R10, R33 ;  /* 0x00000021000a7308 */ /* 0x000e640000001000 */
[----:B-1----:R-:W-:-:S04]  /*11340*/  FFMA R0, R33, R10, -1 ;  /* 0xbf80000021007423 */ /* 0x002fc8000000000a */
[----:B------:R-:W-:-:S04]  /*11350*/  FADD.FTZ R3, -R0, -RZ ;  /* 0x800000ff00037221 */ /* 0x000fc80000010100 */
[----:B------:R-:W-:-:S07]  /*11360*/  FFMA R10, R10, R3, R10 ;  /* 0x000000030a0a7223 */ /* 0x000fce000000000a */
.L_x_477:
[----:B------:R-:W-:Y:S05]  /*11370*/  BSYNC B1 ;  /* 0x0000000000017941 */ /* 0x000fea0003800000 */
.L_x_475:
        /* <DEDUP_REMOVED lines=10> */
.L_x_479:
[----:B------:R-:W1:Y:S02]  /*11420*/  MUFU.RCP R12, R35 ;  /* 0x00000023000c7308 */ /* 0x000e640000001000 */
[----:B-1----:R-:W-:-:S04]  /*11430*/  FFMA R0, R35, R12, -1 ;  /* 0xbf80000023007423 */ /* 0x002fc8000000000c */
[----:B------:R-:W-:-:S04]  /*11440*/  FADD.FTZ R3, -R0, -RZ ;  /* 0x800000ff00037221 */ /* 0x000fc80000010100 */
[----:B------:R-:W-:-:S07]  /*11450*/  FFMA R12, R12, R3, R12 ;  /* 0x000000030c0c7223 */ /* 0x000fce000000000c */
.L_x_480:
[----:B------:R-:W-:Y:S05]  /*11460*/  BSYNC B1 ;  /* 0x0000000000017941 */ /* 0x000fea0003800000 */
.L_x_478:
        /* <DEDUP_REMOVED lines=10> */
.L_x_482:
[----:B------:R-:W1:Y:S02]  /*11510*/  MUFU.RCP R33, R30 ;  /* 0x0000001e00217308 */ /* 0x000e640000001000 */
[----:B-1----:R-:W-:-:S04]  /*11520*/  FFMA R0, R30, R33, -1 ;  /* 0xbf8000001e007423 */ /* 0x002fc80000000021 */
[----:B------:R-:W-:-:S04]  /*11530*/  FADD.FTZ R0, -R0, -RZ ;  /* 0x800000ff00007221 */ /* 0x000fc80000010100 */
[----:B------:R-:W-:-:S07]  /*11540*/  FFMA R33, R33, R0, R33 ;  /* 0x0000000021217223 */ /* 0x000fce0000000021 */
.L_x_483:
[----:B------:R-:W-:Y:S05]  /*11550*/  BSYNC B1 ;  /* 0x0000000000017941 */ /* 0x000fea0003800000 */
.L_x_481:
        /* <DEDUP_REMOVED lines=10> */
.L_x_485:
[----:B------:R-:W1:Y:S02]  /*11600*/  MUFU.RCP R24, R39 ;  /* 0x0000002700187308 */ /* 0x000e640000001000 */
[----:B-1----:R-:W-:-:S04]  /*11610*/  FFMA R0, R39, R24, -1 ;  /* 0xbf80000027007423 */ /* 0x002fc80000000018 */
[----:B------:R-:W-:-:S04]  /*11620*/  FADD.FTZ R3, -R0, -RZ ;  /* 0x800000ff00037221 */ /* 0x000fc80000010100 */
[----:B------:R-:W-:-:S07]  /*11630*/  FFMA R24, R24, R3, R24 ;  /* 0x0000000318187223 */ /* 0x000fce0000000018 */
.L_x_486:
[----:B------:R-:W-:Y:S05]  /*11640*/  BSYNC B1 ;  /* 0x0000000000017941 */ /* 0x000fea0003800000 */
.L_x_484:
        /* <DEDUP_REMOVED lines=10> */
.L_x_488:
[----:B------:R-:W1:Y:S02]  /*116f0*/  MUFU.RCP R26, R41 ;  /* 0x00000029001a7308 */ /* 0x000e640000001000 */
[----:B-1----:R-:W-:-:S04]  /*11700*/  FFMA R0, R41, R26, -1 ;  /* 0xbf80000029007423 */ /* 0x002fc8000000001a */
[----:B------:R-:W-:-:S04]  /*11710*/  FADD.FTZ R3, -R0, -RZ ;  /* 0x800000ff00037221 */ /* 0x000fc80000010100 */
[----:B------:R-:W-:-:S07]  /*11720*/  FFMA R26, R26, R3, R26 ;  /* 0x000000031a1a7223 */ /* 0x000fce000000001a */
.L_x_489:
[----:B------:R-:W-:Y:S05]  /*11730*/  BSYNC B1 ;  /* 0x0000000000017941 */ /* 0x000fea0003800000 */
.L_x_487:
        /* <DEDUP_REMOVED lines=10> */
.L_x_491:
[----:B------:R-:W1:Y:S02]  /*117e0*/  MUFU.RCP R28, R43 ;  /* 0x0000002b001c7308 */ /* 0x000e640000001000 */
[----:B-1----:R-:W-:-:S04]  /*117f0*/  FFMA R0, R43, R28, -1 ;  /* 0xbf8000002b007423 */ /* 0x002fc8000000001c */
[----:B------:R-:W-:-:S04]  /*11800*/  FADD.FTZ R3, -R0, -RZ ;  /* 0x800000ff00037221 */ /* 0x000fc80000010100 */
[----:B------:R-:W-:-:S07]  /*11810*/  FFMA R28, R28, R3, R28 ;  /* 0x000000031c1c7223 */ /* 0x000fce000000001c */
.L_x_492:
[----:B------:R-:W-:Y:S05]  /*11820*/  BSYNC B1 ;  /* 0x0000000000017941 */ /* 0x000fea0003800000 */
.L_x_490:
        /* <DEDUP_REMOVED lines=10> */
.L_x_494:
[----:B------:R-:W1:Y:S02]  /*118d0*/  MUFU.RCP R30, R45 ;  /* 0x0000002d001e7308 */ /* 0x000e640000001000 */
[----:B-1----:R-:W-:-:S04]  /*118e0*/  FFMA R0, R45, R30, -1 ;  /* 0xbf8000002d007423 */ /* 0x002fc8000000001e */
[----:B------:R-:W-:-:S04]  /*118f0*/  FADD.FTZ R3, -R0, -RZ ;  /* 0x800000ff00037221 */ /* 0x000fc80000010100 */
[----:B------:R-:W-:-:S07]  /*11900*/  FFMA R30, R30, R3, R30 ;  /* 0x000000031e1e7223 */ /* 0x000fce000000001e */
.L_x_495:
[----:B------:R-:W-:Y:S05]  /*11910*/  BSYNC B1 ;  /* 0x0000000000017941 */ /* 0x000fea0003800000 */
.L_x_493:
        /* <DEDUP_REMOVED lines=10> */
.L_x_497:
[----:B------:R-:W1:Y:S02]  /*119c0*/  MUFU.RCP R32, R47 ;  /* 0x0000002f00207308 */ /* 0x000e640000001000 */
[----:B-1----:R-:W-:-:S04]  /*119d0*/  FFMA R0, R47, R32, -1 ;  /* 0xbf8000002f007423 */ /* 0x002fc80000000020 */
[----:B------:R-:W-:-:S04]  /*119e0*/  FADD.FTZ R3, -R0, -RZ ;  /* 0x800000ff00037221 */ /* 0x000fc80000010100 */
[----:B------:R-:W-:-:S07]  /*119f0*/  FFMA R32, R32, R3, R32 ;  /* 0x0000000320207223 */ /* 0x000fce0000000020 */
.L_x_498:
[----:B------:R-:W-:Y:S05]  /*11a00*/  BSYNC B1 ;  /* 0x0000000000017941 */ /* 0x000fea0003800000 */
.L_x_496:
        /* <DEDUP_REMOVED lines=10> */
.L_x_500:
[----:B------:R-:W1:Y:S02]  /*11ab0*/  MUFU.RCP R34, R37 ;  /* 0x0000002500227308 */ /* 0x000e640000001000 */
[----:B-1----:R-:W-:-:S04]  /*11ac0*/  FFMA R0, R37, R34, -1 ;  /* 0xbf80000025007423 */ /* 0x002fc80000000022 */
[----:B------:R-:W-:-:S04]  /*11ad0*/  FADD.FTZ R3, -R0, -RZ ;  /* 0x800000ff00037221 */ /* 0x000fc80000010100 */
[----:B------:R-:W-:-:S07]  /*11ae0*/  FFMA R34, R34, R3, R34 ;  /* 0x0000000322227223 */ /* 0x000fce0000000022 */
.L_x_501:
[----:B------:R-:W-:Y:S05]  /*11af0*/  BSYNC B1 ;  /* 0x0000000000017941 */ /* 0x000fea0003800000 */
.L_x_499:
        /* <DEDUP_REMOVED lines=10> */
.L_x_503:
[----:B------:R-:W1:Y:S02]  /*11ba0*/  MUFU.RCP R36, R53 ;  /* 0x0000003500247308 */ /* 0x000e640000001000 */
[----:B-1----:R-:W-:-:S04]  /*11bb0*/  FFMA R0, R53, R36, -1 ;  /* 0xbf80000035007423 */ /* 0x002fc80000000024 */
[----:B------:R-:W-:-:S04]  /*11bc0*/  FADD.FTZ R3, -R0, -RZ ;  /* 0x800000ff00037221 */ /* 0x000fc80000010100 */
[----:B------:R-:W-:-:S07]  /*11bd0*/  FFMA R36, R36, R3, R36 ;  /* 0x0000000324247223 */ /* 0x000fce0000000024 */
.L_x_504:
[----:B------:R-:W-:Y:S05]  /*11be0*/  BSYNC B1 ;  /* 0x0000000000017941 */ /* 0x000fea0003800000 */
.L_x_502:
        /* <DEDUP_REMOVED lines=10> */
.L_x_506:
[----:B------:R-:W1:Y:S02]  /*11c90*/  MUFU.RCP R38, R55 ;  /* 0x0000003700267308 */ /* 0x000e640000001000 */
[----:B-1----:R-:W-:-:S04]  /*11ca0*/  FFMA R0, R55, R38, -1 ;  /* 0xbf80000037007423 */ /* 0x002fc80000000026 */
[----:B------:R-:W-:-:S04]  /*11cb0*/  FADD.FTZ R3, -R0, -RZ ;  /* 0x800000ff00037221 */ /* 0x000fc80000010100 */
[----:B------:R-:W-:-:S07]  /*11cc0*/  FFMA R38, R38, R3, R38 ;  /* 0x0000000326267223 */ /* 0x000fce0000000026 */
.L_x_507:
[----:B------:R-:W-:Y:S05]  /*11cd0*/  BSYNC B1 ;  /* 0x0000000000017941 */ /* 0x000fea0003800000 */
.L_x_505:
        /* <DEDUP_REMOVED lines=8> */
[----:B------:R-:W-:Y:S05]  /*11d60*/  BRA `(.L_x_510) ;  /* 0x0000000000107947 */ /* 0x000fea0003800000 */
.L_x_509:
[----:B------:R-:W1:Y:S02]  /*11d70*/  MUFU.RCP R0, R57 ;  /* 0x0000003900007308 */ /* 0x000e640000001000 */
[----:B-1----:R-:W-:-:S04]  /*11d80*/  FFMA R3, R57, R0, -1 ;  /* 0xbf80000039037423 */ /* 0x002fc80000000000 */
[----:B------:R-:W-:-:S04]  /*11d90*/  FADD.FTZ R3, -R3, -RZ ;  /* 0x800000ff03037221 */ /* 0x000fc80000010100 */
[----:B------:R-:W-:-:S07]  /*11da0*/  FFMA R0, R0, R3, R0 ;  /* 0x0000000300007223 */ /* 0x000fce0000000000 */
.L_x_510:
[----:B------:R-:W-:Y:S05]  /*11db0*/  BSYNC B1 ;  /* 0x0000000000017941 */ /* 0x000fea0003800000 */
.L_x_508:
        /* <DEDUP_REMOVED lines=45> */
.L_x_512:
[----:B------:R-:W-:Y:S05]  /*12090*/  BSYNC B0 ;  /* 0x0000000000007941 */ /* 0x000fea0003800000 */
.L_x_511:
[----:B------:R-:W-:Y:S06]  /*120a0*/  BAR.SYNC.DEFER_BLOCKING 0x1, 0x100 ;  /* 0x0044000000007b1d */ /* 0x000fec0000010000 */
[----:B------:R-:W-:Y:S04]  /*120b0*/  BSSY B0, `(.L_x_513) ;  /* 0x0000009000007945 */ /* 0x000fe80003800000 */
[----:B------:R-:W-:Y:S05]  /*120c0*/  @P0 BRA `(.L_x_514) ;  /* 0x00000000001c0947 */ /* 0x000fea0003800000 */
[----:B------:R-:W-:-:S13]  /*120d0*/  ISETP.NE.AND P0, PT, R160, 0x3, PT ;  /* 0x00000003a000780c */ /* 0x000fda0003f05270 */
[----:B------:R-:W-:Y:S05]  /*120e0*/  @!P0 BRA `(.L_x_515) ;  /* 0x0000000000048947 */ /* 0x000fea0003800000 */
[----:B------:R-:W-:Y:S01]  /*120f0*/  BPT.TRAP 0x1 ;  /* 0x000000040000795c */ /* 0x000fe20000300000 */
.L_x_515:
[----:B------:R-:W-:-:S04]  /*12100*/  ULEA UR4, UR36, UR45, 0x3 ;  /* 0x0000002d24047291 */ /* 0x000fc8000f8e183f */
[----:B------:R-:W-:-:S04]  /*12110*/  UIADD3 UR4, UR4, 0x60, URZ ;  /* 0x0000006004047890 */ /* 0x000fc8000fffe03f */
[----:B------:R-:W-:-:S09]  /*12120*/  UPRMT UR4, UR50, 0x654, UR4 ;  /* 0x0000065432047896 */ /* 0x000fd20008000004 */
[----:B------:R-:W-:Y:S03]  /*12130*/  SYNCS.ARRIVE.TRANS64.RED.A1T0 RZ, [UR4], RZ ;  /* 0x000000ffffff79a7 */ /* 0x000fe60008100404 */
.L_x_514:
[----:B------:R-:W-:Y:S05]  /*12140*/  BSYNC B0 ;  /* 0x0000000000007941 */ /* 0x000fea0003800000 */
.L_x_513:
[----:B------:R-:W-:Y:S01]  /*12150*/  IADD3 R2, P0, R2, UR46, RZ ;  /* 0x0000002e02027c10 */ /* 0x000fe2000ff1e0ff */
[----:B------:R-:W-:Y:S01]  /*12160*/  ULDC.64 UR4, c[0x0][0x8f8] ;  /* 0x00023e0000047ab9 */ /* 0x000fe20000000a00 */
[----:B------:R-:W-:Y:S01]  /*12170*/  UIADD3 UR36, UR36, 0x1, URZ ;  /* 0x0000000124247890 */ /* 0x000fe2000fffe03f */
[----:B------:R-:W-:Y:S01]  /*12180*/  PRMT R0, RZ, 0x7610, R0 ;  /* 0x00007610ff007816 */ /* 0x000fe20000000000 */
[----:B------:R-:W-:Y:S01]  /*12190*/  UMOV UR55, 0xffffffff ;  /* 0xffffffff00377882 */ /* 0x000fe20000000000 */
[----:B------:R-:W-:Y:S01]  /*121a0*/  IADD3.X R16, R16, UR38, RZ, P0, !PT ;  /* 0x0000002610107c10 */ /* 0x000fe200087fe4ff */
[----:B------:R-:W-:Y:S01]  /*121b0*/  UISETP.NE.AND UP0, UPT, UR36, 0x4, UPT ;  /* 0x000000042400788c */ /* 0x000fe2000bf05270 */
[----:B------:R-:W-:Y:S02]  /*121c0*/  ISETP.GE.U32.AND P0, PT, R2, UR4, PT ;  /* 0x0000000402007c0c */ /* 0x000fe4000bf06070 */
[----:B------:R-:W-:Y:S01]  /*121d0*/  MOV R23, 0xffffffff ;  /* 0xffffffff00177802 */ /* 0x000fe20000000f00 */
[----:B------:R-:W-:Y:S01]  /*121e0*/  USEL UR36, UR36, URZ, UP0 ;  /* 0x0000003f24247287 */ /* 0x000fe20008000000 */
[----:B------:R-:W-:-:S02]  /*121f0*/  ISETP.GE.U32.AND.EX P0, PT, R16, UR5, PT, P0 ;  /* 0x0000000510007c0c */ /* 0x000fc4000bf06100 */
[----:B------:R-:W-:-:S11]  /*12200*/  MOV R156, 0xffffffff ;  /* 0xffffffff009c7802 */ /* 0x000fd60000000f00 */
[----:B------:R-:W-:Y:S05]  /*12210*/  @P0 BRA `(.L_x_516) ;  /* 0x00000004006c0947 */ /* 0x000fea0003800000 */
[----:B------:R-:W2:Y:S01]  /*12220*/  S2R R12, SR_CTAID.X ;  /* 0x00000000000c7919 */ /* 0x000ea20000002500 */
[----:B------:R-:W3:Y:S01]  /*12230*/  LDC.64 R10, c[0x0][0x8d0] ;  /* 0x00023400ff0a7b82 */ /* 0x000ee20000000a00 */
[----:B------:R-:W-:Y:S01]  /*12240*/  ULDC UR4, c[0x0][0x150] ;  /* 0x0000540000047ab9 */ /* 0x000fe20000000800 */
[----:B------:R-:W-:Y:S01]  /*12250*/  MOV R8, R2 ;  /* 0x0000000200087202 */ /* 0x000fe20000000f00 */
[----:B------:R-:W4:Y:S01]  /*12260*/  S2R R24, SR_CTAID.Y ;  /* 0x0000000000187919 */ /* 0x000f220000002600 */
[----:B-1----:R-:W-:-:S04]  /*12270*/  MOV R9, R16 ;  /* 0x0000001000097202 */ /* 0x002fc80000000f00 */
[----:B------:R-:W1:Y:S08]  /*12280*/  LDC R25, c[0x0][0x144] ;  /* 0x00005100ff197b82 */ /* 0x000e700000000800 */
[----:B------:R-:W1:Y:S08]  /*12290*/  LDC R0, c[0x0][0x8d8] ;  /* 0x00023600ff007b82 */ /* 0x000e700000000800 */
[----:B------:R-:W1:Y:S01]  /*122a0*/  LDC.64 R14, c[0x0][0x8c8] ;  /* 0x00023200ff0e7b82 */ /* 0x000e620000000a00 */
[----:B---3--:R-:W-:-:S04]  /*122b0*/  ISETP.NE.U32.AND P0, PT, R10, RZ, PT ;  /* 0x000000ff0a00720c */ /* 0x008fc80003f05070 */
[----:B------:R-:W-:Y:S02]  /*122c0*/  ISETP.NE.AND.EX P0, PT, R11, RZ, PT, P0 ;  /* 0x000000ff0b00720c */ /* 0x000fe40003f05300 */
[----:B--2---:R-:W-:-:S05]  /*122d0*/  I2FP.F32.U32 R3, R12 ;  /* 0x0000000c00037245 */ /* 0x004fca0000201000 */
[----:B------:R-:W-:-:S04]  /*122e0*/  FMUL R3, R3, UR4 ;  /* 0x0000000403037c20 */ /* 0x000fc80008400000 */
[----:B------:R2:W3:Y:S02]  /*122f0*/  F2I.U32.TRUNC.NTZ R23, R3 ;  /* 0x0000000300177305 */ /* 0x0004e4000020f000 */
[----:B----4-:R-:W-:Y:S05]  /*12300*/  @!P0 BRA `(.L_x_517) ;  /* 0x0000000000288947 */ /* 0x010fea0003800000 */
[----:B--2---:R-:W2:Y:S02]  /*12310*/  LDC R3, c[0x0][0x8dc] ;  /* 0x00023700ff037b82 */ /* 0x004ea40000000800 */
[----:B--2---:R-:W-:-:S04]  /*12320*/  IADD3 R3, P0, R2, R3, RZ ;  /* 0x0000000302037210 */ /* 0x004fc80007f1e0ff */
        /* <DEDUP_REMOVED lines=8> */
.L_x_517:
[-CC-:B-1----:R-:W-:Y:S01]  /*123b0*/  SHF.R.U64 R31, R8, R0.reuse, R9.reuse ;  /* 0x00000000081f7219 */ /* 0x182fe20000001209 */
[----:B------:R-:W1:Y:S01]  /*123c0*/  LDC.64 R20, c[0x0][0x8e8] ;  /* 0x00023a00ff147b82 */ /* 0x000e620000000a00 */
[----:B------:R-:W-:Y:S01]  /*123d0*/  SHF.R.U32.HI R0, RZ, R0, R9 ;  /* 0x00000000ff007219 */ /* 0x000fe20000011609 */
[----:B------:R-:W-:Y:S01]  /*123e0*/  ULDC UR4, c[0x0][0x154] ;  /* 0x0000550000047ab9 */ /* 0x000fe20000000800 */
[----:B------:R-:W-:Y:S02]  /*123f0*/  IADD3 R7, P0, RZ, -R31, RZ ;  /* 0x8000001fff077210 */ /* 0x000fe40007f1e0ff */
[----:B---3--:R-:W-:Y:S02]  /*12400*/  IADD3 R23, -R23, RZ, RZ ;  /* 0x000000ff17177210 */ /* 0x008fe40007ffe1ff */
[----:B--2---:R-:W-:Y:S01]  /*12410*/  IADD3.X R3, RZ, ~R0, RZ, P0, !PT ;  /* 0x80000000ff037210 */ /* 0x004fe200007fe4ff */
[----:B------:R-:W2:Y:S02]  /*12420*/  LDC R6, c[0x0][0x8c0] ;  /* 0x00023000ff067b82 */ /* 0x000ea40000000800 */
[----:B------:R-:W-:-:S02]  /*12430*/  IMAD R26, R25, R23, R12 ;  /* 0x00000017191a7224 */ /* 0x000fc400078e020c */
[----:B------:R-:W-:Y:S01]  /*12440*/  IMAD R0, R3, R14, RZ ;  /* 0x0000000e03007224 */ /* 0x000fe200078e02ff */
[----:B------:R-:W-:-:S03]  /*12450*/  MOV R3, R16 ;  /* 0x0000001000037202 */ /* 0x000fc60000000f00 */
[----:B------:R-:W3:Y:S01]  /*12460*/  LDC R8, c[0x0][0x8b0] ;  /* 0x00022c00ff087b82 */ /* 0x000ee20000000800 */
[----:B------:R-:W-:-:S04]  /*12470*/  IMAD.WIDE.U32 R4, R7, R14, R2 ;  /* 0x0000000e07047225 */ /* 0x000fc800078e0002 */
[----:B------:R-:W-:Y:S01]  /*12480*/  IMAD R3, R7, R15, R0 ;  /* 0x0000000f07037224 */ /* 0x000fe200078e0200 */
[----:B------:R-:W-:Y:S02]  /*12490*/  I2FP.F32.U32 R0, R24 ;  /* 0x0000001800007245 */ /* 0x000fe40000201000 */
[----:B------:R-:W4:Y:S01]  /*124a0*/  LDC R28, c[0x0][0x900] ;  /* 0x00024000ff1c7b82 */ /* 0x000f220000000800 */
[----:B-1----:R-:W-:Y:S02]  /*124b0*/  ISETP.NE.U32.AND P0, PT, R20, RZ, PT ;  /* 0x000000ff1400720c */ /* 0x002fe40003f05070 */
[----:B------:R-:W-:Y:S01]  /*124c0*/  IADD3 R3, R5, R3, RZ ;  /* 0x0000000305037210 */ /* 0x000fe20007ffe0ff */
[----:B------:R-:W-:Y:S01]  /*124d0*/  FMUL R0, R0, UR4 ;  /* 0x0000000400007c20 */ /* 0x000fe20008400000 */
[----:B------:R-:W-:Y:S02]  /*124e0*/  ISETP.NE.AND.EX P0, PT, R21, RZ, PT, P0 ;  /* 0x000000ff1500720c */ /* 0x000fe40003f05300 */
[----:B------:R-:W-:Y:S01]  /*124f0*/  MOV R5, 0xffffffff ;  /* 0xffffffff00057802 */ /* 0x000fe20000000f00 */
[----:B------:R-:W1:Y:S01]  /*12500*/  LDC R15, c[0x0][0x148] ;  /* 0x00005200ff0f7b82 */ /* 0x000e620000000800 */
[-CC-:B--2---:R-:W-:Y:S01]  /*12510*/  SHF.R.U64 R12, R4, R6.reuse, R3.reuse ;  /* 0x00000006040c7219 */ /* 0x184fe20000001203 */
[----:B------:R2:W1:Y:S01]  /*12520*/  F2I.U32.TRUNC.NTZ R13, R0 ;  /* 0x00000000000d7305 */ /* 0x000462000020f000 */
[----:B------:R-:W-:-:S02]  /*12530*/  SHF.R.U32.HI R3, RZ, R6, R3 ;  /* 0x00000006ff037219 */ /* 0x000fc40000011603 */
[----:B------:R-:W-:-:S03]  /*12540*/  MOV R7, 0x1 ;  /* 0x0000000100077802 */ /* 0x000fc60000000f00 */
[----:B------:R-:W1:Y:S01]  /*12550*/  LDC R25, c[0x0][0x8a8] ;  /* 0x00022a00ff197b82 */ /* 0x000e620000000800 */
[-CC-:B---3--:R-:W-:Y:S02]  /*12560*/  SHF.R.U64 R10, R12, R8.reuse, R3.reuse ;  /* 0x000000080c0a7219 */ /* 0x188fe40000001203 */
[----:B------:R-:W-:-:S05]  /*12570*/  SHF.R.U32.HI R3, RZ, R8, R3 ;  /* 0x00000008ff037219 */ /* 0x000fca0000011603 */
[----:B------:R-:W3:Y:S01]  /*12580*/  LDC R27, c[0x0][0x8f0] ;  /* 0x00023c00ff1b7b82 */ /* 0x000ee20000000800 */
[-C--:B----4-:R-:W-:Y:S02]  /*12590*/  SHF.L.U32 R4, R5, R28.reuse, RZ ;  /* 0x0000001c05047219 */ /* 0x090fe400000006ff */
[-CC-:B------:R-:W-:Y:S02]  /*125a0*/  SHF.R.U64 R14, R10, R28.reuse, R3.reuse ;  /* 0x0000001c0a0e7219 */ /* 0x180fe40000001203 */
[----:B------:R-:W-:Y:S02]  /*125b0*/  SHF.R.U32.HI R5, RZ, R28, R3 ;  /* 0x0000001cff057219 */ /* 0x000fe40000011603 */
[----:B------:R-:W-:Y:S01]  /*125c0*/  LOP3.LUT R23, RZ, R4, RZ, 0x33, !PT ;  /* 0x00000004ff177212 */ /* 0x000fe200078e33ff */
[----:B------:R-:W4:Y:S01]  /*125d0*/  LDC R29, c[0x0][0x8e0] ;  /* 0x00023800ff1d7b82 */ /* 0x000f220000000800 */
[----:B------:R-:W-:Y:S02]  /*125e0*/  SHF.L.U32 R28, R7, R28, RZ ;  /* 0x0000001c071c7219 */ /* 0x000fe400000006ff */
[----:B------:R-:W-:-:S05]  /*125f0*/  MOV R4, R14 ;  /* 0x0000000e00047202 */ /* 0x000fca0000000f00 */
[----:B------:R-:W1:Y:S01]  /*12600*/  LDC R30, c[0x0][0x8b8] ;  /* 0x00022e00ff1e7b82 */ /* 0x000e620000000800 */
[----:B--2---:R-:W-:Y:S05]  /*12610*/  @!P0 BRA `(.L_x_518) ;  /* 0x0000000000288947 */ /* 0x004fea0003800000 */
[----:B------:R-:W2:Y:S02]  /*12620*/  LDC R3, c[0x0][0x8f4] ;  /* 0x00023d00ff037b82 */ /* 0x000ea40000000800 */
[----:B--2---:R-:W-:-:S05]  /*12630*/  IADD3 R3, P0, R14, R3, RZ ;  /* 0x000000030e037210 */ /* 0x004fca0007f1e0ff */
[----:B------:R-:W-:-:S04]  /*12640*/  IMAD.X R11, RZ, RZ, R5, P0 ;  /* 0x000000ffff0b7224 */ /* 0x000fc800000e0605 */
[----:B------:R-:W-:-:S04]  /*12650*/  IMAD.WIDE.U32 R4, R11, R20, RZ ;  /* 0x000000140b047225 */ /* 0x000fc800078e00ff */
[----:B------:R-:W-:-:S04]  /*12660*/  IMAD.WIDE.U32 R6, P0, R3, R21, R4 ;  /* 0x0000001503067225 */ /* 0x000fc80007800004 */
[----:B------:R-:W-:Y:S01]  /*12670*/  IMAD.WIDE.U32 R4, R3, R20, RZ ;  /* 0x0000001403047225 */ /* 0x000fe200078e00ff */
[----:B------:R-:W-:Y:S02]  /*12680*/  IADD3.X R9, RZ, RZ, RZ, P0, !PT ;  /* 0x000000ffff097210 */ /* 0x000fe400007fe4ff */
[----:B------:R-:W-:Y:S02]  /*12690*/  MOV R8, R7 ;  /* 0x0000000700087202 */ /* 0x000fe40000000f00 */
[----:B------:R-:W-:-:S05]  /*126a0*/  IADD3 RZ, P0, R5, R6, RZ ;  /* 0x0000000605ff7210 */ /* 0x000fca0007f1e0ff */
[----:B------:R-:W-:-:S08]  /*126b0*/  IMAD.WIDE.U32.X R4, R11, R21, R8, P0 ;  /* 0x000000150b047225 */ /* 0x000fd000000e0408 */
.L_x_518:
[----:B------:R-:W-:Y:S02]  /*126c0*/  ISETP.NE.AND P0, PT, R22, 0x1, PT ;  /* 0x000000011600780c */ /* 0x000fe40003f05270 */
[----:B---3--:R-:W-:Y:S02]  /*126d0*/  SHF.R.U64 R0, R4, R27, R5 ;  /* 0x0000001b04007219 */ /* 0x008fe40000001205 */
[----:B------:R-:W-:Y:S02]  /*126e0*/  LOP3.LUT R23, R10, R23, RZ, 0xc0, !PT ;  /* 0x000000170a177212 */ /* 0x000fe400078ec0ff */
[----:B-1----:R-:W-:Y:S02]  /*126f0*/  IADD3 R13, -R13, RZ, RZ ;  /* 0x000000ff0d0d7210 */ /* 0x002fe40007ffe1ff */
[----:B------:R-:W-:Y:S01]  /*12700*/  IADD3 R5, R25, -0x1, RZ ;  /* 0xffffffff19057810 */ /* 0x000fe20007ffe0ff */
[----:B------:R-:W-:Y:S01]  /*12710*/  IMAD R23, R28, R0, R23 ;  /* 0x000000001c177224 */ /* 0x000fe200078e0217 */
[----:B------:R-:W-:-:S02]  /*12720*/  IADD3 R3, -R0, RZ, RZ ;  /* 0x000000ff00037210 */ /* 0x000fc40007ffe1ff */
[----:B------:R-:W-:Y:S01]  /*12730*/  LOP3.LUT R5, R12, R5, RZ, 0xc0, !PT ;  /* 0x000000050c057212 */ /* 0x000fe200078ec0ff */
[----:B------:R-:W-:Y:S01]  /*12740*/  @P0 IMAD R26, R15, R13, R24 ;  /* 0x0000000d0f1a0224 */ /* 0x000fe200078e0218 */
[----:B------:R-:W-:Y:S01]  /*12750*/  R2UR UR55, R31 ;  /* 0x000000001f3772ca */ /* 0x000fe200000e0000 */
[----:B----4-:R-:W-:Y:S01]  /*12760*/  IMAD R0, R3, R29, R14 ;  /* 0x0000001d03007224 */ /* 0x010fe200078e020e */
[----:B------:R-:W-:Y:S01]  /*12770*/  MOV R3, 0x1 ;  /* 0x0000000100037802 */ /* 0x000fe20000000f00 */
[----:B------:R-:W-:Y:S02]  /*12780*/  IMAD R23, R23, R30, R26 ;  /* 0x0000001e17177224 */ /* 0x000fe400078e021a */
[----:B------:R-:W-:-:S05]  /*12790*/  IMAD R0, R0, R25, R5 ;  /* 0x0000001900007224 */ /* 0x000fca00078e0205 */
[----:B------:R-:W-:Y:S02]  /*127a0*/  SEL R156, R0, R23, !P0 ;  /* 0x00000017009c7207 */ /* 0x000fe40004000000 */
[----:B------:R-:W-:Y:S02]  /*127b0*/  SEL R23, R23, R0, !P0 ;  /* 0x0000000017177207 */ /* 0x000fe40004000000 */
[----:B------:R-:W-:-:S07]  /*127c0*/  PRMT R0, R3, 0x7610, R0 ;  /* 0x0000761003007816 */ /* 0x000fce0000000000 */
.L_x_516:
[----:B------:R-:W-:Y:S01]  /*127d0*/  UIADD3 UR43, UR44, UR43, URZ ;  /* 0x0000002b2c2b7290 */ /* 0x000fe2000fffe03f */
[----:B------:R-:W-:Y:S01]  /*127e0*/  LOP3.LUT P0, RZ, R0, 0xff, RZ, 0xc0, !PT ;  /* 0x000000ff00ff7812 */ /* 0x000fe2000780c0ff */
[----:B------:R-:W-:Y:S02]  /*127f0*/  UIADD3 UR39, UR39, 0x8, URZ ;  /* 0x0000000827277890 */ /* 0x000fe4000fffe03f */
[----:B------:R-:W-:Y:S02]  /*12800*/  USHF.R.U32.HI UR4, URZ, 0x2, UR43 ;  /* 0x000000023f047899 */ /* 0x000fe4000801162b */
[----:B------:R-:W-:Y:S02]  /*12810*/  UISETP.GT.U32.AND UP0, UPT, UR43, 0x3, UPT ;  /* 0x000000032b00788c */ /* 0x000fe4000bf04070 */
[----:B------:R-:W-:Y:S02]  /*12820*/  ULOP3.LUT UR4, UR4, 0x1, URZ, 0xc0, !UPT ;  /* 0x0000000104047892 */ /* 0x000fe4000f8ec03f */
[----:B------:R-:W-:-:S02]  /*12830*/  UISETP.LT.U32.AND UP1, UPT, UR44, 0x4, UP0 ;  /* 0x000000042c00788c */ /* 0x000fc40008721070 */
[----:B------:R-:W-:Y:S02]  /*12840*/  UISETP.NE.U32.AND UP2, UPT, UR4, 0x1, UPT ;  /* 0x000000010400788c */ /* 0x000fe4000bf45070 */
[----:B------:R-:W-:Y:S02]  /*12850*/  USEL UR5, URZ, 0x1, !UP1 ;  /* 0x000000013f057887 */ /* 0x000fe4000c800000 */
[----:B------:R-:W-:Y:S02]  /*12860*/  UISETP.GT.U32.AND UP0, UPT, UR44, 0x3, !UP2 ;  /* 0x000000032c00788c */ /* 0x000fe4000d704070 */
[----:B------:R-:W-:Y:S02]  /*12870*/  ULOP3.LUT UR43, UR43, 0x3, URZ, 0xc0, !UPT ;  /* 0x000000032b2b7892 */ /* 0x000fe4000f8ec03f */
[----:B------:R-:W-:-:S04]  /*12880*/  USEL UR4, URZ, 0x1, !UP0 ;  /* 0x000000013f047887 */ /* 0x000fc8000c000000 */
[----:B------:R-:W-:Y:S01]  /*12890*/  ULOP3.LUT UR42, UR4, UR42, UR5, 0x96, !UPT ;  /* 0x0000002a042a7292 */ /* 0x000fe2000f8e9605 */
[----:B------:R-:W-:Y:S11]  /*128a0*/  @P0 BRA `(.L_x_519) ;  /* 0xfffffee800ec0947 */ /* 0x000ff6000383ffff */
[----:B------:R-:W-:-:S13]  /*128b0*/  PLOP3.LUT P0, PT, PT, PT, PT, 0x8, 0x0 ;  /* 0x000000000000781c */ /* 0x000fda0003f0e170 */
.L_x_18:
[----:B------:R-:W-:Y:S05]  /*128c0*/  @P0 BRA `(.L_x_10) ;  /* 0x0000003000380947 */ /* 0x000fea0003800000 */
[----:B------:R-:W-:Y:S01]  /*128d0*/  ULDC.64 UR6, c[0x0][0x588] ;  /* 0x0001620000067ab9 */ /* 0x000fe20000000a00 */
[----:B------:R-:W-:Y:S01]  /*128e0*/  ULDC.64 UR4, c[0x0][0x590] ;  /* 0x0001640000047ab9 */ /* 0x000fe20000000a00 */
[----:B------:R-:W-:Y:S01]  /*128f0*/  ISETP.NE.U32.AND P0, PT, RZ, UR6, PT ;  /* 0x00000006ff007c0c */ /* 0x000fe2000bf05070 */
[----:B------:R-:W-:-:S04]  /*12900*/  DEPBAR.LE SB0, 0x0 ;  /* 0x000080000000791a */ /* 0x000fc80000000000 */
[----:B------:R-:W-:Y:S01]  /*12910*/  ISETP.NE.U32.AND P1, PT, RZ, UR4, PT ;  /* 0x00000004ff007c0c */ /* 0x000fe2000bf25070 */
[----:B------:R-:W-:Y:S01]  /*12920*/  BSSY B0, `(.L_x_520) ;  /* 0x0000015000007945 */ /* 0x000fe20003800000 */
[----:B------:R-:W-:Y:S02]  /*12930*/  ISETP.NE.AND.EX P0, PT, RZ, UR7, PT, P0 ;  /* 0x00000007ff007c0c */ /* 0x000fe4000bf05300 */
[----:B------:R-:W-:-:S13]  /*12940*/  ISETP.NE.AND.EX P1, PT, RZ, UR5, PT, P1 ;  /* 0x00000005ff007c0c */ /* 0x000fda000bf25310 */
[----:B------:R-:W-:Y:S05]  /*12950*/  @P0 BRA P1, `(.L_x_521) ;  /* 0x0000000000440947 */ /* 0x000fea0000800000 */
[----:B------:R-:W-:-:S04]  /*12960*/  ISETP.NE.U32.AND P0, PT, RZ, UR4, PT ;  /* 0x00000004ff007c0c */ /* 0x000fc8000bf05070 */
[----:B------:R-:W-:-:S13]  /*12970*/  ISETP.NE.AND.EX P0, PT, RZ, UR5, PT, P0 ;  /* 0x00000005ff007c0c */ /* 0x000fda000bf05300 */
[----:B------:R-:W-:Y:S05]  /*12980*/  @!P0 BRA `(.L_x_522) ;  /* 0x00000000002c8947 */ /* 0x000fea0003800000 */
[----:B------:R-:W-:-:S13]  /*12990*/  LOP3.LUT P0, RZ, R152, 0xff, RZ, 0xc0, !PT ;  /* 0x000000ff98ff7812 */ /* 0x000fda000780c0ff */
[----:B------:R-:W-:Y:S05]  /*129a0*/  @!P0 BRA `(.L_x_523) ;  /* 0x0000000000108947 */ /* 0x000fea0003800000 */
[----:B-----5:R-:W-:-:S13]  /*129b0*/  FSETP.NEU.AND P0, PT, R153, RZ, PT ;  /* 0x000000ff9900720b */ /* 0x020fda0003f0d000 */
[----:B------:R-:W-:Y:S05]  /*129c0*/  @!P0 BREAK B0 ;  /* 0x0000000000008942 */ /* 0x000fea0003800000 */
[----:B------:R-:W-:Y:S05]  /*129d0*/  @P0 BRA `(.L_x_521) ;  /* 0x0000000000240947 */ /* 0x000fea0003800000 */
[----:B------:R-:W-:Y:S05]  /*129e0*/  BRA `(.L_x_10) ;  /* 0x0000002c00f07947 */ /* 0x000fea0003800000 */
.L_x_523:
[----:B------:R-:W-:-:S04]  /*129f0*/  ISETP.NE.U32.AND P0, PT, RZ, UR6, PT ;  /* 0x00000006ff007c0c */ /* 0x000fc8000bf05070 */
[----:B------:R-:W-:-:S13]  /*12a00*/  ISETP.NE.AND.EX P0, PT, RZ, UR7, PT, P0 ;  /* 0x00000007ff007c0c */ /* 0x000fda000bf05300 */
[----:B------:R-:W-:Y:S05]  /*12a10*/  @!P0 BREAK B0 ;  /* 0x0000000000008942 */ /* 0x000fea0003800000 */
[----:B------:R-:W-:Y:S05]  /*12a20*/  @P0 BRA `(.L_x_521) ;  /* 0x0000000000100947 */ /* 0x000fea0003800000 */
[----:B------:R-:W-:Y:S05]  /*12a30*/  BRA `(.L_x_10) ;  /* 0x0000002c00dc7947 */ /* 0x000fea0003800000 */
.L_x_522:
[----:B-----5:R-:W-:-:S13]  /*12a40*/  FSETP.NEU.AND P0, PT, R153, RZ, PT ;  /* 0x000000ff9900720b */ /* 0x020fda0003f0d000 */
[----:B------:R-:W-:Y:S05]  /*12a50*/  @!P0 BREAK B0 ;  /* 0x0000000000008942 */ /* 0x000fea0003800000 */
[----:B------:R-:W-:Y:S05]  /*12a60*/  @!P0 BRA `(.L_x_10) ;  /* 0x0000002c00d08947 */ /* 0x000fea0003800000 */
.L_x_521:
[----:B------:R-:W-:Y:S05]  /*12a70*/  BSYNC B0 ;  /* 0x0000000000007941 */ /* 0x000fea0003800000 */
.L_x_520:
[----:B------:R-:W-:-:S04]  /*12a80*/  LOP3.LUT R19, R19, 0x1, RZ, 0xfc, !PT ;  /* 0x0000000113137812 */ /* 0x000fc800078efcff */
[----:B------:R-:W-:-:S13]  /*12a90*/  ISETP.NE.AND P0, PT, R19, 0x3, PT ;  /* 0x000000031300780c */ /* 0x000fda0003f05270 */
[----:B------:R-:W-:Y:S05]  /*12aa0*/  @!P0 BRA `(.L_x_524) ;  /* 0x0000000000048947 */ /* 0x000fea0003800000 */
[----:B------:R-:W-:Y:S01]  /*12ab0*/  BPT.TRAP 0x1 ;  /* 0x000000040000795c */ /* 0x000fe20000300000 */
.L_x_524:
[----:B------:R-:W3:Y:S01]  /*12ac0*/  S2UR UR5, SR_CgaCtaId ;  /* 0x00000000000579c3 */ /* 0x000ee20000008800 */
[----:B------:R-:W-:Y:S02]  /*12ad0*/  UMOV UR4, 0x400 ;  /* 0x0000040000047882 */ /* 0x000fe40000000000 */
[----:B---3--:R-:W-:-:S04]  /*12ae0*/  ULEA UR4, UR5, UR4, 0x18 ;  /* 0x0000000405047291 */ /* 0x008fc8000f8ec03f */
[----:B------:R-:W-:-:S04]  /*12af0*/  ULEA UR4, UR36, UR4, 0x3 ;  /* 0x0000000424047291 */ /* 0x000fc8000f8e183f */
[----:B------:R-:W-:-:S04]  /*12b00*/  UIADD3 UR4, UR4, 0x60, URZ ;  /* 0x0000006004047890 */ /* 0x000fc8000fffe03f */
[----:B------:R-:W-:-:S09]  /*12b10*/  UPRMT UR4, UR5, 0x654, UR4 ;  /* 0x0000065405047896 */ /* 0x000fd20008000004 */
[----:B------:R-:W-:Y:S01]  /*12b20*/  SYNCS.ARRIVE.TRANS64.RED.A1T0 RZ, [UR4], RZ ;  /* 0x000000ffffff79a7 */ /* 0x000fe20008100404 */
[----:B------:R-:W-:Y:S05]  /*12b30*/  BRA `(.L_x_10) ;  /* 0x0000002c009c7947 */ /* 0x000fea0003800000 */
.L_x_9:
[----:B------:R-:W-:Y:S01]  /*12b40*/  ULDC.64 UR4, c[0x0][0x8f8] ;  /* 0x00023e0000047ab9 */ /* 0x000fe20000000a00 */
[----:B------:R-:W-:Y:S01]  /*12b50*/  PRMT R11, RZ, 0x7610, R11 ;  /* 0x00007610ff0b7816 */ /* 0x000fe2000000000b */
[----:B------:R-:W-:Y:S01]  /*12b60*/  IMAD.MOV.U32 R6, RZ, RZ, -0x1 ;  /* 0xffffffffff067424 */ /* 0x000fe200078e00ff */
[----:B------:R-:W-:Y:S02]  /*12b70*/  ISETP.GE.U32.AND P1, PT, R2, UR4, PT ;  /* 0x0000000402007c0c */ /* 0x000fe4000bf26070 */
[----:B------:R-:W-:Y:S02]  /*12b80*/  MOV R7, 0xffffffff ;  /* 0xffffffff00077802 */ /* 0x000fe40000000f00 */
[----:B------:R-:W-:Y:S02]  /*12b90*/  ISETP.GE.U32.AND.EX P1, PT, R16, UR5, PT, P1 ;  /* 0x0000000510007c0c */ /* 0x000fe4000bf26110 */
[----:B------:R-:W-:-:S11]  /*12ba0*/  MOV R3, 0xffffffff ;  /* 0xffffffff00037802 */ /* 0x000fd60000000f00 */
        /* <DEDUP_REMOVED lines=19> */
.L_x_526:
[--C-:B------:R-:W-:Y:S01]  /*12ce0*/  SHF.R.U64 R20, R14, R24, R15.reuse ;  /* 0x000000180e147219 */ /* 0x100fe2000000120f */
[----:B------:R-:W1:Y:S01]  /*12cf0*/  LDC R28, c[0x0][0x8c0] ;  /* 0x00023000ff1c7b82 */ /* 0x000e620000000800 */
[----:B------:R-:W-:Y:S01]  /*12d00*/  I2FP.F32.U32 R6, R8 ;  /* 0x0000000800067245 */ /* 0x000fe20000201000 */
[----:B------:R-:W-:Y:S01]  /*12d10*/  ULDC UR4, c[0x0][0x150] ;  /* 0x0000540000047ab9 */ /* 0x000fe20000000800 */
[----:B------:R-:W-:Y:S02]  /*12d20*/  SHF.R.U32.HI R3, RZ, R24, R15 ;  /* 0x00000018ff037219 */ /* 0x000fe4000001160f */
[----:B------:R-:W-:Y:S01]  /*12d30*/  IADD3 R9, P1, RZ, -R20, RZ ;  /* 0x80000014ff097210 */ /* 0x000fe20007f3e0ff */
[----:B------:R-:W-:Y:S01]  /*12d40*/  FMUL R13, R6, UR4 ;  /* 0x00000004060d7c20 */ /* 0x000fe20008400000 */
[----:B------:R-:W-:Y:S01]  /*12d50*/  ULDC UR4, c[0x0][0x154] ;  /* 0x0000550000047ab9 */ /* 0x000fe20000000800 */
[----:B------:R-:W2:Y:S01]  /*12d60*/  LDC.64 R30, c[0x0][0x8e8] ;  /* 0x00023a00ff1e7b82 */ /* 0x000ea20000000a00 */
[----:B------:R-:W-:Y:S01]  /*12d70*/  IADD3.X R11, RZ, ~R3, RZ, P1, !PT ;  /* 0x80000003ff0b7210 */ /* 0x000fe20000ffe4ff */
[----:B------:R-:W-:-:S02]  /*12d80*/  IMAD.MOV.U32 R3, RZ, RZ, R16 ;  /* 0x000000ffff037224 */ /* 0x000fc400078e0010 */
[----:B------:R-:W3:Y:S02]  /*12d90*/  F2I.U32.TRUNC.NTZ R13, R13 ;  /* 0x0000000d000d7305 */ /* 0x000ee4000020f000 */
[-C--:B------:R-:W-:Y:S02]  /*12da0*/  IMAD R12, R11, R26.reuse, RZ ;  /* 0x0000001a0b0c7224 */ /* 0x080fe400078e02ff */
[----:B------:R-:W4:Y:S01]  /*12db0*/  LDC R15, c[0x0][0x144] ;  /* 0x00005100ff0f7b82 */ /* 0x000f220000000800 */
[----:B------:R-:W-:-:S04]  /*12dc0*/  IMAD.WIDE.U32 R6, R9, R26, R2 ;  /* 0x0000001a09067225 */ /* 0x000fc800078e0002 */
[----:B------:R-:W-:Y:S01]  /*12dd0*/  IMAD R3, R9, R27, R12 ;  /* 0x0000001b09037224 */ /* 0x000fe200078e020c */
[----:B------:R-:W-:Y:S02]  /*12de0*/  MOV R9, 0x1 ;  /* 0x0000000100097802 */ /* 0x000fe40000000f00 */
[----:B------:R-:W5:Y:S02]  /*12df0*/  LDC R26, c[0x0][0x8b0] ;  /* 0x00022c00ff1a7b82 */ /* 0x000f640000000800 */
[----:B------:R-:W-:Y:S02]  /*12e00*/  IADD3 R3, R7, R3, RZ ;  /* 0x0000000307037210 */ /* 0x000fe40007ffe0ff */
[----:B------:R-:W-:Y:S02]  /*12e10*/  I2FP.F32.U32 R7, R10 ;  /* 0x0000000a00077245 */ /* 0x000fe40000201000 */
[----:B-1----:R-:W-:Y:S02]  /*12e20*/  SHF.R.U64 R14, R6, R28, R3 ;  /* 0x0000001c060e7219 */ /* 0x002fe40000001203 */
[----:B------:R-:W1:Y:S01]  /*12e30*/  LDC R12, c[0x0][0x900] ;  /* 0x00024000ff0c7b82 */ /* 0x000e620000000800 */
[----:B---3--:R-:W-:-:S02]  /*12e40*/  IADD3 R6, -R13, RZ, RZ ;  /* 0x000000ff0d067210 */ /* 0x008fc40007ffe1ff */
[----:B--2---:R-:W-:Y:S02]  /*12e50*/  ISETP.NE.U32.AND P1, PT, R30, RZ, PT ;  /* 0x000000ff1e00720c */ /* 0x004fe40003f25070 */
[----:B------:R-:W-:Y:S02]  /*12e60*/  SHF.R.U32.HI R3, RZ, R28, R3 ;  /* 0x0000001cff037219 */ /* 0x000fe40000011603 */
[----:B------:R-:W-:Y:S01]  /*12e70*/  ISETP.NE.AND.EX P1, PT, R31, RZ, PT, P1 ;  /* 0x000000ff1f00720c */ /* 0x000fe20003f25310 */
[----:B------:R-:W2:Y:S01]  /*12e80*/  LDC R23, c[0x0][0x148] ;  /* 0x00005200ff177b82 */ /* 0x000ea20000000800 */
[----:B----4-:R-:W-:Y:S02]  /*12e90*/  IMAD R28, R15, R6, R8 ;  /* 0x000000060f1c7224 */ /* 0x010fe400078e0208 */
[----:B------:R-:W-:Y:S01]  /*12ea0*/  FMUL R8, R7, UR4 ;  /* 0x0000000407087c20 */ /* 0x000fe20008400000 */
[----:B------:R-:W-:-:S03]  /*12eb0*/  MOV R7, 0xffffffff ;  /* 0xffffffff00077802 */ /* 0x000fc60000000f00 */
[----:B------:R3:W4:Y:S01]  /*12ec0*/  F2I.U32.TRUNC.NTZ R21, R8 ;  /* 0x0000000800157305 */ /* 0x000722000020f000 */
[----:B------:R-:W2:Y:S01]  /*12ed0*/  LDC R25, c[0x0][0x8a8] ;  /* 0x00022a00ff197b82 */ /* 0x000ea20000000800 */
[-CC-:B-----5:R-:W-:Y:S02]  /*12ee0*/  SHF.R.U64 R24, R14, R26.reuse, R3.reuse ;  /* 0x0000001a0e187219 */ /* 0x1a0fe40000001203 */
[----:B------:R-:W-:-:S05]  /*12ef0*/  SHF.R.U32.HI R3, RZ, R26, R3 ;  /* 0x0000001aff037219 */ /* 0x000fca0000011603 */
[----:B------:R-:W2:Y:S01]  /*12f00*/  LDC R27, c[0x0][0x8f0] ;  /* 0x00023c00ff1b7b82 */ /* 0x000ea20000000800 */
[-C--:B-1----:R-:W-:Y:S02]  /*12f10*/  SHF.L.U32 R6, R7, R12.reuse, RZ ;  /* 0x0000000c07067219 */ /* 0x082fe400000006ff */
[--C-:B------:R-:W-:Y:S02]  /*12f20*/  SHF.R.U64 R15, R24, R12, R3.reuse ;  /* 0x0000000c180f7219 */ /* 0x100fe40000001203 */
[----:B------:R-:W-:Y:S02]  /*12f30*/  LOP3.LUT R33, RZ, R6, RZ, 0x33, !PT ;  /* 0x00000006ff217212 */ /* 0x000fe400078e33ff */
[-C--:B------:R-:W-:Y:S01]  /*12f40*/  SHF.R.U32.HI R7, RZ, R12.reuse, R3 ;  /* 0x0000000cff077219 */ /* 0x080fe20000011603 */
[----:B------:R-:W1:Y:S01]  /*12f50*/  LDC R29, c[0x0][0x8e0] ;  /* 0x00023800ff1d7b82 */ /* 0x000e620000000800 */
[----:B------:R-:W-:Y:S02]  /*12f60*/  SHF.L.U32 R26, R9, R12, RZ ;  /* 0x0000000c091a7219 */ /* 0x000fe400000006ff */
[----:B------:R-:W-:-:S05]  /*12f70*/  MOV R6, R15 ;  /* 0x0000000f00067202 */ /* 0x000fca0000000f00 */
[----:B------:R-:W1:Y:S01]  /*12f80*/  LDC R32, c[0x0][0x8b8] ;  /* 0x00022e00ff207b82 */ /* 0x000e620000000800 */
[----:B---34-:R-:W-:Y:S05]  /*12f90*/  @!P1 BRA `(.L_x_527) ;  /* 0x0000000000289947 */ /* 0x018fea0003800000 */
[----:B------:R-:W3:Y:S02]  /*12fa0*/  LDC R6, c[0x0][0x8f4] ;  /* 0x00023d00ff067b82 */ /* 0x000ee40000000800 */
[----:B---3--:R-:W-:-:S04]  /*12fb0*/  IADD3 R3, P1, R15, R6, RZ ;  /* 0x000000060f037210 */ /* 0x008fc80007f3e0ff */
        /* <DEDUP_REMOVED lines=8> */
.L_x_527:
[----:B------:R-:W-:Y:S02]  /*13040*/  ISETP.NE.AND P1, PT, R22, 0x1, PT ;  /* 0x000000011600780c */ /* 0x000fe40003f25270 */
[----:B--2---:R-:W-:Y:S02]  /*13050*/  SHF.R.U64 R6, R6, R27, R7 ;  /* 0x0000001b06067219 */ /* 0x004fe40000001207 */
[----:B------:R-:W-:Y:S02]  /*13060*/  LOP3.LUT R3, R24, R33, RZ, 0xc0, !PT ;  /* 0x0000002118037212 */ /* 0x000fe400078ec0ff */
[----:B------:R-:W-:Y:S02]  /*13070*/  IADD3 R21, -R21, RZ, RZ ;  /* 0x000000ff15157210 */ /* 0x000fe40007ffe1ff */
[----:B------:R-:W-:Y:S01]  /*13080*/  IADD3 R9, R25, -0x1, RZ ;  /* 0xffffffff19097810 */ /* 0x000fe20007ffe0ff */
[----:B------:R-:W-:Y:S01]  /*13090*/  IMAD R7, R26, R6, R3 ;  /* 0x000000061a077224 */ /* 0x000fe200078e0203 */
[----:B------:R-:W-:-:S02]  /*130a0*/  IADD3 R8, -R6, RZ, RZ ;  /* 0x000000ff06087210 */ /* 0x000fc40007ffe1ff */
[----:B------:R-:W-:Y:S01]  /*130b0*/  LOP3.LUT R14, R14, R9, RZ, 0xc0, !PT ;  /* 0x000000090e0e7212 */ /* 0x000fe200078ec0ff */
[----:B------:R-:W-:Y:S01]  /*130c0*/  @P1 IMAD R28, R23, R21, R10 ;  /* 0x00000015171c1224 */ /* 0x000fe200078e020a */
[----:B------:R-:W-:Y:S01]  /*130d0*/  MOV R11, 0x1 ;  /* 0x00000001000b7802 */ /* 0x000fe20000000f00 */
[----:B-1----:R-:W-:Y:S02]  /*130e0*/  IMAD R3, R8, R29, R15 ;  /* 0x0000001d08037224 */ /* 0x002fe400078e020f */
[----:B------:R-:W-:Y:S02]  /*130f0*/  IMAD R7, R7, R32, R28 ;  /* 0x0000002007077224 */ /* 0x000fe400078e021c */
[----:B------:R-:W-:Y:S01]  /*13100*/  IMAD R8, R3, R25, R14 ;  /* 0x0000001903087224 */ /* 0x000fe200078e020e */
[----:B------:R-:W-:-:S04]  /*13110*/  MOV R3, R20 ;  /* 0x0000001400037202 */ /* 0x000fc80000000f00 */
[----:B------:R-:W-:Y:S02]  /*13120*/  SEL R6, R8, R7, !P1 ;  /* 0x0000000708067207 */ /* 0x000fe40004800000 */
[----:B------:R-:W-:-:S07]  /*13130*/  SEL R7, R7, R8, !P1 ;  /* 0x0000000807077207 */ /* 0x000fce0004800000 */
.L_x_525:
[----:B------:R-:W-:-:S08]  /*13140*/  NOP ;  /* 0x0000000000007918 */ /* 0x000fd00000000000 */
[----:B------:R-:W1:-:S00]  /*13150*/  USETMAXREG.DEALLOC.CTAPOOL 0x28 ;  /* 0x00000028000079c8 */ /* 0x000e4000080e0500 */
[----:B-1----:R-:W-:-:S13]  /*13160*/  ISETP.NE.AND P1, PT, R0, 0x1, PT ;  /* 0x000000010000780c */ /* 0x002fda0003f25270 */
[----:B------:R-:W-:Y:S05]  /*13170*/  @!P1 BRA `(.L_x_10) ;  /* 0x00000028000c9947 */ /* 0x000fea0003800000 */
[----:B------:R-:W-:Y:S05]  /*13180*/  @!P4 BRA `(.L_x_528) ;  /* 0x000000180024c947 */ /* 0x000fea0003800000 */
[----:B------:R-:W-:-:S13]  /*13190*/  ISETP.NE.OR P0, PT, R0, 0x2, P0 ;  /* 0x000000020000780c */ /* 0x000fda0000705670 */
[----:B------:R-:W-:Y:S05]  /*131a0*/  @P0 BRA `(.L_x_10) ;  /* 0x0000002800000947 */ /* 0x000fea0003800000 */
[----:B------:R-:W-:-:S13]  /*131b0*/  LOP3.LUT P1, RZ, R11, 0xff, RZ, 0xc0, !PT ;  /* 0x000000ff0bff7812 */ /* 0x000fda000782c0ff */
[----:B------:R-:W-:Y:S05]  /*131c0*/  @!P1 BRA `(.L_x_529) ;  /* 0x0000000000189947 */ /* 0x000fea0003800000 */
[----:B------:R-:W-:Y:S01]  /*131d0*/  UMOV UR4, 0x400 ;  /* 0x0000040000047882 */ /* 0x000fe20000000000 */
[----:B------:R-:W-:Y:S01]  /*131e0*/  MOV R0, RZ ;  /* 0x000000ff00007202 */ /* 0x000fe20000000f00 */
[----:B------:R-:W-:-:S03]  /*131f0*/  ULEA UR4, UR37, UR4, 0x18 ;  /* 0x0000000425047291 */ /* 0x000fc6000f8ec03f */
[----:B------:R-:W-:-:S06]  /*13200*/  SHF.L.U32 R0, R0, 0x1f, RZ ;  /* 0x0000001f00007819 */ /* 0x000fcc00000006ff */
[----:B------:R-:W1:Y:S02]  /*13210*/  SYNCS.PHASECHK.TRANS64.TRYWAIT P0, [UR4+0x88], R0 ;  /* 0x00008800ff0075a7 */ /* 0x000e640008000144 */
[----:B-1----:R-:W-:Y:S05]  /*13220*/  @!P0 BRA `(.L_x_530) ;  /* 0x0000002800b88947 */ /* 0x002fea0003800000 */
.L_x_529:
[----:B------:R-:W-:Y:S01]  /*13230*/  PRMT R10, RZ, 0x7610, R10 ;  /* 0x00007610ff0a7816 */ /* 0x000fe2000000000a */
[----:B------:R-:W-:Y:S06]  /*13240*/  @P3 BRA `(.L_x_531) ;  /* 0x0000000000243947 */ /* 0x000fec0003800000 */
[----:B------:R-:W-:Y:S02]  /*13250*/  ULDC.64 UR4, c[0x0][0x588] ;  /* 0x0001620000047ab9 */ /* 0x000fe40000000a00 */
[----:B------:R-:W-:-:S04]  /*13260*/  ISETP.NE.U32.AND P0, PT, RZ, UR4, PT ;  /* 0x00000004ff007c0c */ /* 0x000fc8000bf05070 */
[----:B------:R-:W-:-:S13]  /*13270*/  ISETP.NE.AND.EX P0, PT, RZ, UR5, PT, P0 ;  /* 0x00000005ff007c0c */ /* 0x000fda000bf05300 */
[----:B------:R-:W-:Y:S05]  /*13280*/  @!P0 BRA `(.L_x_532) ;  /* 0x00000000000c8947 */ /* 0x000fea0003800000 */
[----:B------:R3:W5:Y:S01]  /*13290*/  LDG.E R12, desc[UR48][R4.64] ;  /* 0x00000030040c7981 */ /* 0x000762000c1e1900 */
[----:B------:R-:W-:Y:S01]  /*132a0*/  MOV R10, 0x1 ;  /* 0x00000001000a7802 */ /* 0x000fe20000000f00 */
[----:B------:R-:W-:Y:S06]  /*132b0*/  BRA `(.L_x_531) ;  /* 0x0000000000087947 */ /* 0x000fec0003800000 */
.L_x_532:
[----:B------:R-:W2:Y:S01]  /*132c0*/  LDC R12, c[0x0][0x580] ;  /* 0x00016000ff0c7b82 */ /* 0x000ea20000000800 */
[----:B------:R-:W-:-:S07]  /*132d0*/  IMAD.MOV.U32 R10, RZ, RZ, 0x1 ;  /* 0x00000001ff0a7424 */ /* 0x000fce00078e00ff */
.L_x_531:
[----:B------:R-:W-:Y:S05]  /*132e0*/  @!P1 BRA `(.L_x_533) ;  /* 0x0000001400549947 */ /* 0x000fea0003800000 */
[----:B-1----:R-:W1:Y:S01]  /*132f0*/  LDC R0, c[0x0][0x900] ;  /* 0x00024000ff007b82 */ /* 0x002e620000000800 */
[----:B---3--:R-:W-:Y:S01]  /*13300*/  MOV R5, 0xffffffff ;  /* 0xffffffff00057802 */ /* 0x008fe20000000f00 */
[----:B------:R-:W-:Y:S01]  /*13310*/  ULDC.64 UR22, c[0x0][0x198] ;  /* 0x0000660000167ab9 */ /* 0x000fe20000000a00 */
[----:B------:R-:W-:Y:S01]  /*13320*/  MOV R9, 0x1 ;  /* 0x0000000100097802 */ /* 0x000fe20000000f00 */
[----:B------:R-:W-:Y:S01]  /*13330*/  ULDC.64 UR4, c[0x0][0x588] ;  /* 0x0001620000047ab9 */ /* 0x000fe20000000a00 */
[----:B------:R-:W-:Y:S01]  /*13340*/  LOP3.LUT R11, R19, 0x2, RZ, 0xfc, !PT ;  /* 0x00000002130b7812 */ /* 0x000fe200078efcff */
[----:B------:R-:W-:Y:S01]  /*13350*/  ULDC.64 UR6, c[0x0][0x590] ;  /* 0x0001640000067ab9 */ /* 0x000fe20000000a00 */
[----:B------:R-:W-:Y:S01]  /*13360*/  ULDC.64 UR14, c[0x0][0x8f8] ;  /* 0x00023e00000e7ab9 */ /* 0x000fe20000000a00 */
[----:B------:R-:W3:Y:S01]  /*13370*/  LDC R8, c[0x0][0x8a8] ;  /* 0x00022a00ff087b82 */ /* 0x000ee20000000800 */
[-C--:B-1----:R-:W-:Y:S02]  /*13380*/  SHF.L.U32 R5, R5, R0.reuse, RZ ;  /* 0x0000000005057219 */ /* 0x082fe400000006ff */
[----:B------:R-:W-:-:S02]  /*13390*/  SHF.L.U32 R0, R9, R0, RZ ;  /* 0x0000000009007219 */ /* 0x000fc400000006ff */
[----:B------:R-:W-:Y:S02]  /*133a0*/  LOP3.LUT R9, RZ, R5, RZ, 0x33, !PT ;  /* 0x00000005ff097212 */ /* 0x000fe400078e33ff */
[----:B---3--:R-:W-:-:S07]  /*133b0*/  IADD3 R8, R8, -0x1, RZ ;  /* 0xffffffff08087810 */ /* 0x008fce0007ffe0ff */
.L_x_589:
[----:B------:R-:W-:Y:S02]  /*133c0*/  ISETP.NE.U32.AND P0, PT, RZ, UR6, PT ;  /* 0x00000006ff007c0c */ /* 0x000fe4000bf05070 */
[----:B------:R-:W-:Y:S02]  /*133d0*/  R2UR UR43, R7 ;  /* 0x00000000072b72ca */ /* 0x000fe400000e0000 */
[----:B------:R-:W-:Y:S02]  /*133e0*/  R2UR UR42, R6 ;  /* 0x00000000062a72ca */ /* 0x000fe400000e0000 */
[----:B------:R-:W-:-:S09]  /*133f0*/  ISETP.NE.AND.EX P0, PT, RZ, UR7, PT, P0 ;  /* 0x00000007ff007c0c */ /* 0x000fd2000bf05300 */
[----:B------:R-:W-:Y:S02]  /*13400*/  USHF.L.U32 UR43, UR43, 0x7, URZ ;  /* 0x000000072b2b7899 */ /* 0x000fe4000800063f */
[----:B------:R-:W-:Y:S02]  /*13410*/  USHF.L.U32 UR42, UR42, 0x8, URZ ;  /* 0x000000082a2a7899 */ /* 0x000fe4000800063f */
[----:B--234-:R-:W-:Y:S10]  /*13420*/  @!P0 BRA `(.L_x_534) ;  /* 0x00000000002c8947 */ /* 0x01cff40003800000 */
[----:B------:R-:W-:-:S04]  /*13430*/  ISETP.NE.U32.AND P1, PT, RZ, UR4, PT ;  /* 0x00000004ff007c0c */ /* 0x000fc8000bf25070 */
[----:B------:R-:W-:-:S13]  /*13440*/  ISETP.NE.AND.EX P1, PT, RZ, UR5, PT, P1 ;  /* 0x00000005ff007c0c */ /* 0x000fda000bf25310 */
[----:B------:R-:W-:Y:S05]  /*13450*/  @!P1 BRA `(.L_x_535) ;  /* 0x0000000000189947 */ /* 0x000fea0003800000 */
[----:B------:R-:W1:Y:S01]  /*13460*/  LDC.64 R4, c[0x0][0x588] ;  /* 0x00016200ff047b82 */ /* 0x000e620000000a00 */
[----:B------:R-:W-:-:S04]  /*13470*/  IMAD R7, R3, UR6, RZ ;  /* 0x0000000603077c24 */ /* 0x000fc8000f8e02ff */
[----:B-1----:R-:W-:-:S05]  /*13480*/  IMAD.WIDE R4, R7, 0x4, R4 ;  /* 0x0000000407047825 */ /* 0x002fca00078e0204 */
[----:B--2--5:R1:W5:Y:S01]  /*13490*/  LDG.E R12, desc[UR48][R4.64] ;  /* 0x00000030040c7981 */ /* 0x024362000c1e1900 */
[----:B------:R-:W-:Y:S01]  /*134a0*/  MOV R10, 0x1 ;  /* 0x00000001000a7802 */ /* 0x000fe20000000f00 */
[----:B------:R-:W-:Y:S06]  /*134b0*/  BRA `(.L_x_534) ;  /* 0x0000000000087947 */ /* 0x000fec0003800000 */
.L_x_535:
[----:B--2--5:R-:W3:Y:S01]  /*134c0*/  LDC R12, c[0x0][0x580] ;  /* 0x00016000ff0c7b82 */ /* 0x024ee20000000800 */
[----:B------:R-:W-:-:S07]  /*134d0*/  MOV R10, 0x1 ;  /* 0x00000001000a7802 */ /* 0x000fce0000000f00 */
.L_x_534:
[----:B------:R-:W-:Y:S05]  /*134e0*/  @!P0 BRA `(.L_x_536) ;  /* 0x00000000001c8947 */ /* 0x000fea0003800000 */
[----:B------:R-:W-:-:S13]  /*134f0*/  LOP3.LUT P2, RZ, R10, 0xff, RZ, 0xc0, !PT ;  /* 0x000000ff0aff7812 */ /* 0x000fda000784c0ff */
[----:B-1----:R-:W1:Y:S02]  /*13500*/  @!P2 LDC.64 R4, c[0x0][0x588] ;  /* 0x00016200ff04ab82 */ /* 0x002e640000000a00 */
[----:B-1----:R-:W-:-:S04]  /*13510*/  @!P2 ISETP.NE.U32.AND P0, PT, R4, RZ, PT ;  /* 0x000000ff0400a20c */ /* 0x002fc80003f05070 */
[----:B------:R-:W-:Y:S02]  /*13520*/  @!P2 ISETP.NE.AND.EX P1, PT, R5, RZ, PT, P0 ;  /* 0x000000ff0500a20c */ /* 0x000fe40003f25300 */
[----:B--23-5:R-:W-:Y:S02]  /*13530*/  @P2 FSETP.EQ.AND P0, PT, R12, RZ, PT ;  /* 0x000000ff0c00220b */ /* 0x02cfe40003f02000 */
[----:B------:R-:W-:Y:S01]  /*13540*/  @!P2 PLOP3.LUT P0, PT, P1, PT, PT, 0x8, 0x0 ;  /* 0x000000000000a81c */ /* 0x000fe20000f0e170 */
[----:B------:R-:W-:-:S12]  /*13550*/  BRA `(.L_x_537) ;  /* 0x0000000000047947 */ /* 0x000fd80003800000 */
.L_x_536:
[----:B--23-5:R-:W-:-:S13]  /*13560*/  FSETP.EQ.AND P0, PT, R12, RZ, PT ;  /* 0x000000ff0c00720b */ /* 0x02cfda0003f02000 */
.L_x_537:
[----:B------:R-:W-:Y:S02]  /*13570*/  ISETP.NE.AND P2, PT, R11, 0x3, PT ;  /* 0x000000030b00780c */ /* 0x000fe40003f45270 */
[----:B------:R-:W-:-:S04]  /*13580*/  ELECT P1, URZ, PT ;  /* 0x00000000003f782f */ /* 0x000fc80003820000 */
[----:B------:R-:W-:-:S07]  /*13590*/  PLOP3.LUT P0, PT, P1, P0, PT, 0x20, 0x0 ;  /* 0x000000000000781c */ /* 0x000fce0000f00470 */
[----:B------:R-:W-:Y:S06]  /*135a0*/  @!P2 BRA `(.L_x_538) ;  /* 0x000000000004a947 */ /* 0x000fec0003800000 */
[----:B------:R-:W-:Y:S01]  /*135b0*/  BPT.TRAP 0x1 ;  /* 0x000000040000795c */ /* 0x000fe20000300000 */
.L_x_538:
[----:B------:R-:W2:Y:S01]  /*135c0*/  S2UR UR37, SR_CgaCtaId ;  /* 0x00000000002579c3 */ /* 0x000ea20000008800 */
[----:B------:R-:W-:Y:S01]  /*135d0*/  UMOV UR13, 0x400 ;  /* 0x00000400000d7882 */ /* 0x000fe20000000000 */
[----:B-1----:R-:W-:-:S04]  /*135e0*/  MOV R4, 0x1 ;  /* 0x0000000100047802 */ /* 0x002fc80000000f00 */
[----:B------:R-:W-:Y:S01]  /*135f0*/  SHF.L.U32 R4, R4, 0x1f, RZ ;  /* 0x0000001f04047819 */ /* 0x000fe200000006ff */
[----:B--2---:R-:W-:-:S09]  /*13600*/  ULEA UR13, UR37, UR13, 0x18 ;  /* 0x0000000d250d7291 */ /* 0x004fd2000f8ec03f */
[----:B------:R-:W1:Y:S02]  /*13610*/  SYNCS.PHASECHK.TRANS64.TRYWAIT P1, [UR13+0x60], R4 ;  /* 0x00006004ff0075a7 */ /* 0x000e64000802014d */
[----:B-1----:R-:W-:Y:S05]  /*13620*/  @!P1 BRA `(.L_x_539) ;  /* 0x0000002400d09947 */ /* 0x002fea0003800000 */
.L_x_625:
[----:B------:R-:W-:Y:S04]  /*13630*/  BSSY B0, `(.L_x_540) ;  /* 0x000000e000007945 */ /* 0x000fe80003800000 */
[----:B------:R-:W-:Y:S05]  /*13640*/  @!P0 BRA `(.L_x_541) ;  /* 0x0000000000308947 */ /* 0x000fea0003800000 */
[----:B------:R-:W-:Y:S01]  /*13650*/  R2UR UR44, R3 ;  /* 0x00000000032c72ca */ /* 0x000fe200000e0000 */
[----:B------:R-:W-:Y:S02]  /*13660*/  UIADD3 UR8, UP0, UR22, 0x3f0, URZ ;  /* 0x000003f016087890 */ /* 0x000fe4000ff1e03f */
[----:B------:R-:W-:Y:S02]  /*13670*/  UIADD3 UR40, UR13, 0x200, URZ ;  /* 0x000002000d287890 */ /* 0x000fe4000fffe03f */
[----:B------:R-:W-:Y:S02]  /*13680*/  UIADD3 UR41, UR13, 0x40, URZ ;  /* 0x000000400d297890 */ /* 0x000fe4000fffe03f */
[----:B------:R-:W-:Y:S01]  /*13690*/  UIADD3.X UR9, URZ, UR23, URZ, UP0, !UPT ;  /* 0x000000173f097290 */ /* 0x000fe200087fe43f */
[----:B------:R-:W-:Y:S01]  /*136a0*/  UMOV UR10, 0x0 ;  /* 0x00000000000a7882 */ /* 0x000fe20000000000 */
[----:B------:R-:W-:-:S07]  /*136b0*/  UMOV UR11, 0x10000000 ;  /* 0x10000000000b7882 */ /* 0x000fce0000000000 */
[----:B------:R2:W-:Y:S02]  /*136c0*/  UTMALDG.3D [UR40], [UR8], desc[UR10] ;  /* 0x00000a28080075b4 */ /* 0x0005e40008011000 */
[----:B--2---:R-:W-:Y:S05]  /*136d0*/  @!P2 BRA `(.L_x_542) ;  /* 0x000000000004a947 */ /* 0x004fea0003800000 */
[----:B------:R-:W-:Y:S01]  /*136e0*/  BPT.TRAP 0x1 ;  /* 0x000000040000795c */ /* 0x000fe20000300000 */
.L_x_542:
[----:B-1----:R-:W1:Y:S02]  /*136f0*/  LDC R5, c[0x0][0x800] ;  /* 0x00020000ff057b82 */ /* 0x002e640000000800 */
[----:B-1----:R2:W-:Y:S02]  /*13700*/  SYNCS.ARRIVE.TRANS64.RED.A0TR RZ, [UR13+0x40], R5 ;  /* 0x00004005ffff79a7 */ /* 0x0025e4000830040d */
.L_x_541:
[----:B------:R-:W-:Y:S05]  /*13710*/  BSYNC B0 ;  /* 0x0000000000007941 */ /* 0x000fea0003800000 */
.L_x_540:
[----:B------:R-:W-:Y:S05]  /*13720*/  @!P2 BRA `(.L_x_543) ;  /* 0x000000000004a947 */ /* 0x000fea0003800000 */
[----:B------:R-:W-:Y:S01]  /*13730*/  BPT.TRAP 0x1 ;  /* 0x000000040000795c */ /* 0x000fe20000300000 */
.L_x_543:
[----:B------:R-:W-:-:S04]  /*13740*/  UIADD3 UR33, UR13, 0x40, URZ ;  /* 0x000000400d217890 */ /* 0x000fc8000fffe03f */
[----:B------:R-:W-:-:S09]  /*13750*/  UPRMT UR16, UR37, 0x654, UR33 ;  /* 0x0000065425107896 */ /* 0x000fd20008000021 */
[----:B------:R-:W-:Y:S01]  /*13760*/  SYNCS.ARRIVE.TRANS64.RED.A1T0 RZ, [UR16], RZ ;  /* 0x000000ffffff79a7 */ /* 0x000fe20008100410 */
[----:B------:R-:W-:Y:S05]  /*13770*/  @!P2 BRA `(.L_x_544) ;  /* 0x000000000004a947 */ /* 0x000fea0003800000 */
[----:B------:R-:W-:Y:S01]  /*13780*/  BPT.TRAP 0x1 ;  /* 0x000000040000795c */ /* 0x000fe20000300000 */
.L_x_544:
[----:B------:R-:W3:Y:S02]  /*13790*/  SYNCS.PHASECHK.TRANS64.TRYWAIT P1, [UR13+0x68], R4 ;  /* 0x00006804ff0075a7 */ /* 0x000ee4000802014d */
[----:B---3--:R-:W-:Y:S05]  /*137a0*/  @!P1 BRA `(.L_x_545) ;  /* 0x0000002400889947 */ /* 0x008fea0003800000 */
.L_x_626:
[----:B------:R-:W-:Y:S04]  /*137b0*/  BSSY B0, `(.L_x_546) ;  /* 0x0000010000007945 */ /* 0x000fe80003800000 */
[----:B------:R-:W-:Y:S05]  /*137c0*/  @!P0 BRA `(.L_x_547) ;  /* 0x0000000000388947 */ /* 0x000fea0003800000 */
[----:B------:R-:W-:Y:S01]  /*137d0*/  UIADD3 UR18, UP0, UR22, 0x3f0, URZ ;  /* 0x000003f016127890 */ /* 0x000fe2000ff1e03f */
[----:B------:R-:W-:Y:S01]  /*137e0*/  R2UR UR12, R3 ;  /* 0x00000000030c72ca */ /* 0x000fe200000e0000 */
[----:B------:R-:W-:Y:S02]  /*137f0*/  UIADD3 UR10, UR42, 0x20, URZ ;  /* 0x000000202a0a7890 */ /* 0x000fe4000fffe03f */
[----:B------:R-:W-:Y:S02]  /*13800*/  UIADD3 UR8, UR13, 0x2200, URZ ;  /* 0x000022000d087890 */ /* 0x000fe4000fffe03f */
[----:B------:R-:W-:Y:S02]  /*13810*/  UIADD3 UR9, UR13, 0x48, URZ ;  /* 0x000000480d097890 */ /* 0x000fe4000fffe03f */
[----:B------:R-:W-:Y:S01]  /*13820*/  UIADD3.X UR19, URZ, UR23, URZ, UP0, !UPT ;  /* 0x000000173f137290 */ /* 0x000fe200087fe43f */
[----:B------:R-:W-:Y:S01]  /*13830*/  UMOV UR20, 0x0 ;  /* 0x0000000000147882 */ /* 0x000fe20000000000 */
[----:B------:R-:W-:Y:S01]  /*13840*/  UMOV UR21, 0x10000000 ;  /* 0x1000000000157882 */ /* 0x000fe20000000000 */
[----:B------:R-:W-:-:S06]  /*13850*/  UMOV UR11, UR43 ;  /* 0x0000002b000b7c82 */ /* 0x000fcc0008000000 */
[----:B------:R3:W-:Y:S02]  /*13860*/  UTMALDG.3D [UR8], [UR18], desc[UR20] ;  /* 0x00001408120075b4 */ /* 0x0007e40008011000 */
[----:B---3--:R-:W-:Y:S05]  /*13870*/  @!P2 BRA `(.L_x_548) ;  /* 0x000000000004a947 */ /* 0x008fea0003800000 */
[----:B------:R-:W-:Y:S01]  /*13880*/  BPT.TRAP 0x1 ;  /* 0x000000040000795c */ /* 0x000fe20000300000 */
.L_x_548:
[----:B-12---:R-:W1:Y:S02]  /*13890*/  LDC R5, c[0x0][0x800] ;  /* 0x00020000ff057b82 */ /* 0x006e640000000800 */
[----:B-1----:R3:W-:Y:S02]  /*138a0*/  SYNCS.ARRIVE.TRANS64.RED.A0TR RZ, [UR13+0x48], R5 ;  /* 0x00004805ffff79a7 */ /* 0x0027e4000830040d */
.L_x_547:
[----:B------:R-:W-:Y:S05]  /*138b0*/  BSYNC B0 ;  /* 0x0000000000007941 */ /* 0x000fea0003800000 */
.L_x_546:
[----:B------:R-:W-:Y:S05]  /*138c0*/  @!P2 BRA `(.L_x_549) ;  /* 0x000000000004a947 */ /* 0x000fea0003800000 */
[----:B------:R-:W-:Y:S01]  /*138d0*/  BPT.TRAP 0x1 ;  /* 0x000000040000795c */ /* 0x000fe20000300000 */
.L_x_549:
[----:B------:R-:W-:-:S04]  /*138e0*/  UIADD3 UR25, UR13, 0x48, URZ ;  /* 0x000000480d197890 */ /* 0x000fc8000fffe03f */
[----:B------:R-:W-:-:S09]  /*138f0*/  UPRMT UR18, UR37, 0x654, UR25 ;  /* 0x0000065425127896 */ /* 0x000fd20008000019 */
[----:B------:R-:W-:Y:S01]  /*13900*/  SYNCS.ARRIVE.TRANS64.RED.A1T0 RZ, [UR18], RZ ;  /* 0x000000ffffff79a7 */ /* 0x000fe20008100412 */
[----:B------:R-:W-:Y:S05]  /*13910*/  @!P2 BRA `(.L_x_550) ;  /* 0x000000000004a947 */ /* 0x000fea0003800000 */
[----:B------:R-:W-:Y:S01]  /*13920*/  BPT.TRAP 0x1 ;  /* 0x000000040000795c */ /* 0x000fe20000300000 */
.L_x_550:
[----:B------:R-:W4:Y:S02]  /*13930*/  SYNCS.PHASECHK.TRANS64.TRYWAIT P1, [UR13+0x70], R4 ;  /* 0x00007004ff0075a7 */ /* 0x000f24000802014d */
[----:B----4-:R-:W-:Y:S05]  /*13940*/  @!P1 BRA `(.L_x_551) ;  /* 0x0000002400389947 */ /* 0x010fea0003800000 */
.L_x_627:
        /* <DEDUP_REMOVED lines=12> */
[----:B----4-:R-:W-:Y:S05]  /*13a10*/  @!P2 BRA `(.L_x_554) ;  /* 0x000000000004a947 */ /* 0x010fea0003800000 */
[----:B------:R-:W-:Y:S01]  /*13a20*/  BPT.TRAP 0x1 ;  /* 0x000000040000795c */ /* 0x000fe20000300000 */
.L_x_554:
[----:B-123--:R-:W1:Y:S02]  /*13a30*/  LDC R5, c[0x0][0x800] ;  /* 0x00020000ff057b82 */ /* 0x00ee640000000800 */
[----:B-1----:R4:W-:Y:S02]  /*13a40*/  SYNCS.ARRIVE.TRANS64.RED.A0TR RZ, [UR13+0x50], R5 ;  /* 0x00005005ffff79a7 */ /* 0x0029e4000830040d */
.L_x_553:
[----:B------:R-:W-:Y:S05]  /*13a50*/  BSYNC B0 ;  /* 0x0000000000007941 */ /* 0x000fea0003800000 */
.L_x_552:
[----:B------:R-:W-:Y:S05]  /*13a60*/  @!P2 BRA `(.L_x_555) ;  /* 0x000000000004a947 */ /* 0x000fea0003800000 */
[----:B------:R-:W-:Y:S01]  /*13a70*/  BPT.TRAP 0x1 ;  /* 0x000000040000795c */ /* 0x000fe20000300000 */
.L_x_555:
[----:B------:R-:W-:-:S04]  /*13a80*/  UIADD3 UR17, UR13, 0x50, URZ ;  /* 0x000000500d117890 */ /* 0x000fc8000fffe03f */
[----:B------:R-:W-:-:S09]  /*13a90*/  UPRMT UR21, UR37, 0x654, UR17 ;  /* 0x0000065425157896 */ /* 0x000fd20008000011 */
[----:B------:R-:W-:Y:S01]  /*13aa0*/  SYNCS.ARRIVE.TRANS64.RED.A1T0 RZ, [UR21], RZ ;  /* 0x000000ffffff79a7 */ /* 0x000fe20008100415 */
[----:B------:R-:W-:Y:S05]  /*13ab0*/  @!P2 BRA `(.L_x_556) ;  /* 0x000000000004a947 */ /* 0x000fea0003800000 */
[----:B------:R-:W-:Y:S01]  /*13ac0*/  BPT.TRAP 0x1 ;  /* 0x000000040000795c */ /* 0x000fe20000300000 */
.L_x_556:
[----:B------:R-:W5:Y:S02]  /*13ad0*/  SYNCS.PHASECHK.TRANS64.TRYWAIT P1, [UR13+0x78], R4 ;  /* 0x00007804ff0075a7 */ /* 0x000f64000802014d */
[----:B-----5:R-:W-:Y:S05]  /*13ae0*/  @!P1 BRA `(.L_x_557) ;  /* 0x0000002000e89947 */ /* 0x020fea0003800000 */
.L_x_628:
        /* <DEDUP_REMOVED lines=12> */
[----:B-1----:R-:W-:Y:S05]  /*13bb0*/  @!P2 BRA `(.L_x_560) ;  /* 0x000000000004a947 */ /* 0x002fea0003800000 */
[----:B------:R-:W-:Y:S01]  /*13bc0*/  BPT.TRAP 0x1 ;  /* 0x000000040000795c */ /* 0x000fe20000300000 */
.L_x_560:
[----:B------:R-:W1:Y:S02]  /*13bd0*/  LDC R4, c[0x0][0x800] ;  /* 0x00020000ff047b82 */ /* 0x000e640000000800 */
[----:B-1----:R1:W-:Y:S02]  /*13be0*/  SYNCS.ARRIVE.TRANS64.RED.A0TR RZ, [UR13+0x58], R4 ;  /* 0x00005804ffff79a7 */ /* 0x0023e4000830040d */
.L_x_559:
[----:B------:R-:W-:Y:S05]  /*13bf0*/  BSYNC B0 ;  /* 0x0000000000007941 */ /* 0x000fea0003800000 */
.L_x_558:
[----:B------:R-:W-:Y:S05]  /*13c00*/  @!P2 BRA `(.L_x_561) ;  /* 0x000000000004a947 */ /* 0x000fea0003800000 */
[----:B------:R-:W-:Y:S01]  /*13c10*/  BPT.TRAP 0x1 ;  /* 0x000000040000795c */ /* 0x000fe20000300000 */
.L_x_561:
[----:B------:R-:W-:-:S04]  /*13c20*/  UIADD3 UR9, UR13, 0x58, URZ ;  /* 0x000000580d097890 */ /* 0x000fc8000fffe03f */
[----:B------:R-:W-:-:S09]  /*13c30*/  UPRMT UR29, UR37, 0x654, UR9 ;  /* 0x00000654251d7896 */ /* 0x000fd20008000009 */
[----:B------:R-:W-:Y:S01]  /*13c40*/  SYNCS.ARRIVE.TRANS64.RED.A1T0 RZ, [UR29], RZ ;  /* 0x000000ffffff79a7 */ /* 0x000fe2000810041d */
[----:B------:R-:W-:Y:S05]  /*13c50*/  @!P2 BRA `(.L_x_562) ;  /* 0x000000000004a947 */ /* 0x000fea0003800000 */
[----:B------:R-:W-:Y:S01]  /*13c60*/  BPT.TRAP 0x1 ;  /* 0x000000040000795c */ /* 0x000fe20000300000 */
.L_x_562:
[----:B-1----:R-:W-:-:S04]  /*13c70*/  SHF.L.U32 R4, RZ, 0x1f, RZ ;  /* 0x0000001fff047819 */ /* 0x002fc800000006ff */
[----:B------:R-:W1:Y:S02]  /*13c80*/  SYNCS.PHASECHK.TRANS64.TRYWAIT P1, [UR13+0x60], R4 ;  /* 0x00006004ff0075a7 */ /* 0x000e64000802014d */
[----:B-1----:R-:W-:Y:S05]  /*13c90*/  @!P1 BRA `(.L_x_563) ;  /* 0x0000002000949947 */ /* 0x002fea0003800000 */
.L_x_629:
        /* <DEDUP_REMOVED lines=13> */
.L_x_566:
[----:B--234-:R-:W1:Y:S02]  /*13d70*/  LDC R5, c[0x0][0x800] ;  /* 0x00020000ff057b82 */ /* 0x01ce640000000800 */
[----:B-1----:R1:W-:Y:S02]  /*13d80*/  SYNCS.ARRIVE.TRANS64.RED.A0TR RZ, [UR13+0x40], R5 ;  /* 0x00004005ffff79a7 */ /* 0x0023e4000830040d */
.L_x_565:
[----:B------:R-:W-:Y:S05]  /*13d90*/  BSYNC B0 ;  /* 0x0000000000007941 */ /* 0x000fea0003800000 */
.L_x_564:
[----:B------:R-:W-:Y:S05]  /*13da0*/  @!P2 BRA `(.L_x_567) ;  /* 0x000000000004a947 */ /* 0x000fea0003800000 */
[----:B------:R-:W-:Y:S01]  /*13db0*/  BPT.TRAP 0x1 ;  /* 0x000000040000795c */ /* 0x000fe20000300000 */
.L_x_567:
[----:B------:R-:W-:Y:S01]  /*13dc0*/  SYNCS.ARRIVE.TRANS64.RED.A1T0 RZ, [UR16], RZ ;  /* 0x000000ffffff79a7 */ /* 0x000fe20008100410 */
[----:B------:R-:W-:Y:S05]  /*13dd0*/  @!P2 BRA `(.L_x_568) ;  /* 0x000000000004a947 */ /* 0x000fea0003800000 */
[----:B------:R-:W-:Y:S01]  /*13de0*/  BPT.TRAP 0x1 ;  /* 0x000000040000795c */ /* 0x000fe20000300000 */
.L_x_568:
[----:B------:R-:W5:Y:S02]  /*13df0*/  SYNCS.PHASECHK.TRANS64.TRYWAIT P1, [UR13+0x68], R4 ;  /* 0x00006804ff0075a7 */ /* 0x000f64000802014d */
[----:B-----5:R-:W-:Y:S05]  /*13e00*/  @!P1 BRA `(.L_x_569) ;  /* 0x0000002000509947 */ /* 0x020fea0003800000 */
.L_x_630:
        /* <DEDUP_REMOVED lines=13> */
.L_x_572:
[----:B--234-:R-:W1:Y:S02]  /*13ee0*/  LDC R5, c[0x0][0x800] ;  /* 0x00020000ff057b82 */ /* 0x01ce640000000800 */
[----:B-1----:R1:W-:Y:S02]  /*13ef0*/  SYNCS.ARRIVE.TRANS64.RED.A0TR RZ, [UR13+0x48], R5 ;  /* 0x00004805ffff79a7 */ /* 0x0023e4000830040d */
.L_x_571:
[----:B------:R-:W-:Y:S05]  /*13f00*/  BSYNC B0 ;  /* 0x0000000000007941 */ /* 0x000fea0003800000 */
.L_x_570:
[----:B------:R-:W-:Y:S05]  /*13f10*/  @!P2 BRA `(.L_x_573) ;  /* 0x000000000004a947 */ /* 0x000fea0003800000 */
[----:B------:R-:W-:Y:S01]  /*13f20*/  BPT.TRAP 0x1 ;  /* 0x000000040000795c */ /* 0x000fe20000300000 */
.L_x_573:
[----:B------:R-:W-:Y:S01]  /*13f30*/  SYNCS.ARRIVE.TRANS64.RED.A1T0 RZ, [UR18], RZ ;  /* 0x000000ffffff79a7 */ /* 0x000fe20008100412 */
[----:B------:R-:W-:Y:S05]  /*13f40*/  @!P2 BRA `(.L_x_574) ;  /* 0x000000000004a947 */ /* 0x000fea0003800000 */
[----:B------:R-:W-:Y:S01]  /*13f50*/  BPT.TRAP 0x1 ;  /* 0x000000040000795c */ /* 0x000fe20000300000 */
.L_x_574:
[----:B------:R-:W5:Y:S02]  /*13f60*/  SYNCS.PHASECHK.TRANS64.TRYWAIT P1, [UR13+0x70], R4 ;  /* 0x00007004ff0075a7 */ /* 0x000f64000802014d */
[----:B-----5:R-:W-:Y:S05]  /*13f70*/  @!P1 BRA `(.L_x_575) ;  /* 0x00000020000c9947 */ /* 0x020fea0003800000 */
.L_x_631:
        /* <DEDUP_REMOVED lines=13> */
.L_x_578:
[----:B--234-:R-:W1:Y:S02]  /*14050*/  LDC R5, c[0x0][0x800] ;  /* 0x00020000ff057b82 */ /* 0x01ce640000000800 */
[----:B-1----:R1:W-:Y:S02]  /*14060*/  SYNCS.ARRIVE.TRANS64.RED.A0TR RZ, [UR13+0x50], R5 ;  /* 0x00005005ffff79a7 */ /* 0x0023e4000830040d */
.L_x_577:
[----:B------:R-:W-:Y:S05]  /*14070*/  BSYNC B0 ;  /* 0x0000000000007941 */ /* 0x000fea0003800000 */
.L_x_576:
[----:B------:R-:W-:Y:S05]  /*14080*/  @!P2 BRA `(.L_x_579) ;  /* 0x000000000004a947 */ /* 0x000fea0003800000 */
[----:B------:R-:W-:Y:S01]  /*14090*/  BPT.TRAP 0x1 ;  /* 0x000000040000795c */ /* 0x000fe20000300000 */
.L_x_579:
[----:B------:R-:W-:Y:S01]  /*140a0*/  SYNCS.ARRIVE.TRANS64.RED.A1T0 RZ, [UR21], RZ ;  /* 0x000000ffffff79a7 */ /* 0x000fe20008100415 */
[----:B------:R-:W-:Y:S05]  /*140b0*/  @!P2 BRA `(.L_x_580) ;  /* 0x000000000004a947 */ /* 0x000fea0003800000 */
[----:B------:R-:W-:Y:S01]  /*140c0*/  BPT.TRAP 0x1 ;  /* 0x000000040000795c */ /* 0x000fe20000300000 */
.L_x_580:
[----:B------:R-:W5:Y:S02]  /*140d0*/  SYNCS.PHASECHK.TRANS64.TRYWAIT P1, [UR13+0x78], R4 ;  /* 0x00007804ff0075a7 */ /* 0x000f64000802014d */
[----:B-----5:R-:W-:Y:S05]  /*140e0*/  @!P1 BRA `(.L_x_581) ;  /* 0x0000001c00c89947 */ /* 0x020fea0003800000 */
.L_x_632:
        /* <DEDUP_REMOVED lines=13> */
.L_x_584:
[----:B------:R-:W1:Y:S02]  /*141c0*/  LDC R3, c[0x0][0x800] ;  /* 0x00020000ff037b82 */ /* 0x000e640000000800 */
[----:B-1----:R1:W-:Y:S02]  /*141d0*/  SYNCS.ARRIVE.TRANS64.RED.A0TR RZ, [UR13+0x58], R3 ;  /* 0x00005803ffff79a7 */ /* 0x0023e4000830040d */
.L_x_583:
[----:B------:R-:W-:Y:S05]  /*141e0*/  BSYNC B0 ;  /* 0x0000000000007941 */ /* 0x000fea0003800000 */
.L_x_582:
[----:B------:R-:W-:Y:S05]  /*141f0*/  @!P2 BRA `(.L_x_585) ;  /* 0x000000000004a947 */ /* 0x000fea0003800000 */
[----:B------:R-:W-:Y:S01]  /*14200*/  BPT.TRAP 0x1 ;  /* 0x000000040000795c */ /* 0x000fe20000300000 */
.L_x_585:
[----:B------:R-:W-:Y:S01]  /*14210*/  IADD3 R2, P0, R2, UR46, RZ ;  /* 0x0000002e02027c10 */ /* 0x000fe2000ff1e0ff */
[----:B------:R-:W-:Y:S01]  /*14220*/  SYNCS.ARRIVE.TRANS64.RED.A1T0 RZ, [UR29], RZ ;  /* 0x000000ffffff79a7 */ /* 0x000fe2000810041d */
[----:B-1----:R-:W-:Y:S01]  /*14230*/  PRMT R4, RZ, 0x7610, R4 ;  /* 0x00007610ff047816 */ /* 0x002fe20000000004 */
[----:B------:R-:W-:Y:S01]  /*14240*/  IMAD.MOV.U32 R6, RZ, RZ, -0x1 ;  /* 0xffffffffff067424 */ /* 0x000fe200078e00ff */
[----:B------:R-:W-:Y:S02]  /*14250*/  IADD3.X R16, R16, UR38, RZ, P0, !PT ;  /* 0x0000002610107c10 */ /* 0x000fe400087fe4ff */
[----:B------:R-:W-:Y:S02]  /*14260*/  ISETP.GE.U32.AND P0, PT, R2, UR14, PT ;  /* 0x0000000e02007c0c */ /* 0x000fe4000bf06070 */
[----:B------:R-:W-:Y:S02]  /*14270*/  MOV R7, 0xffffffff ;  /* 0xffffffff00077802 */ /* 0x000fe40000000f00 */
[----:B------:R-:W-:-:S02]  /*14280*/  ISETP.GE.U32.AND.EX P0, PT, R16, UR15, PT, P0 ;  /* 0x0000000f10007c0c */ /* 0x000fc4000bf06100 */
[----:B------:R-:W-:-:S11]  /*14290*/  MOV R3, 0xffffffff ;  /* 0xffffffff00037802 */ /* 0x000fd60000000f00 */
[----:B------:R-:W-:Y:S05]  /*142a0*/  @P0 BRA `(.L_x_586) ;  /* 0x00000004005c0947 */ /* 0x000fea0003800000 */
[----:B------:R-:W1:Y:S01]  /*142b0*/  S2R R17, SR_CTAID.X ;  /* 0x0000000000117919 */ /* 0x000e620000002500 */
[----:B------:R-:W5:Y:S01]  /*142c0*/  LDC.64 R14, c[0x0][0x8d0] ;  /* 0x00023400ff0e7b82 */ /* 0x000f620000000a00 */
[----:B------:R-:W-:Y:S01]  /*142d0*/  ULDC UR8, c[0x0][0x150] ;  /* 0x0000540000087ab9 */ /* 0x000fe20000000800 */
[----:B------:R-:W-:Y:S01]  /*142e0*/  MOV R7, R2 ;  /* 0x0000000200077202 */ /* 0x000fe20000000f00 */
[----:B------:R-:W2:Y:S01]  /*142f0*/  S2R R3, SR_CTAID.Y ;  /* 0x0000000000037919 */ /* 0x000ea20000002600 */
[----:B------:R-:W-:-:S04]  /*14300*/  MOV R21, R16 ;  /* 0x0000001000157202 */ /* 0x000fc80000000f00 */
[----:B------:R-:W2:Y:S08]  /*14310*/  LDC R20, c[0x0][0x144] ;  /* 0x00005100ff147b82 */ /* 0x000eb00000000800 */
[----:B------:R-:W3:Y:S01]  /*14320*/  LDC R18, c[0x0][0x8d8] ;  /* 0x00023600ff127b82 */ /* 0x000ee20000000800 */
[----:B-----5:R-:W-:-:S04]  /*14330*/  ISETP.NE.U32.AND P0, PT, R14, RZ, PT ;  /* 0x000000ff0e00720c */ /* 0x020fc80003f05070 */
[----:B------:R-:W-:Y:S02]  /*14340*/  ISETP.NE.AND.EX P0, PT, R15, RZ, PT, P0 ;  /* 0x000000ff0f00720c */ /* 0x000fe40003f05300 */
[----:B-1----:R-:W-:Y:S02]  /*14350*/  I2FP.F32.U32 R4, R17 ;  /* 0x0000001100047245 */ /* 0x002fe40000201000 */
[----:B--2---:R-:W-:-:S03]  /*14360*/  I2FP.F32.U32 R23, R3 ;  /* 0x0000000300177245 */ /* 0x004fc60000201000 */
[----:B------:R-:W-:-:S04]  /*14370*/  FMUL R4, R4, UR8 ;  /* 0x0000000804047c20 */ /* 0x000fc80008400000 */
[----:B------:R1:W2:Y:S02]  /*14380*/  F2I.U32.TRUNC.NTZ R13, R4 ;  /* 0x00000004000d7305 */ /* 0x0002a4000020f000 */
[----:B---3--:R-:W-:Y:S05]  /*14390*/  @!P0 BRA `(.L_x_587) ;  /* 0x0000000000308947 */ /* 0x008fea0003800000 */
[----:B----4-:R-:W3:Y:S02]  /*143a0*/  LDC R5, c[0x0][0x8dc] ;  /* 0x00023700ff057b82 */ /* 0x010ee40000000800 */
[----:B---3--:R-:W-:-:S04]  /*143b0*/  IADD3 R5, P0, R2, R5, RZ ;  /* 0x0000000502057210 */ /* 0x008fc80007f1e0ff */
[----:B------:R-:W-:-:S05]  /*143c0*/  IADD3.X R21, RZ, R16, RZ, P0, !PT ;  /* 0x00000010ff157210 */ /* 0x000fca00007fe4ff */
[----:B------:R-:W-:-:S04]  /*143d0*/  IMAD.WIDE.U32 R6, R21, R14, RZ ;  /* 0x0000000e15067225 */ /* 0x000fc800078e00ff */
[----:B------:R-:W-:-:S04]  /*143e0*/  IMAD.WIDE.U32 R6, P0, R5, R15, R6 ;  /* 0x0000000f05067225 */ /* 0x000fc80007800006 */
[----:B-1----:R-:W-:Y:S01]  /*143f0*/  IMAD.WIDE.U32 R4, R5, R14, RZ ;  /* 0x0000000e05047225 */ /* 0x002fe200078e00ff */
[----:B------:R-:W-:-:S04]  /*14400*/  MOV R4, R7 ;  /* 0x0000000700047202 */ /* 0x000fc80000000f00 */
[----:B------:R-:W-:Y:S02]  /*14410*/  IADD3 RZ, P1, R5, R6, RZ ;  /* 0x0000000605ff7210 */ /* 0x000fe40007f3e0ff */
[----:B------:R-:W-:-:S03]  /*14420*/  IADD3.X R5, RZ, RZ, RZ, P0, !PT ;  /* 0x000000ffff057210 */ /* 0x000fc600007fe4ff */
[----:B------:R-:W-:-:S04]  /*14430*/  IMAD.WIDE.U32.X R4, R21, R15, R4, P1 ;  /* 0x0000000f15047225 */ /* 0x000fc800008e0404 */
[----:B------:R-:W-:Y:S01]  /*14440*/  IMAD.MOV.U32 R21, RZ, RZ, R5 ;  /* 0x000000ffff157224 */ /* 0x000fe200078e0005 */
[----:B------:R-:W-:-:S07]  /*14450*/  MOV R7, R4 ;  /* 0x0000000400077202 */ /* 0x000fce0000000f00 */
.L_x_587:
[----:B------:R-:W-:Y:S01]  /*14460*/  ULDC UR8, c[0x0][0x154] ;  /* 0x0000550000087ab9 */ /* 0x000fe20000000800 */
[----:B------:R-:W3:Y:S01]  /*14470*/  LDC R14, c[0x0][0x148] ;  /* 0x00005200ff0e7b82 */ /* 0x000ee20000000800 */
[----:B------:R-:W-:Y:S01]  /*14480*/  FMUL R23, R23, UR8 ;  /* 0x0000000817177c20 */ /* 0x000fe20008400000 */
[----:B------:R-:W-:Y:S02]  /*14490*/  ISETP.NE.AND P2, PT, R22, 0x1, PT ;  /* 0x000000011600780c */ /* 0x000fe40003f45270 */
[----:B--2---:R-:W-:Y:S02]  /*144a0*/  IADD3 R6, -R13, RZ, RZ ;  /* 0x000000ff0d067210 */ /* 0x004fe40007ffe1ff */
[----:B------:R-:W-:Y:S01]  /*144b0*/  SHF.R.U64 R13, R7, R18, R21 ;  /* 0x00000012070d7219 */ /* 0x000fe20000001215 */
[----:B------:R-:W2:Y:S01]  /*144c0*/  F2I.U32.TRUNC.NTZ R23, R23 ;  /* 0x0000001700177305 */ /* 0x000ea2000020f000 */
[----:B-1--4-:R-:W1:Y:S01]  /*144d0*/  LDC.64 R4, c[0x0][0x8c8] ;  /* 0x00023200ff047b82 */ /* 0x012e620000000a00 */
[----:B------:R-:W-:Y:S01]  /*144e0*/  IMAD R17, R20, R6, R17 ;  /* 0x0000000614117224 */ /* 0x000fe200078e0211 */
[----:B------:R-:W-:-:S02]  /*144f0*/  SHF.R.U32.HI R18, RZ, R18, R21 ;  /* 0x00000012ff127219 */ /* 0x000fc40000011615 */
[----:B------:R-:W-:-:S04]  /*14500*/  IADD3 R21, P0, RZ, -R13, RZ ;  /* 0x8000000dff157210 */ /* 0x000fc80007f1e0ff */
[----:B------:R-:W4:Y:S01]  /*14510*/  LDC R20, c[0x0][0x8c0] ;  /* 0x00023000ff147b82 */ /* 0x000f220000000800 */
[----:B------:R-:W-:Y:S02]  /*14520*/  IADD3.X R7, RZ, ~R18, RZ, P0, !PT ;  /* 0x80000012ff077210 */ /* 0x000fe400007fe4ff */
[----:B--2---:R-:W-:-:S05]  /*14530*/  IADD3 R15, -R23, RZ, RZ ;  /* 0x000000ff170f7210 */ /* 0x004fca0007ffe1ff */
[----:B------:R-:W2:Y:S01]  /*14540*/  LDC R23, c[0x0][0x8b0] ;  /* 0x00022c00ff177b82 */ /* 0x000ea20000000800 */
[----:B---3--:R-:W-:Y:S01]  /*14550*/  @P2 IMAD R17, R14, R15, R3 ;  /* 0x0000000f0e112224 */ /* 0x008fe200078e0203 */
[----:B------:R-:W-:-:S06]  /*14560*/  MOV R3, R16 ;  /* 0x0000001000037202 */ /* 0x000fcc0000000f00 */
[----:B------:R-:W3:Y:S01]  /*14570*/  LDC.64 R14, c[0x0][0x8e8] ;  /* 0x00023a00ff0e7b82 */ /* 0x000ee20000000a00 */
[----:B-1----:R-:W-:-:S04]  /*14580*/  IMAD R6, R7, R4, RZ ;  /* 0x0000000407067224 */ /* 0x002fc800078e02ff */
[C---:B------:R-:W-:Y:S02]  /*14590*/  IMAD R7, R21.reuse, R5, R6 ;  /* 0x0000000515077224 */ /* 0x040fe400078e0206 */
[----:B------:R-:W-:Y:S01]  /*145a0*/  IMAD.WIDE.U32 R4, R21, R4, R2 ;  /* 0x0000000415047225 */ /* 0x000fe200078e0002 */
[----:B------:R-:W1:Y:S04]  /*145b0*/  LDC R6, c[0x0][0x900] ;  /* 0x00024000ff067b82 */ /* 0x000e680000000800 */
[----:B------:R-:W-:-:S04]  /*145c0*/  IADD3 R3, R5, R7, RZ ;  /* 0x0000000705037210 */ /* 0x000fc80007ffe0ff */
[-CC-:B----4-:R-:W-:Y:S01]  /*145d0*/  SHF.R.U64 R21, R4, R20.reuse, R3.reuse ;  /* 0x0000001404157219 */ /* 0x190fe20000001203 */
[----:B------:R-:W4:Y:S01]  /*145e0*/  LDC R25, c[0x0][0x8f0] ;  /* 0x00023c00ff197b82 */ /* 0x000f220000000800 */
[----:B------:R-:W-:-:S04]  /*145f0*/  SHF.R.U32.HI R4, RZ, R20, R3 ;  /* 0x00000014ff047219 */ /* 0x000fc80000011603 */
[-CC-:B--2---:R-:W-:Y:S02]  /*14600*/  SHF.R.U64 R24, R21, R23.reuse, R4.reuse ;  /* 0x0000001715187219 */ /* 0x184fe40000001204 */
[----:B---3--:R-:W-:Y:S01]  /*14610*/  ISETP.NE.U32.AND P0, PT, R14, RZ, PT ;  /* 0x000000ff0e00720c */ /* 0x008fe20003f05070 */
[----:B------:R-:W2:Y:S01]  /*14620*/  LDC R20, c[0x0][0x8e0] ;  /* 0x00023800ff147b82 */ /* 0x000ea20000000800 */
[----:B------:R-:W-:Y:S02]  /*14630*/  SHF.R.U32.HI R5, RZ, R23, R4 ;  /* 0x00000017ff057219 */ /* 0x000fe40000011604 */
[----:B------:R-:W-:Y:S02]  /*14640*/  ISETP.NE.AND.EX P0, PT, R15, RZ, PT, P0 ;  /* 0x000000ff0f00720c */ /* 0x000fe40003f05300 */
[----:B-1----:R-:W-:-:S03]  /*14650*/  SHF.R.U64 R23, R24, R6, R5 ;  /* 0x0000000618177219 */ /* 0x002fc60000001205 */
[----:B------:R-:W1:Y:S01]  /*14660*/  LDC R18, c[0x0][0x8b8] ;  /* 0x00022e00ff127b82 */ /* 0x000e620000000800 */
[----:B------:R-:W-:Y:S02]  /*14670*/  SHF.R.U32.HI R27, RZ, R6, R5 ;  /* 0x00000006ff1b7219 */ /* 0x000fe40000011605 */
[----:B------:R-:W-:Y:S02]  /*14680*/  MOV R4, R23 ;  /* 0x0000001700047202 */ /* 0x000fe40000000f00 */
[----:B------:R-:W-:-:S03]  /*14690*/  MOV R5, R27 ;  /* 0x0000001b00057202 */ /* 0x000fc60000000f00 */
[----:B------:R-:W3:Y:S01]  /*146a0*/  LDC R3, c[0x0][0x8a8] ;  /* 0x00022a00ff037b82 */ /* 0x000ee20000000800 */
[----:B----4-:R-:W-:Y:S05]  /*146b0*/  @!P0 BRA `(.L_x_588) ;  /* 0x0000000000288947 */ /* 0x010fea0003800000 */
[----:B------:R-:W4:Y:S02]  /*146c0*/  LDC R4, c[0x0][0x8f4] ;  /* 0x00023d00ff047b82 */ /* 0x000f240000000800 */
[----:B----4-:R-:W-:-:S05]  /*146d0*/  IADD3 R5, P0, R23, R4, RZ ;  /* 0x0000000417057210 */ /* 0x010fca0007f1e0ff */
[----:B------:R-:W-:-:S04]  /*146e0*/  IMAD.X R27, RZ, RZ, R27, P0 ;  /* 0x000000ffff1b7224 */ /* 0x000fc800000e061b */
[----:B------:R-:W-:-:S04]  /*146f0*/  IMAD.WIDE.U32 R6, R27, R14, RZ ;  /* 0x0000000e1b067225 */ /* 0x000fc800078e00ff */
[----:B------:R-:W-:-:S04]  /*14700*/  IMAD.WIDE.U32 R6, P0, R5, R15, R6 ;  /* 0x0000000f05067225 */ /* 0x000fc80007800006 */
[----:B------:R-:W-:Y:S01]  /*14710*/  IMAD.WIDE.U32 R4, R5, R14, RZ ;  /* 0x0000000e05047225 */ /* 0x000fe200078e00ff */
[----:B------:R-:W-:-:S04]  /*14720*/  MOV R4, R7 ;  /* 0x0000000700047202 */ /* 0x000fc80000000f00 */
[----:B------:R-:W-:Y:S02]  /*14730*/  IADD3 RZ, P1, R5, R6, RZ ;  /* 0x0000000605ff7210 */ /* 0x000fe40007f3e0ff */
[----:B------:R-:W-:-:S03]  /*14740*/  IADD3.X R5, RZ, RZ, RZ, P0, !PT ;  /* 0x000000ffff057210 */ /* 0x000fc600007fe4ff */
[----:B------:R-:W-:-:S08]  /*14750*/  IMAD.WIDE.U32.X R4, R27, R15, R4, P1 ;  /* 0x0000000f1b047225 */ /* 0x000fd000008e0404 */
.L_x_588:
[----:B------:R-:W-:Y:S02]  /*14760*/  SHF.R.U64 R25, R4, R25, R5 ;  /* 0x0000001904197219 */ /* 0x000fe40000001205 */
[----:B------:R-:W-:Y:S02]  /*14770*/  LOP3.LUT R5, R24, R9, RZ, 0xc0, !PT ;  /* 0x0000000918057212 */ /* 0x000fe400078ec0ff */
[----:B------:R-:W-:Y:S02]  /*14780*/  IADD3 R4, -R25, RZ, RZ ;  /* 0x000000ff19047210 */ /* 0x000fe40007ffe1ff */
[----:B------:R-:W-:Y:S01]  /*14790*/  LOP3.LUT R21, R21, R8, RZ, 0xc0, !PT ;  /* 0x0000000815157212 */ /* 0x000fe200078ec0ff */
[----:B------:R-:W-:Y:S02]  /*147a0*/  IMAD R5, R0, R25, R5 ;  /* 0x0000001900057224 */ /* 0x000fe400078e0205 */
[----:B--2---:R-:W-:Y:S01]  /*147b0*/  IMAD R20, R4, R20, R23 ;  /* 0x0000001404147224 */ /* 0x004fe200078e0217 */
[----:B------:R-:W-:Y:S01]  /*147c0*/  MOV R4, 0x1 ;  /* 0x0000000100047802 */ /* 0x000fe20000000f00 */
[----:B-1----:R-:W-:-:S02]  /*147d0*/  IMAD R17, R5, R18, R17 ;  /* 0x0000001205117224 */ /* 0x002fc400078e0211 */
[----:B---3--:R-:W-:Y:S01]  /*147e0*/  IMAD R20, R20, R3, R21 ;  /* 0x0000000314147224 */ /* 0x008fe200078e0215 */
[----:B------:R-:W-:-:S04]  /*147f0*/  MOV R3, R13 ;  /* 0x0000000d00037202 */ /* 0x000fc80000000f00 */
[----:B------:R-:W-:Y:S02]  /*14800*/  SEL R6, R20, R17, !P2 ;  /* 0x0000001114067207 */ /* 0x000fe40005000000 */
[----:B------:R-:W-:-:S07]  /*14810*/  SEL R7, R17, R20, !P2 ;  /* 0x0000001411077207 */ /* 0x000fce0005000000 */
.L_x_586:
[----:B------:R-:W-:-:S13]  /*14820*/  LOP3.LUT P0, RZ, R4, 0xff, RZ, 0xc0, !PT ;  /* 0x000000ff04ff7812 */ /* 0x000fda000780c0ff */
[----:B------:R-:W-:Y:S05]  /*14830*/  @P0 BRA `(.L_x_589) ;  /* 0xffffffe800e00947 */ /* 0x000fea000383ffff */
.L_x_533:
[----:B------:R-:W-:-:S13]  /*14840*/  ELECT P0, URZ, PT ;  /* 0x00000000003f782f */ /* 0x000fda0003800000 */
[----:B------:R-:W-:Y:S05]  /*14850*/  @!P0 BRA `(.L_x_10) ;  /* 0x0000001000548947 */ /* 0x000fea0003800000 */
[----:B------:R-:W-:-:S04]  /*14860*/  LOP3.LUT R19, R19, 0x2, RZ, 0xfc, !PT ;  /* 0x0000000213137812 */ /* 0x000fc800078efcff */
[----:B------:R-:W-:-:S13]  /*14870*/  ISETP.NE.AND P1, PT, R19, 0x3, PT ;  /* 0x000000031300780c */ /* 0x000fda0003f25270 */
[----:B------:R-:W-:Y:S05]  /*14880*/  @!P1 BRA `(.L_x_590) ;  /* 0x0000000000049947 */ /* 0x000fea0003800000 */
[----:B------:R-:W-:Y:S01]  /*14890*/  BPT.TRAP 0x1 ;  /* 0x000000040000795c */ /* 0x000fe20000300000 */
.L_x_590:
[----:B-1----:R-:W-:Y:S02]  /*148a0*/  MOV R0, 0x400 ;  /* 0x0000040000007802 */ /* 0x002fe40000000f00 */
[----:B------:R-:W-:Y:S02]  /*148b0*/  MOV R3, UR37 ;  /* 0x0000002500037c02 */ /* 0x000fe40008000f00 */
[----:B------:R-:W-:Y:S02]  /*148c0*/  MOV R2, 0x1 ;  /* 0x0000000100027802 */ /* 0x000fe40000000f00 */
[----:B------:R-:W-:Y:S02]  /*148d0*/  LEA R0, R3, R0, 0x18 ;  /* 0x0000000003007211 */ /* 0x000fe400078ec0ff */
[----:B------:R-:W-:-:S04]  /*148e0*/  SHF.L.U32 R3, R2, 0x1f, RZ ;  /* 0x0000001f02037819 */ /* 0x000fc800000006ff */
[----:B------:R-:W1:Y:S02]  /*148f0*/  SYNCS.PHASECHK.TRANS64.TRYWAIT P0, [R0+URZ+0x60], R3 ;  /* 0x00006003000075a7 */ /* 0x000e64000800017f */
[----:B-1----:R-:W-:Y:S05]  /*14900*/  @!P0 BRA `(.L_x_591) ;  /* 0x0000001400d88947 */ /* 0x002fea0003800000 */
.L_x_633:
[----:B------:R-:W-:Y:S05]  /*14910*/  @!P1 BRA `(.L_x_592) ;  /* 0x0000000000049947 */ /* 0x000fea0003800000 */
[----:B------:R-:W-:Y:S01]  /*14920*/  BPT.TRAP 0x1 ;  /* 0x000000040000795c */ /* 0x000fe20000300000 */
.L_x_592:
[----:B------:R-:W1:Y:S02]  /*14930*/  SYNCS.PHASECHK.TRANS64.TRYWAIT P0, [R0+URZ+0x68], R3 ;  /* 0x00006803000075a7 */ /* 0x000e64000800017f */
[----:B-1----:R-:W-:Y:S05]  /*14940*/  @!P0 BRA `(.L_x_593) ;  /* 0x0000001400dc8947 */ /* 0x002fea0003800000 */
.L_x_634:
[----:B------:R-:W-:Y:S05]  /*14950*/  @!P1 BRA `(.L_x_594) ;  /* 0x0000000000049947 */ /* 0x000fea0003800000 */
[----:B------:R-:W-:Y:S01]  /*14960*/  BPT.TRAP 0x1 ;  /* 0x000000040000795c */ /* 0x000fe20000300000 */
.L_x_594:
[----:B------:R-:W1:Y:S02]  /*14970*/  SYNCS.PHASECHK.TRANS64.TRYWAIT P0, [R0+URZ+0x70], R3 ;  /* 0x00007003000075a7 */ /* 0x000e64000800017f */
[----:B-1----:R-:W-:Y:S05]  /*14980*/  @!P0 BRA `(.L_x_595) ;  /* 0x0000001400e08947 */ /* 0x002fea0003800000 */
.L_x_635:
[----:B------:R-:W-:Y:S05]  /*14990*/  @!P1 BRA `(.L_x_596) ;  /* 0x0000000000049947 */ /* 0x000fea0003800000 */
[----:B------:R-:W-:Y:S01]  /*149a0*/  BPT.TRAP 0x1 ;  /* 0x000000040000795c */ /* 0x000fe20000300000 */
.L_x_596:
[----:B------:R-:W-:-:S05]  /*149b0*/  IMAD.MOV.U32 R3, RZ, RZ, 0x1 ;  /* 0x00000001ff037424 */ /* 0x000fca00078e00ff */
[----:B------:R-:W-:-:S07]  /*149c0*/  SHF.L.U32 R3, R3, 0x1f, RZ ;  /* 0x0000001f03037819 */ /* 0x000fce00000006ff */
.L_x_597:
[----:B------:R1:W1:Y:S02]  /*149d0*/  SYNCS.PHASECHK.TRANS64.TRYWAIT P0, [R0+URZ+0x78], R3 ;  /* 0x00007803000075a7 */ /* 0x000264000800017f */
[----:B-1----:R-:W-:Y:S05]  /*149e0*/  @!P0 NANOSLEEP.SYNCS 0x989680 ;  /* 0x009896800000895d */ /* 0x002fea0003900000 */
[----:B------:R-:W1:Y:S02]  /*149f0*/  @!P0 SYNCS.PHASECHK.TRANS64 P0, [R0+URZ+0x78], R3 ;  /* 0x00007803000085a7 */ /* 0x000e64000800007f */
[----:B-1----:R-:W-:Y:S05]  /*14a00*/  @P0 BRA `(.L_x_10) ;  /* 0x0000000c00e80947 */ /* 0x002fea0003800000 */
[----:B------:R-:W-:Y:S05]  /*14a10*/  BRA `(.L_x_597) ;  /* 0xfffffffc00ec7947 */ /* 0x000fea000383ffff */
.L_x_528:
[----:B------:R-:W-:Y:S02]  /*14a20*/  LOP3.LUT P0, RZ, R11, 0xff, RZ, 0xc0, !PT ;  /* 0x000000ff0bff7812 */ /* 0x000fe4000780c0ff */
[----:B------:R-:W-:Y:S02]  /*14a30*/  MOV R10, 0x1 ;  /* 0x00000001000a7802 */ /* 0x000fe40000000f00 */
[----:B------:R-:W-:-:S09]  /*14a40*/  MOV R0, RZ ;  /* 0x000000ff00007202 */ /* 0x000fd20000000f00 */
[----:B------:R-:W-:Y:S05]  /*14a50*/  @!P0 BRA `(.L_x_598) ;  /* 0x0000000c00208947 */ /* 0x000fea0003800000 */
[----:B------:R-:W1:Y:S01]  /*14a60*/  LDC R0, c[0x0][0x28c] ;  /* 0x0000a300ff007b82 */ /* 0x000e620000000800 */
[C---:B------:R-:W-:Y:S01]  /*14a70*/  LOP3.LUT P2, RZ, R18.reuse, 0x7f, RZ, 0xc0, !PT ;  /* 0x0000007f12ff7812 */ /* 0x040fe2000784c0ff */
[----:B------:R-:W-:Y:S01]  /*14a80*/  ULDC UR5, c[0x0][0x900] ;  /* 0x0002400000057ab9 */ /* 0x000fe20000000800 */
[----:B------:R-:W-:Y:S01]  /*14a90*/  LOP3.LUT P0, RZ, R18, 0x1f, RZ, 0xc0, !PT ;  /* 0x0000001f12ff7812 */ /* 0x000fe2000780c0ff */
[----:B------:R-:W-:Y:S01]  /*14aa0*/  UMOV UR6, 0xffffffff ;  /* 0xffffffff00067882 */ /* 0x000fe20000000000 */
[----:B------:R-:W-:Y:S01]  /*14ab0*/  BSSY B0, `(.L_x_598) ;  /* 0x00000c2000007945 */ /* 0x000fe20003800000 */
[----:B------:R-:W-:Y:S01]  /*14ac0*/  USHF.L.U32 UR6, UR6, UR5, URZ ;  /* 0x0000000506067299 */ /* 0x000fe2000800063f */
[----:B------:R-:W-:Y:S01]  /*14ad0*/  MOV R12, 0x1 ;  /* 0x00000001000c7802 */ /* 0x000fe20000000f00 */
[----:B------:R-:W-:Y:S01]  /*14ae0*/  ULDC UR4, c[0x0][0x8a8] ;  /* 0x00022a0000047ab9 */ /* 0x000fe20000000800 */
[----:B------:R-:W-:Y:S01]  /*14af0*/  LOP3.LUT R18, R17, 0x2, RZ, 0xfc, !PT ;  /* 0x0000000211127812 */ /* 0x000fe200078efcff */
[----:B------:R-:W-:Y:S01]  /*14b00*/  UMOV UR7, 0x1 ;  /* 0x0000000100077882 */ /* 0x000fe20000000000 */
[----:B------:R-:W-:Y:S01]  /*14b10*/  PLOP3.LUT P0, PT, P0, P2, PT, 0x8a, 0x0 ;  /* 0x000000000000781c */ /* 0x000fe20000705172 */
[----:B------:R-:W-:Y:S01]  /*14b20*/  UIADD3 UR15, UR4, -0x1, URZ ;  /* 0xffffffff040f7890 */ /* 0x000fe2000fffe03f */
[----:B------:R-:W-:Y:S01]  /*14b30*/  MOV R10, 0x1 ;  /* 0x00000001000a7802 */ /* 0x000fe20000000f00 */
[----:B------:R-:W-:-:S02]  /*14b40*/  USHF.L.U32 UR17, UR7, UR5, URZ ;  /* 0x0000000507117299 */ /* 0x000fc4000800063f */
[----:B------:R-:W-:Y:S01]  /*14b50*/  ULOP3.LUT UR16, URZ, UR6, URZ, 0x33, !UPT ;  /* 0x000000063f107292 */ /* 0x000fe2000f8e333f */
[----:B------:R-:W-:Y:S01]  /*14b60*/  ULDC.64 UR20, c[0x0][0x198] ;  /* 0x0000660000147ab9 */ /* 0x000fe20000000a00 */
[----:B-1----:R-:W-:-:S04]  /*14b70*/  IADD3 R0, R0, 0x3f, RZ ;  /* 0x0000003f00007810 */ /* 0x002fc80007ffe0ff */
[----:B------:R-:W-:-:S04]  /*14b80*/  SHF.R.S32.HI R5, RZ, 0x1f, R0 ;  /* 0x0000001fff057819 */ /* 0x000fc80000011400 */
[----:B------:R-:W-:Y:S02]  /*14b90*/  LEA.HI R5, R5, R0, RZ, 0x6 ;  /* 0x0000000005057211 */ /* 0x000fe400078f30ff */
[----:B------:R-:W-:Y:S02]  /*14ba0*/  MOV R0, RZ ;  /* 0x000000ff00007202 */ /* 0x000fe40000000f00 */
[----:B------:R-:W-:-:S04]  /*14bb0*/  SHF.R.S32.HI R11, RZ, 0x6, R5 ;  /* 0x00000006ff0b7819 */ /* 0x000fc80000011405 */
[----:B------:R-:W-:-:S07]  /*14bc0*/  IADD3 R13, R11, 0x1, RZ ;  /* 0x000000010b0d7810 */ /* 0x000fce0007ffe0ff */
.L_x_610:
[----:B------:R-:W-:-:S03]  /*14bd0*/  UMOV UR4, 0xffffffff ;  /* 0xffffffff00047882 */ /* 0x000fc60000000000 */
[----:B------:R-:W-:Y:S05]  /*14be0*/  BRA.DIV UR4, `(.L_x_599) ;  /* 0x00000016045c7947 */ /* 0x000fea000b800000 */
[----:B------:R-:W-:-:S13]  /*14bf0*/  ELECT P6, URZ, PT ;  /* 0x00000000003f782f */ /* 0x000fda00038c0000 */
.L_x_638:
[----:B------:R-:W1:Y:S01]  /*14c00*/  LDC R4, c[0x0][0x28c] ;  /* 0x0000a300ff047b82 */ /* 0x000e620000000800 */
[----:B------:R-:W-:Y:S01]  /*14c10*/  BSSY B1, `(.L_x_600) ;  /* 0x0000037000017945 */ /* 0x000fe20003800000 */
[----:B-1----:R-:W-:-:S13]  /*14c20*/  ISETP.LT.OR P6, PT, R4, 0x1, !P6 ;  /* 0x000000010400780c */ /* 0x002fda00077c1670 */
[----:B------:R-:W-:Y:S05]  /*14c30*/  @P6 BRA `(.L_x_601) ;  /* 0x0000000000d06947 */ /* 0x000fea0003800000 */
[----:B------:R-:W-:Y:S01]  /*14c40*/  IMAD.SHL.U32 R9, R6, 0x100, RZ ;  /* 0x0000010006097824 */ /* 0x000fe200078e00ff */
[----:B------:R-:W-:Y:S02]  /*14c50*/  SHF.L.U32 R14, R7, 0x7, RZ ;  /* 0x00000007070e7819 */ /* 0x000fe400000006ff */
[----:B------:R-:W-:Y:S02]  /*14c60*/  MOV R19, RZ ;  /* 0x000000ff00137202 */ /* 0x000fe40000000f00 */
[----:B------:R-:W-:Y:S02]  /*14c70*/  MOV R4, R13 ;  /* 0x0000000d00047202 */ /* 0x000fe40000000f00 */
[----:B------:R-:W-:Y:S02]  /*14c80*/  MOV R5, R10 ;  /* 0x0000000a00057202 */ /* 0x000fe40000000f00 */
[----:B------:R-:W-:-:S07]  /*14c90*/  MOV R6, R0 ;  /* 0x0000000000067202 */ /* 0x000fce0000000f00 */
.L_x_605:
[----:B------:R-:W1:Y:S01]  /*14ca0*/  S2R R8, SR_CgaCtaId ;  /* 0x0000000000087919 */ /* 0x000e620000008800 */
[----:B------:R-:W-:-:S04]  /*14cb0*/  MOV R7, 0x400 ;  /* 0x0000040000077802 */ /* 0x000fc80000000f00 */
[----:B-1----:R-:W-:Y:S02]  /*14cc0*/  LEA R15, R8, R7, 0x18 ;  /* 0x00000007080f7211 */ /* 0x002fe400078ec0ff */
[----:B------:R-:W-:Y:S01]  /*14cd0*/  SHF.L.U32 R7, R5, 0x1f, RZ ;  /* 0x0000001f05077819 */ /* 0x000fe200000006ff */
[----:B------:R-:W1:Y:S01]  /*14ce0*/  @!P2 LDC R8, c[0x0][0x500] ;  /* 0x00014000ff08ab82 */ /* 0x000e620000000800 */
[----:B------:R-:W-:-:S04]  /*14cf0*/  LEA R20, R6, R15, 0x3 ;  /* 0x0000000f06147211 */ /* 0x000fc800078e18ff */
[----:B------:R-:W2:Y:S02]  /*14d00*/  SYNCS.PHASECHK.TRANS64.TRYWAIT P1, [R20+URZ+0x20], R7 ;  /* 0x00002007140075a7 */ /* 0x000ea4000802017f */
[----:B--2---:R-:W-:Y:S05]  /*14d10*/  @!P1 BRA `(.L_x_602) ;  /* 0x0000001400309947 */ /* 0x004fea0003800000 */
.L_x_639:
[----:B--2---:R-:W-:Y:S01]  /*14d20*/  PRMT R7, R18, 0x9910, RZ ;  /* 0x0000991012077816 */ /* 0x004fe200000000ff */
[----:B-1----:R1:W-:Y:S03]  /*14d30*/  @!P2 SYNCS.ARRIVE.TRANS64 RZ, [R20+URZ], R8 ;  /* 0x0000000814ffa9a7 */ /* 0x0023e6000800003f */
[----:B------:R-:W-:-:S13]  /*14d40*/  ISETP.NE.AND P1, PT, R7, 0x2, PT ;  /* 0x000000020700780c */ /* 0x000fda0003f25270 */
[----:B-1----:R-:W-:Y:S05]  /*14d50*/  @P1 BRA `(.L_x_603) ;  /* 0x0000000000041947 */ /* 0x002fea0003800000 */
[----:B------:R-:W-:Y:S01]  /*14d60*/  BPT.TRAP 0x1 ;  /* 0x000000040000795c */ /* 0x000fe20000300000 */
.L_x_603:
[----:B------:R-:W-:Y:S05]  /*14d70*/  @P0 BRA `(.L_x_604) ;  /* 0x0000000000040947 */ /* 0x000fea0003800000 */
[----:B------:R-:W-:Y:S01]  /*14d80*/  BPT.TRAP 0x1 ;  /* 0x000000040000795c */ /* 0x000fe20000300000 */
.L_x_604:
[C---:B------:R-:W-:Y:S01]  /*14d90*/  LEA R7, R6.reuse, R15, 0xe ;  /* 0x0000000f06077211 */ /* 0x040fe200078e70ff */
[----:B------:R-:W-:Y:S01]  /*14da0*/  IMAD R15, R6, 0x8000, R15 ;  /* 0x00008000060f7824 */ /* 0x000fe200078e020f */
[----:B------:R-:W-:Y:S01]  /*14db0*/  R2UR UR9, R20 ;  /* 0x00000000140972ca */ /* 0x000fe200000e0000 */
[----:B------:R-:W-:Y:S01]  /*14dc0*/  UIADD3 UR4, UP0, UR20, 0xf0, URZ ;  /* 0x000000f014047890 */ /* 0x000fe2000ff1e03f */
[----:B------:R-:W-:Y:S01]  /*14dd0*/  R2UR UR5, R7 ;  /* 0x00000000070572ca */ /* 0x000fe200000e0000 */
[----:B------:R-:W-:Y:S01]  /*14de0*/  UIADD3 UR22, UP1, UR20, 0x1f0, URZ ;  /* 0x000001f014167890 */ /* 0x000fe2000ff3e03f */
[----:B------:R-:W-:Y:S01]  /*14df0*/  R2UR UR8, R15 ;  /* 0x000000000f0872ca */ /* 0x000fe200000e0000 */
[----:B------:R-:W-:Y:S01]  /*14e00*/  UMOV UR6, 0x0 ;  /* 0x0000000000067882 */ /* 0x000fe20000000000 */
[----:B------:R-:W-:Y:S01]  /*14e10*/  R2UR UR11, R14 ;  /* 0x000000000e0b72ca */ /* 0x000fe200000e0000 */
[----:B------:R-:W-:Y:S01]  /*14e20*/  UIADD3.X UR23, URZ, UR21, URZ, UP1, !UPT ;  /* 0x000000153f177290 */ /* 0x000fe20008ffe43f */
[----:B------:R-:W-:Y:S01]  /*14e30*/  R2UR UR10, R19 ;  /* 0x00000000130a72ca */ /* 0x000fe200000e0000 */
[----:B------:R-:W-:Y:S01]  /*14e40*/  UMOV UR7, 0x10000000 ;  /* 0x1000000000077882 */ /* 0x000fe20000000000 */
[----:B------:R-:W-:-:S02]  /*14e50*/  R2UR UR12, R3 ;  /* 0x00000000030c72ca */ /* 0x000fc400000e0000 */
[----:B------:R-:W-:Y:S02]  /*14e60*/  IADD3 R4, R4, -0x1, RZ ;  /* 0xffffffff04047810 */ /* 0x000fe40007ffe0ff */
[----:B------:R-:W-:Y:S01]  /*14e70*/  R2UR UR18, R9 ;  /* 0x00000000091272ca */ /* 0x000fe200000e0000 */
[----:B------:R-:W-:Y:S01]  /*14e80*/  UIADD3 UR13, UR5, 0x8400, URZ ;  /* 0x00008400050d7890 */ /* 0x000fe2000fffe03f */
[----:B------:R-:W-:Y:S01]  /*14e90*/  ISETP.GT.AND P3, PT, R4, 0x1, PT ;  /* 0x000000010400780c */ /* 0x000fe20003f64270 */
[----:B------:R-:W-:Y:S01]  /*14ea0*/  UIADD3.X UR5, URZ, UR21, URZ, UP0, !UPT ;  /* 0x000000153f057290 */ /* 0x000fe200087fe43f */
[----:B------:R-:W-:Y:S01]  /*14eb0*/  IADD3 R6, R6, 0x1, RZ ;  /* 0x0000000106067810 */ /* 0x000fe20007ffe0ff */
[----:B------:R-:W-:Y:S01]  /*14ec0*/  UIADD3 UR14, UR8, 0x18400, URZ ;  /* 0x00018400080e7890 */ /* 0x000fe2000fffe03f */
[----:B------:R-:W-:Y:S02]  /*14ed0*/  IADD3 R19, R19, 0x40, RZ ;  /* 0x0000004013137810 */ /* 0x000fe40007ffe0ff */
[----:B------:R-:W-:Y:S01]  /*14ee0*/  UMOV UR8, UR13 ;  /* 0x0000000d00087c82 */ /* 0x000fe20008000000 */
[----:B------:R-:W-:-:S03]  /*14ef0*/  ISETP.NE.AND P1, PT, R6, 0x4, PT ;  /* 0x000000040600780c */ /* 0x000fc60003f25270 */
[----:B------:R1:W-:Y:S01]  /*14f00*/  UTMALDG.3D [UR8], [UR4], desc[UR6] ;  /* 0x00000608040075b4 */ /* 0x0003e20008011000 */
[----:B------:R-:W-:Y:S02]  /*14f10*/  SEL R8, RZ, 0x1, P1 ;  /* 0x00000001ff087807 */ /* 0x000fe40000800000 */
[----:B------:R-:W-:Y:S02]  /*14f20*/  SEL R6, R6, RZ, P1 ;  /* 0x000000ff06067207 */ /* 0x000fe40000800000 */
[----:B------:R-:W-:Y:S01]  /*14f30*/  LOP3.LUT R5, R5, R8, RZ, 0x3c, !PT ;  /* 0x0000000805057212 */ /* 0x000fe200078e3cff */
[----:B-1----:R-:W-:Y:S01]  /*14f40*/  UMOV UR8, UR14 ;  /* 0x0000000e00087c82 */ /* 0x002fe20008000000 */
[----:B------:R-:W-:Y:S02]  /*14f50*/  UMOV UR11, UR18 ;  /* 0x00000012000b7c82 */ /* 0x000fe40008000000 */
[----:B------:R1:W-:Y:S02]  /*14f60*/  UTMALDG.3D [UR8], [UR22], desc[UR6] ;  /* 0x00000608160075b4 */ /* 0x0003e40008011000 */
[----:B-1----:R-:W-:Y:S05]  /*14f70*/  @P3 BRA `(.L_x_605) ;  /* 0xfffffffc00483947 */ /* 0x002fea000383ffff */
.L_x_601:
[----:B------:R-:W-:Y:S05]  /*14f80*/  BSYNC B1 ;  /* 0x0000000000017941 */ /* 0x000fea0003800000 */
.L_x_600:
[----:B------:R-:W-:Y:S01]  /*14f90*/  LOP3.LUT P3, RZ, R12, 0xff, RZ, 0xc0, !PT ;  /* 0x000000ff0cff7812 */ /* 0x000fe2000786c0ff */
[----:B------:R-:W-:Y:S01]  /*14fa0*/  ULDC.64 UR4, c[0x0][0x8f8] ;  /* 0x00023e0000047ab9 */ /* 0x000fe20000000a00 */
[----:B------:R-:W-:Y:S01]  /*14fb0*/  IADD3 R0, R11, R0, RZ ;  /* 0x000000000b007210 */ /* 0x000fe20007ffe0ff */
[----:B------:R-:W-:Y:S01]  /*14fc0*/  BSSY B1, `(.L_x_606) ;  /* 0x000006e000017945 */ /* 0x000fe20003800000 */
[----:B------:R-:W-:Y:S02]  /*14fd0*/  IADD3 R2, P4, R2, UR46, RZ ;  /* 0x0000002e02027c10 */ /* 0x000fe4000ff9e0ff */
[----:B------:R-:W-:Y:S02]  /*14fe0*/  SHF.R.U32.HI R3, RZ, 0x2, R0 ;  /* 0x00000002ff037819 */ /* 0x000fe40000011600 */
[----:B------:R-:W-:Y:S02]  /*14ff0*/  ISETP.GT.U32.AND P1, PT, R0, 0x3, PT ;  /* 0x000000030000780c */ /* 0x000fe40003f24070 */
[----:B------:R-:W-:-:S02]  /*15000*/  LOP3.LUT R3, R3, 0x1, RZ, 0xc0, !PT ;  /* 0x0000000103037812 */ /* 0x000fc400078ec0ff */
[----:B------:R-:W-:Y:S01]  /*15010*/  ISETP.LT.U32.AND P1, PT, R11, 0x4, P1 ;  /* 0x000000040b00780c */ /* 0x000fe20000f21070 */
[----:B------:R-:W1:Y:S01]  /*15020*/  @P3 S2R R5, SR_CgaCtaId ;  /* 0x0000000000053919 */ /* 0x000e620000008800 */
[----:B------:R-:W-:Y:S02]  /*15030*/  @P3 MOV R4, 0x400 ;  /* 0x0000040000043802 */ /* 0x000fe40000000f00 */
[----:B------:R-:W-:Y:S02]  /*15040*/  IADD3.X R16, R16, UR38, RZ, P4, !PT ;  /* 0x0000002610107c10 */ /* 0x000fe4000a7fe4ff */
[----:B------:R-:W-:Y:S02]  /*15050*/  ISETP.GE.U32.AND P4, PT, R2, UR4, PT ;  /* 0x0000000402007c0c */ /* 0x000fe4000bf86070 */
[----:B------:R-:W-:Y:S02]  /*15060*/  MOV R7, 0xffffffff ;  /* 0xffffffff00077802 */ /* 0x000fe40000000f00 */
[----:B------:R-:W-:-:S02]  /*15070*/  MOV R6, 0xffffffff ;  /* 0xffffffff00067802 */ /* 0x000fc40000000f00 */
[----:B------:R-:W-:Y:S02]  /*15080*/  LOP3.LUT R0, R0, 0x3, RZ, 0xc0, !PT ;  /* 0x0000000300007812 */ /* 0x000fe400078ec0ff */
[----:B------:R-:W-:Y:S02]  /*15090*/  PRMT R12, RZ, 0x7610, R12 ;  /* 0x00007610ff0c7816 */ /* 0x000fe4000000000c */
[----:B-1----:R-:W-:-:S04]  /*150a0*/  @P3 LEA R4, R5, R4, 0x18 ;  /* 0x0000000405043211 */ /* 0x002fc800078ec0ff */
[----:B------:R1:W-:Y:S01]  /*150b0*/  @P3 SYNCS.ARRIVE.TRANS64.A1T0 RZ, [R4+URZ+0x88], RZ ;  /* 0x000088ff04ff39a7 */ /* 0x0003e2000810003f */
[----:B------:R-:W-:Y:S02]  /*150c0*/  ISETP.NE.U32.AND P3, PT, R3, 0x1, PT ;  /* 0x000000010300780c */ /* 0x000fe40003f65070 */
[----:B------:R-:W-:Y:S02]  /*150d0*/  SEL R3, RZ, 0x1, !P1 ;  /* 0x00000001ff037807 */ /* 0x000fe40004800000 */
[----:B------:R-:W-:Y:S02]  /*150e0*/  ISETP.GE.U32.AND.EX P1, PT, R16, UR5, PT, P4 ;  /* 0x0000000510007c0c */ /* 0x000fe4000bf26140 */
[----:B------:R-:W-:-:S04]  /*150f0*/  ISETP.GT.U32.AND P3, PT, R11, 0x3, !P3 ;  /* 0x000000030b00780c */ /* 0x000fc80005f64070 */
[----:B-1----:R-:W-:-:S04]  /*15100*/  SEL R4, RZ, 0x1, !P3 ;  /* 0x00000001ff047807 */ /* 0x002fc80005800000 */
[----:B------:R-:W-:Y:S02]  /*15110*/  LOP3.LUT R10, R4, R10, R3, 0x96, !PT ;  /* 0x0000000a040a7212 */ /* 0x000fe400078e9603 */
[----:B------:R-:W-:Y:S02]  /*15120*/  MOV R3, 0xffffffff ;  /* 0xffffffff00037802 */ /* 0x000fe40000000f00 */
[----:B------:R-:W-:Y:S01]  /*15130*/  PRMT R4, RZ, 0x7610, R4 ;  /* 0x00007610ff047816 */ /* 0x000fe20000000004 */
[----:B------:R-:W-:Y:S06]  /*15140*/  @P1 BRA `(.L_x_607) ;  /* 0x0000000400541947 */ /* 0x000fec0003800000 */
[----:B------:R-:W-:Y:S01]  /*15150*/  ULDC.64 UR4, c[0x0][0x8d0] ;  /* 0x0002340000047ab9 */ /* 0x000fe20000000a00 */
[----:B------:R-:W1:Y:S01]  /*15160*/  S2R R15, SR_CTAID.X ;  /* 0x00000000000f7919 */ /* 0x000e620000002500 */
[----:B------:R-:W-:Y:S01]  /*15170*/  ISETP.NE.U32.AND P1, PT, RZ, UR4, PT ;  /* 0x00000004ff007c0c */ /* 0x000fe2000bf25070 */
[----:B------:R-:W-:Y:S01]  /*15180*/  ULDC UR7, c[0x0][0x8d8] ;  /* 0x0002360000077ab9 */ /* 0x000fe20000000800 */
[----:B------:R-:W-:Y:S01]  /*15190*/  IMAD.MOV.U32 R4, RZ, RZ, R2 ;  /* 0x000000ffff047224 */ /* 0x000fe200078e0002 */
[----:B------:R-:W2:Y:S01]  /*151a0*/  S2R R14, SR_CTAID.Y ;  /* 0x00000000000e7919 */ /* 0x000ea20000002600 */
[----:B------:R-:W-:Y:S02]  /*151b0*/  ISETP.NE.AND.EX P1, PT, RZ, UR5, PT, P1 ;  /* 0x00000005ff007c0c */ /* 0x000fe4000bf25310 */
[----:B------:R-:W-:-:S11]  /*151c0*/  MOV R5, R16 ;  /* 0x0000001000057202 */ /* 0x000fd60000000f00 */
[----:B------:R-:W-:Y:S05]  /*151d0*/  @!P1 BRA `(.L_x_608) ;  /* 0x0000000000289947 */ /* 0x000fea0003800000 */
[----:B------:R-:W-:Y:S02]  /*151e0*/  ULDC UR6, c[0x0][0x8dc] ;  /* 0x0002370000067ab9 */ /* 0x000fe40000000800 */
[----:B------:R-:W-:-:S04]  /*151f0*/  IADD3 R9, P1, R2, UR6, RZ ;  /* 0x0000000602097c10 */ /* 0x000fc8000ff3e0ff */
[----:B------:R-:W-:-:S05]  /*15200*/  IADD3.X R3, RZ, R16, RZ, P1, !PT ;  /* 0x00000010ff037210 */ /* 0x000fca0000ffe4ff */
[----:B------:R-:W-:-:S04]  /*15210*/  IMAD.WIDE.U32 R6, R3, UR4, RZ ;  /* 0x0000000403067c25 */ /* 0x000fc8000f8e00ff */
[----:B------:R-:W-:-:S04]  /*15220*/  IMAD.WIDE.U32 R6, P1, R9, UR5, R6 ;  /* 0x0000000509067c25 */ /* 0x000fc8000f820006 */
[----:B------:R-:W-:Y:S01]  /*15230*/  IMAD.WIDE.U32 R8, R9, UR4, RZ ;  /* 0x0000000409087c25 */ /* 0x000fe2000f8e00ff */
[----:B------:R-:W-:Y:S02]  /*15240*/  IADD3.X R5, RZ, RZ, RZ, P1, !PT ;  /* 0x000000ffff057210 */ /* 0x000fe40000ffe4ff */
[----:B------:R-:W-:Y:S02]  /*15250*/  MOV R4, R7 ;  /* 0x0000000700047202 */ /* 0x000fe40000000f00 */
[----:B------:R-:W-:-:S05]  /*15260*/  IADD3 RZ, P1, R9, R6, RZ ;  /* 0x0000000609ff7210 */ /* 0x000fca0007f3e0ff */
[----:B------:R-:W-:-:S08]  /*15270*/  IMAD.WIDE.U32.X R4, R3, UR5, R4, P1 ;  /* 0x0000000503047c25 */ /* 0x000fd000088e0404 */
.L_x_608:
[--C-:B------:R-:W-:Y:S01]  /*15280*/  SHF.R.U64 R8, R4, UR7, R5.reuse ;  /* 0x0000000704087c19 */ /* 0x100fe20008001205 */
[----:B------:R-:W-:Y:S01]  /*15290*/  ULDC.64 UR4, c[0x0][0x8c8] ;  /* 0x0002320000047ab9 */ /* 0x000fe20000000a00 */
[----:B------:R-:W-:Y:S01]  /*152a0*/  SHF.R.U32.HI R3, RZ, UR7, R5 ;  /* 0x00000007ff037c19 */ /* 0x000fe20008011605 */
[----:B------:R-:W-:Y:S01]  /*152b0*/  ULDC.64 UR8, c[0x0][0x8e8] ;  /* 0x00023a0000087ab9 */ /* 0x000fe20000000a00 */
[----:B------:R-:W-:Y:S01]  /*152c0*/  IADD3 R7, P1, RZ, -R8, RZ ;  /* 0x80000008ff077210 */ /* 0x000fe20007f3e0ff */
[----:B------:R-:W3:Y:S01]  /*152d0*/  LDC R19, c[0x0][0x148] ;  /* 0x00005200ff137b82 */ /* 0x000ee20000000800 */
[----:B-1----:R-:W-:Y:S01]  /*152e0*/  I2FP.F32.U32 R9, R15 ;  /* 0x0000000f00097245 */ /* 0x002fe20000201000 */
[----:B------:R-:W-:Y:S01]  /*152f0*/  ULDC UR6, c[0x0][0x8b0] ;  /* 0x00022c0000067ab9 */ /* 0x000fe20000000800 */
[----:B------:R-:W-:Y:S02]  /*15300*/  IADD3.X R3, RZ, ~R3, RZ, P1, !PT ;  /* 0x80000003ff037210 */ /* 0x000fe40000ffe4ff */
[----:B------:R-:W-:-:S03]  /*15310*/  ISETP.NE.U32.AND P1, PT, RZ, UR8, PT ;  /* 0x00000008ff007c0c */ /* 0x000fc6000bf25070 */
[----:B------:R-:W-:Y:S01]  /*15320*/  IMAD R6, R3, UR4, RZ ;  /* 0x0000000403067c24 */ /* 0x000fe2000f8e02ff */
[----:B------:R-:W-:Y:S02]  /*15330*/  MOV R3, R16 ;  /* 0x0000001000037202 */ /* 0x000fe40000000f00 */
[----:B------:R-:W-:Y:S01]  /*15340*/  ISETP.NE.AND.EX P1, PT, RZ, UR9, PT, P1 ;  /* 0x00000009ff007c0c */ /* 0x000fe2000bf25310 */
[----:B------:R-:W-:Y:S01]  /*15350*/  IMAD.WIDE.U32 R4, R7, UR4, R2 ;  /* 0x0000000407047c25 */ /* 0x000fe2000f8e0002 */
[----:B------:R-:W-:-:S03]  /*15360*/  ULDC UR4, c[0x0][0x150] ;  /* 0x0000540000047ab9 */ /* 0x000fc60000000800 */
[----:B------:R-:W-:Y:S01]  /*15370*/  FMUL R9, R9, UR4 ;  /* 0x0000000409097c20 */ /* 0x000fe20008400000 */
[----:B------:R-:W-:Y:S01]  /*15380*/  IMAD R3, R7, UR5, R6 ;  /* 0x0000000507037c24 */ /* 0x000fe2000f8e0206 */
[----:B------:R-:W-:Y:S01]  /*15390*/  ULDC UR4, c[0x0][0x8c0] ;  /* 0x0002300000047ab9 */ /* 0x000fe20000000800 */
[----:B------:R-:W1:Y:S01]  /*153a0*/  LDC R6, c[0x0][0x144] ;  /* 0x00005100ff067b82 */ /* 0x000e620000000800 */
[----:B------:R-:W-:Y:S02]  /*153b0*/  ULDC UR5, c[0x0][0x154] ;  /* 0x0000550000057ab9 */ /* 0x000fe40000000800 */
[----:B------:R-:W-:Y:S01]  /*153c0*/  IADD3 R5, R5, R3, RZ ;  /* 0x0000000305057210 */ /* 0x000fe20007ffe0ff */
[----:B------:R-:W4:Y:S03]  /*153d0*/  F2I.U32.TRUNC.NTZ R9, R9 ;  /* 0x0000000900097305 */ /* 0x000f26000020f000 */
[----:B------:R-:W-:-:S02]  /*153e0*/  SHF.R.U64 R3, R4, UR4, R5 ;  /* 0x0000000404037c19 */ /* 0x000fc40008001205 */
[----:B--2---:R-:W-:-:S05]  /*153f0*/  I2FP.F32.U32 R4, R14 ;  /* 0x0000000e00047245 */ /* 0x004fca0000201000 */
[----:B------:R-:W-:Y:S01]  /*15400*/  FMUL R21, R4, UR5 ;  /* 0x0000000504157c20 */ /* 0x000fe20008400000 */
[----:B------:R-:W-:Y:S01]  /*15410*/  SHF.R.U32.HI R4, RZ, UR4, R5 ;  /* 0x00000004ff047c19 */ /* 0x000fe20008011605 */
[----:B------:R-:W-:-:S03]  /*15420*/  ULDC UR4, c[0x0][0x900] ;  /* 0x0002400000047ab9 */ /* 0x000fc60000000800 */
[--C-:B------:R-:W-:Y:S01]  /*15430*/  SHF.R.U64 R20, R3, UR6, R4.reuse ;  /* 0x0000000603147c19 */ /* 0x100fe20008001204 */
[----:B------:R-:W2:Y:S01]  /*15440*/  F2I.U32.TRUNC.NTZ R21, R21 ;  /* 0x0000001500157305 */ /* 0x000ea2000020f000 */
[----:B------:R-:W-:Y:S01]  /*15450*/  SHF.R.U32.HI R5, RZ, UR6, R4 ;  /* 0x00000006ff057c19 */ /* 0x000fe20008011604 */
[----:B----4-:R-:W-:-:S03]  /*15460*/  IMAD.MOV R4, RZ, RZ, -R9 ;  /* 0x000000ffff047224 */ /* 0x010fc600078e0a09 */
[----:B------:R-:W-:Y:S01]  /*15470*/  SHF.R.U64 R9, R20, UR4, R5 ;  /* 0x0000000414097c19 */ /* 0x000fe20008001205 */
[----:B-1----:R-:W-:Y:S01]  /*15480*/  IMAD R15, R6, R4, R15 ;  /* 0x00000004060f7224 */ /* 0x002fe200078e020f */
[----:B------:R-:W-:Y:S02]  /*15490*/  SHF.R.U32.HI R23, RZ, UR4, R5 ;  /* 0x00000004ff177c19 */ /* 0x000fe40008011605 */
[----:B------:R-:W-:Y:S02]  /*154a0*/  MOV R4, R9 ;  /* 0x0000000900047202 */ /* 0x000fe40000000f00 */
[----:B------:R-:W-:Y:S01]  /*154b0*/  MOV R5, R23 ;  /* 0x0000001700057202 */ /* 0x000fe20000000f00 */
[----:B--23--:R-:W-:Y:S06]  /*154c0*/  @!P1 BRA `(.L_x_609) ;  /* 0x0000000000289947 */ /* 0x00cfec0003800000 */
[----:B------:R-:W-:Y:S02]  /*154d0*/  ULDC UR4, c[0x0][0x8f4] ;  /* 0x00023d0000047ab9 */ /* 0x000fe40000000800 */
[----:B------:R-:W-:-:S04]  /*154e0*/  IADD3 R5, P1, R9, UR4, RZ ;  /* 0x0000000409057c10 */ /* 0x000fc8000ff3e0ff */
[----:B------:R-:W-:-:S05]  /*154f0*/  IADD3.X R23, RZ, R23, RZ, P1, !PT ;  /* 0x00000017ff177210 */ /* 0x000fca0000ffe4ff */
[----:B------:R-:W-:-:S04]  /*15500*/  IMAD.WIDE.U32 R6, R23, UR8, RZ ;  /* 0x0000000817067c25 */ /* 0x000fc8000f8e00ff */
[----:B------:R-:W-:-:S04]  /*15510*/  IMAD.WIDE.U32 R6, P1, R5, UR9, R6 ;  /* 0x0000000905067c25 */ /* 0x000fc8000f820006 */
[----:B------:R-:W-:Y:S01]  /*15520*/  IMAD.WIDE.U32 R4, R5, UR8, RZ ;  /* 0x0000000805047c25 */ /* 0x000fe2000f8e00ff */
[----:B------:R-:W-:-:S04]  /*15530*/  MOV R4, R7 ;  /* 0x0000000700047202 */ /* 0x000fc80000000f00 */
[----:B------:R-:W-:Y:S02]  /*15540*/  IADD3 RZ, P3, R5, R6, RZ ;  /* 0x0000000605ff7210 */ /* 0x000fe40007f7e0ff */
[----:B------:R-:W-:-:S03]  /*15550*/  IADD3.X R5, RZ, RZ, RZ, P1, !PT ;  /* 0x000000ffff057210 */ /* 0x000fc60000ffe4ff */
[----:B------:R-:W-:-:S08]  /*15560*/  IMAD.WIDE.U32.X R4, R23, UR9, R4, P3 ;  /* 0x0000000917047c25 */ /* 0x000fd000098e0404 */
.L_x_609:
[----:B------:R-:W-:Y:S01]  /*15570*/  ISETP.NE.AND P1, PT, R22, 0x1, PT ;  /* 0x000000011600780c */ /* 0x000fe20003f25270 */
[----:B------:R-:W-:Y:S01]  /*15580*/  ULDC UR4, c[0x0][0x8f0] ;  /* 0x00023c0000047ab9 */ /* 0x000fe20000000800 */
[----:B------:R-:W-:Y:S01]  /*15590*/  IADD3 R21, -R21, RZ, RZ ;  /* 0x000000ff15157210 */ /* 0x000fe20007ffe1ff */
[----:B------:R-:W-:Y:S01]  /*155a0*/  ULDC UR5, c[0x0][0x8b8] ;  /* 0x00022e0000057ab9 */ /* 0x000fe20000000800 */
[----:B------:R-:W-:Y:S01]  /*155b0*/  SHF.R.U64 R5, R4, UR4, R5 ;  /* 0x0000000404057c19 */ /* 0x000fe20008001205 */
[----:B------:R-:W-:Y:S01]  /*155c0*/  ULDC UR4, c[0x0][0x8e0] ;  /* 0x0002380000047ab9 */ /* 0x000fe20000000800 */
[----:B------:R-:W-:Y:S02]  /*155d0*/  LOP3.LUT R20, R20, UR16, RZ, 0xc0, !PT ;  /* 0x0000001014147c12 */ /* 0x000fe4000f8ec0ff */
[----:B------:R-:W-:-:S03]  /*155e0*/  IADD3 R4, -R5, RZ, RZ ;  /* 0x000000ff05047210 */ /* 0x000fc60007ffe1ff */
[----:B------:R-:W-:Y:S02]  /*155f0*/  IMAD R20, R5, UR17, R20 ;  /* 0x0000001105147c24 */ /* 0x000fe4000f8e0214 */
[----:B------:R-:W-:Y:S01]  /*15600*/  @P1 IMAD R15, R19, R21, R14 ;  /* 0x00000015130f1224 */ /* 0x000fe200078e020e */
[----:B------:R-:W-:Y:S01]  /*15610*/  LOP3.LUT R14, R3, UR15, RZ, 0xc0, !PT ;  /* 0x0000000f030e7c12 */ /* 0x000fe2000f8ec0ff */
[----:B------:R-:W-:Y:S01]  /*15620*/  IMAD R9, R4, UR4, R9 ;  /* 0x0000000404097c24 */ /* 0x000fe2000f8e0209 */
[----:B------:R-:W-:Y:S01]  /*15630*/  ULDC UR4, c[0x0][0x8a8] ;  /* 0x00022a0000047ab9 */ /* 0x000fe20000000800 */
[----:B------:R-:W-:Y:S01]  /*15640*/  IMAD R15, R20, UR5, R15 ;  /* 0x00000005140f7c24 */ /* 0x000fe2000f8e020f */
[----:B------:R-:W-:Y:S01]  /*15650*/  MOV R3, R8 ;  /* 0x0000000800037202 */ /* 0x000fe20000000f00 */
[----:B------:R-:W-:Y:S02]  /*15660*/  IMAD R14, R9, UR4, R14 ;  /* 0x00000004090e7c24 */ /* 0x000fe4000f8e020e */
[----:B------:R-:W-:-:S03]  /*15670*/  IMAD.MOV.U32 R4, RZ, RZ, 0x1 ;  /* 0x00000001ff047424 */ /* 0x000fc600078e00ff */
[----:B------:R-:W-:Y:S02]  /*15680*/  SEL R6, R14, R15, !P1 ;  /* 0x0000000f0e067207 */ /* 0x000fe40004800000 */
[----:B------:R-:W-:-:S07]  /*15690*/  SEL R7, R15, R14, !P1 ;  /* 0x0000000e0f077207 */ /* 0x000fce0004800000 */
.L_x_607:
[----:B------:R-:W-:Y:S05]  /*156a0*/  BSYNC B1 ;  /* 0x0000000000017941 */ /* 0x000fea0003800000 */
.L_x_606:
[----:B------:R-:W-:-:S13]  /*156b0*/  LOP3.LUT P1, RZ, R4, 0xff, RZ, 0xc0, !PT ;  /* 0x000000ff04ff7812 */ /* 0x000fda000782c0ff */
[----:B------:R-:W-:Y:S05]  /*156c0*/  @P1 BRA `(.L_x_610) ;  /* 0xfffffff400401947 */ /* 0x000fea000383ffff */
[----:B------:R-:W-:Y:S05]  /*156d0*/  BSYNC B0 ;  /* 0x0000000000007941 */ /* 0x000fea0003800000 */
.L_x_598:
[----:B------:R-:W-:-:S03]  /*156e0*/  UMOV UR4, 0xffffffff ;  /* 0xffffffff00047882 */ /* 0x000fc60000000000 */
[----:B------:R-:W-:Y:S05]  /*156f0*/  BRA.DIV UR4, `(.L_x_611) ;  /* 0x0000000a04cc7947 */ /* 0x000fea000b800000 */
[----:B------:R-:W-:-:S13]  /*15700*/  ELECT P6, URZ, PT ;  /* 0x00000000003f782f */ /* 0x000fda00038c0000 */
.L_x_642:
[----:B------:R-:W-:Y:S05]  /*15710*/  @!P6 BRA `(.L_x_10) ;  /* 0x0000000000a4e947 */ /* 0x000fea0003800000 */
[----:B------:R-:W-:-:S04]  /*15720*/  LOP3.LUT R17, R17, 0x2, RZ, 0xfc, !PT ;  /* 0x0000000211117812 */ /* 0x000fc800078efcff */
[----:B------:R-:W-:-:S13]  /*15730*/  ISETP.NE.AND P0, PT, R17, 0x3, PT ;  /* 0x000000031100780c */ /* 0x000fda0003f05270 */
[----:B------:R-:W-:Y:S05]  /*15740*/  @!P0 BRA `(.L_x_612) ;  /* 0x0000000000048947 */ /* 0x000fea0003800000 */
[----:B------:R-:W-:Y:S01]  /*15750*/  BPT.TRAP 0x1 ;  /* 0x000000040000795c */ /* 0x000fe20000300000 */
.L_x_612:
[----:B------:R-:W1:Y:S01]  /*15760*/  S2R R3, SR_CgaCtaId ;  /* 0x0000000000037919 */ /* 0x000e620000008800 */
[----:B------:R-:W-:-:S04]  /*15770*/  MOV R2, 0x400 ;  /* 0x0000040000027802 */ /* 0x000fc80000000f00 */
[----:B-1----:R-:W-:Y:S02]  /*15780*/  LEA R3, R3, R2, 0x18 ;  /* 0x0000000203037211 */ /* 0x002fe400078ec0ff */
[----:B------:R-:W-:Y:S02]  /*15790*/  SHF.L.U32 R2, R10, 0x1f, RZ ;  /* 0x0000001f0a027819 */ /* 0x000fe400000006ff */
[----:B------:R-:W-:-:S04]  /*157a0*/  IADD3 R3, R3, 0x20, RZ ;  /* 0x0000002003037810 */ /* 0x000fc80007ffe0ff */
[C---:B------:R-:W-:Y:S02]  /*157b0*/  LEA R7, R0.reuse, R3, 0x3 ;  /* 0x0000000300077211 */ /* 0x040fe400078e18ff */
[----:B------:R-:W-:Y:S02]  /*157c0*/  IADD3 R0, R0, 0x1, RZ ;  /* 0x0000000100007810 */ /* 0x000fe40007ffe0ff */
[----:B------:R-:W1:Y:S02]  /*157d0*/  SYNCS.PHASECHK.TRANS64.TRYWAIT P0, [R7+URZ], R2 ;  /* 0x00000002070075a7 */ /* 0x000e64000800017f */
[----:B------:R-:W-:-:S04]  /*157e0*/  ISETP.NE.AND P1, PT, R0, 0x4, PT ;  /* 0x000000040000780c */ /* 0x000fc80003f25270 */
[----:B------:R-:W-:Y:S02]  /*157f0*/  SEL R5, RZ, 0x1, P1 ;  /* 0x00000001ff057807 */ /* 0x000fe40000800000 */
[----:B------:R-:W-:Y:S02]  /*15800*/  SEL R0, R0, RZ, P1 ;  /* 0x000000ff00007207 */ /* 0x000fe40000800000 */
[----:B------:R-:W-:Y:S02]  /*15810*/  LOP3.LUT R5, R10, R5, RZ, 0x3c, !PT ;  /* 0x000000050a057212 */ /* 0x000fe400078e3cff */
[----:B------:R-:W-:Y:S02]  /*15820*/  LEA R9, R0, R3, 0x3 ;  /* 0x0000000300097211 */ /* 0x000fe400078e18ff */
[----:B------:R-:W-:Y:S01]  /*15830*/  SHF.L.U32 R4, R5, 0x1f, RZ ;  /* 0x0000001f05047819 */ /* 0x000fe200000006ff */
[----:B-1----:R-:W-:Y:S06]  /*15840*/  @!P0 BRA `(.L_x_613) ;  /* 0x0000000800988947 */ /* 0x002fec0003800000 */
.L_x_643:
[----:B------:R-:W2:Y:S01]  /*15850*/  SYNCS.PHASECHK.TRANS64.TRYWAIT P0, [R9+URZ], R4 ;  /* 0x00000004090075a7 */ /* 0x000ea2000800017f */
[----:B------:R-:W-:-:S04]  /*15860*/  IADD3 R0, R0, 0x1, RZ ;  /* 0x0000000100007810 */ /* 0x000fc80007ffe0ff */
[----:B------:R-:W-:-:S04]  /*15870*/  ISETP.NE.AND P1, PT, R0, 0x4, PT ;  /* 0x000000040000780c */ /* 0x000fc80003f25270 */
[----:B-1----:R-:W-:Y:S02]  /*15880*/  SEL R2, RZ, 0x1, P1 ;  /* 0x00000001ff027807 */ /* 0x002fe40000800000 */
[----:B------:R-:W-:Y:S02]  /*15890*/  SEL R0, R0, RZ, P1 ;  /* 0x000000ff00007207 */ /* 0x000fe40000800000 */
[----:B------:R-:W-:Y:S02]  /*158a0*/  LOP3.LUT R7, R5, R2, RZ, 0x3c, !PT ;  /* 0x0000000205077212 */ /* 0x000fe400078e3cff */
[----:B------:R-:W-:Y:S02]  /*158b0*/  LEA R6, R0, R3, 0x3 ;  /* 0x0000000300067211 */ /* 0x000fe400078e18ff */
[----:B------:R-:W-:Y:S01]  /*158c0*/  SHF.L.U32 R5, R7, 0x1f, RZ ;  /* 0x0000001f07057819 */ /* 0x000fe200000006ff */
[----:B--2---:R-:W-:Y:S06]  /*158d0*/  @!P0 BRA `(.L_x_614) ;  /* 0x0000000800888947 */ /* 0x004fec0003800000 */
.L_x_644:
[----:B------:R-:W2:Y:S01]  /*158e0*/  SYNCS.PHASECHK.TRANS64.TRYWAIT P0, [R6+URZ], R5 ;  /* 0x00000005060075a7 */ /* 0x000ea2000800017f */
[----:B------:R-:W-:-:S05]  /*158f0*/  VIADD R0, R0, 0x1 ;  /* 0x0000000100007836 */ /* 0x000fca0000000000 */
[----:B------:R-:W-:-:S04]  /*15900*/  ISETP.NE.AND P1, PT, R0, 0x4, PT ;  /* 0x000000040000780c */ /* 0x000fc80003f25270 */
[----:B------:R-:W-:Y:S02]  /*15910*/  SEL R2, RZ, 0x1, P1 ;  /* 0x00000001ff027807 */ /* 0x000fe40000800000 */
[----:B------:R-:W-:Y:S02]  /*15920*/  SEL R0, R0, RZ, P1 ;  /* 0x000000ff00007207 */ /* 0x000fe40000800000 */
[----:B------:R-:W-:Y:S01]  /*15930*/  LOP3.LUT R2, R7, R2, RZ, 0x3c, !PT ;  /* 0x0000000207027212 */ /* 0x000fe200078e3cff */
[----:B--2---:R-:W-:Y:S06]  /*15940*/  @!P0 BRA `(.L_x_615) ;  /* 0x0000000800808947 */ /* 0x004fec0003800000 */
.L_x_645:
[----:B------:R-:W-:Y:S02]  /*15950*/  LEA R3, R0, R3, 0x3 ;  /* 0x0000000300037211 */ /* 0x000fe400078e18ff */
[----:B------:R-:W-:-:S07]  /*15960*/  SHF.L.U32 R0, R2, 0x1f, RZ ;  /* 0x0000001f02007819 */ /* 0x000fce00000006ff */
.L_x_616:
[----:B---3--:R3:W4:Y:S02]  /*15970*/  SYNCS.PHASECHK.TRANS64.TRYWAIT P0, [R3+URZ], R0 ;  /* 0x00000000030075a7 */ /* 0x008724000800017f */
[----:B----4-:R-:W-:Y:S05]  /*15980*/  @!P0 NANOSLEEP.SYNCS 0x989680 ;  /* 0x009896800000895d */ /* 0x010fea0003900000 */
[----:B------:R-:W4:Y:S02]  /*15990*/  @!P0 SYNCS.PHASECHK.TRANS64 P0, [R3+URZ], R0 ;  /* 0x00000000030085a7 */ /* 0x000f24000800007f */
[----:B----4-:R-:W-:Y:S05]  /*159a0*/  @!P0 BRA `(.L_x_616) ;  /* 0xfffffffc00f08947 */ /* 0x010fea000383ffff */
.L_x_10:
[----:B------:R-:W-:Y:S05]  /*159b0*/  BSYNC B6 ;  /* 0x0000000000067941 */ /* 0x000fea0003800000 */
.L_x_8:
[----:B------:R-:W-:Y:S05]  /*159c0*/  EXIT ;  /* 0x000000000000794d */ /* 0x000fea0003800000 */
.L_x_23:
[----:B---3--:R3:W4:Y:S02]  /*159d0*/  SYNCS.PHASECHK.TRANS64.TRYWAIT P1, [R3+URZ], R0 ;  /* 0x00000000030075a7 */ /* 0x008724000802017f */
[----:B----4-:R-:W-:Y:S05]  /*159e0*/  @!P1 NANOSLEEP.SYNCS 0x989680 ;  /* 0x009896800000995d */ /* 0x010fea0003900000 */
[----:B------:R-:W4:Y:S02]  /*159f0*/  @!P1 SYNCS.PHASECHK.TRANS64 P1, [R3+URZ], R0 ;  /* 0x00000000030095a7 */ /* 0x000f24000802007f */
[----:B----4-:R-:W-:Y:S05]  /*15a00*/  @!P1 BRA `(.L_x_23) ;  /* 0xfffffffc00f09947 */ /* 0x010fea000383ffff */
[----:B------:R-:W-:Y:S05]  /*15a10*/  BRA `(.L_x_22) ;  /* 0xfffffebc00487947 */ /* 0x000fea000383ffff */
.L_x_28:
[----:B--2---:R-:W-:-:S04]  /*15a20*/  MOV R4, UR4 ;  /* 0x0000000400047c02 */ /* 0x004fc80008000f00 */
[----:B------:R2:W3:Y:S03]  /*15a30*/  SYNCS.PHASECHK.TRANS64.TRYWAIT P1, [R4+URZ], R3 ;  /* 0x00000003040075a7 */ /* 0x0004e6000802017f */
[----:B---3--:R-:W-:Y:S05]  /*15a40*/  @!P1 NANOSLEEP.SYNCS 0x989680 ;  /* 0x009896800000995d */ /* 0x008fea0003900000 */
[----:B------:R-:W3:Y:S02]  /*15a50*/  @!P1 SYNCS.PHASECHK.TRANS64 P1, [R4+URZ], R3 ;  /* 0x00000003040095a7 */ /* 0x000ee4000802007f */
[----:B---3--:R-:W-:Y:S05]  /*15a60*/  @!P1 BRA `(.L_x_28) ;  /* 0xfffffffc00ec9947 */ /* 0x008fea000383ffff */
[----:B------:R-:W-:Y:S05]  /*15a70*/  BRA `(.L_x_27) ;  /* 0xfffffec000287947 */ /* 0x000fea000383ffff */
.L_x_49:
[----:B-1----:R-:W-:-:S04]  /*15a80*/  MOV R3, UR45 ;  /* 0x0000002d00037c02 */ /* 0x002fc80008000f00 */
[----:B------:R1:W2:Y:S03]  /*15a90*/  SYNCS.PHASECHK.TRANS64.TRYWAIT P2, [R3+URZ+0x40], R0 ;  /* 0x00004000030075a7 */ /* 0x0002a6000804017f */
[----:B--2---:R-:W-:Y:S05]  /*15aa0*/  @!P2 NANOSLEEP.SYNCS 0x989680 ;  /* 0x009896800000a95d */ /* 0x004fea0003900000 */
[----:B------:R-:W2:Y:S02]  /*15ab0*/  @!P2 SYNCS.PHASECHK.TRANS64 P2, [R3+URZ+0x40], R0 ;  /* 0x000040000300a5a7 */ /* 0x000ea4000804007f */
[----:B--2---:R-:W-:Y:S05]  /*15ac0*/  @!P2 BRA `(.L_x_49) ;  /* 0xfffffffc00eca947 */ /* 0x004fea000383ffff */
[----:B------:R-:W-:Y:S05]  /*15ad0*/  BRA `(.L_x_617) ;  /* 0xfffffec800ec7947 */ /* 0x000fea000383ffff */
.L_x_108:
[----:B-1----:R1:W2:Y:S02]  /*15ae0*/  SYNCS.PHASECHK.TRANS64.TRYWAIT P2, [R0+URZ+0x40], R3 ;  /* 0x00004003000075a7 */ /* 0x0022a4000804017f */
[----:B--2---:R-:W-:Y:S05]  /*15af0*/  @!P2 NANOSLEEP.SYNCS 0x989680 ;  /* 0x009896800000a95d */ /* 0x004fea0003900000 */
[----:B------:R-:W2:Y:S02]  /*15b00*/  @!P2 SYNCS.PHASECHK.TRANS64 P2, [R0+URZ+0x40], R3 ;  /* 0x000040030000a5a7 */ /* 0x000ea4000804007f */
[----:B--2---:R-:W-:Y:S05]  /*15b10*/  @!P2 BRA `(.L_x_108) ;  /* 0xfffffffc00f0a947 */ /* 0x004fea000383ffff */
[----:B------:R-:W-:Y:S05]  /*15b20*/  BRA `(.L_x_618) ;  /* 0xfffffeec000c7947 */ /* 0x000fea000383ffff */
.L_x_167:
[----:B-1----:R1:W2:Y:S02]  /*15b30*/  SYNCS.PHASECHK.TRANS64.TRYWAIT P2, [R0+URZ+0x40], R3 ;  /* 0x00004003000075a7 */ /* 0x0022a4000804017f */
[----:B--2---:R-:W-:Y:S05]  /*15b40*/  @!P2 NANOSLEEP.SYNCS 0x989680 ;  /* 0x009896800000a95d */ /* 0x004fea0003900000 */
[----:B------:R-:W2:Y:S02]  /*15b50*/  @!P2 SYNCS.PHASECHK.TRANS64 P2, [R0+URZ+0x40], R3 ;  /* 0x000040030000a5a7 */ /* 0x000ea4000804007f */
[----:B--2---:R-:W-:Y:S05]  /*15b60*/  @!P2 BRA `(.L_x_167) ;  /* 0xfffffffc00f0a947 */ /* 0x004fea000383ffff */
[----:B------:R-:W-:Y:S05]  /*15b70*/  BRA `(.L_x_619) ;  /* 0xffffff0800d07947 */ /* 0x000fea000383ffff */
.L_x_226:
[----:B-1----:R1:W2:Y:S02]  /*15b80*/  SYNCS.PHASECHK.TRANS64.TRYWAIT P2, [R3+URZ+0x40], R0 ;  /* 0x00004000030075a7 */ /* 0x0022a4000804017f */
[----:B--2---:R-:W-:Y:S05]  /*15b90*/  @!P2 NANOSLEEP.SYNCS 0x989680 ;  /* 0x009896800000a95d */ /* 0x004fea0003900000 */
[----:B------:R-:W2:Y:S02]  /*15ba0*/  @!P2 SYNCS.PHASECHK.TRANS64 P2, [R3+URZ+0x40], R0 ;  /* 0x000040000300a5a7 */ /* 0x000ea4000804007f */
[----:B--2---:R-:W-:Y:S05]  /*15bb0*/  @!P2 BRA `(.L_x_226) ;  /* 0xfffffffc00f0a947 */ /* 0x004fea000383ffff */
[----:B------:R-:W-:Y:S05]  /*15bc0*/  BRA `(.L_x_620) ;  /* 0xffffff2800987947 */ /* 0x000fea000383ffff */
.L_x_285:
[----:B-1----:R1:W2:Y:S02]  /*15bd0*/  SYNCS.PHASECHK.TRANS64.TRYWAIT P2, [R0+URZ+0x40], R3 ;  /* 0x00004003000075a7 */ /* 0x0022a4000804017f */
[----:B--2---:R-:W-:Y:S05]  /*15be0*/  @!P2 NANOSLEEP.SYNCS 0x989680 ;  /* 0x009896800000a95d */ /* 0x004fea0003900000 */
[----:B------:R-:W2:Y:S02]  /*15bf0*/  @!P2 SYNCS.PHASECHK.TRANS64 P2, [R0+URZ+0x40], R3 ;  /* 0x000040030000a5a7 */ /* 0x000ea4000804007f */
[----:B--2---:R-:W-:Y:S05]  /*15c00*/  @!P2 BRA `(.L_x_285) ;  /* 0xfffffffc00f0a947 */ /* 0x004fea000383ffff */
[----:B------:R-:W-:Y:S05]  /*15c10*/  BRA `(.L_x_621) ;  /* 0xffffff4800607947 */ /* 0x000fea000383ffff */
.L_x_344:
[----:B--2---:R2:W3:Y:S02]  /*15c20*/  SYNCS.PHASECHK.TRANS64.TRYWAIT P2, [R0+URZ+0x40], R3 ;  /* 0x00004003000075a7 */ /* 0x0044e4000804017f */
[----:B---3--:R-:W-:Y:S05]  /*15c30*/  @!P2 NANOSLEEP.SYNCS 0x989680 ;  /* 0x009896800000a95d */ /* 0x008fea0003900000 */
[----:B------:R-:W3:Y:S02]  /*15c40*/  @!P2 SYNCS.PHASECHK.TRANS64 P2, [R0+URZ+0x40], R3 ;  /* 0x000040030000a5a7 */ /* 0x000ee4000804007f */
[----:B---3--:R-:W-:Y:S05]  /*15c50*/  @!P2 BRA `(.L_x_344) ;  /* 0xfffffffc00f0a947 */ /* 0x008fea000383ffff */
[----:B------:R-:W-:Y:S05]  /*15c60*/  BRA `(.L_x_622) ;  /* 0xffffff68001c7947 */ /* 0x000fea000383ffff */
.L_x_403:
[----:B--2---:R2:W3:Y:S02]  /*15c70*/  SYNCS.PHASECHK.TRANS64.TRYWAIT P2, [R0+URZ+0x40], R3 ;  /* 0x00004003000075a7 */ /* 0x0044e4000804017f */
[----:B---3--:R-:W-:Y:S05]  /*15c80*/  @!P2 NANOSLEEP.SYNCS 0x989680 ;  /* 0x009896800000a95d */ /* 0x008fea0003900000 */
[----:B------:R-:W3:Y:S02]  /*15c90*/  @!P2 SYNCS.PHASECHK.TRANS64 P2, [R0+URZ+0x40], R3 ;  /* 0x000040030000a5a7 */ /* 0x000ee4000804007f */
[----:B---3--:R-:W-:Y:S05]  /*15ca0*/  @!P2 BRA `(.L_x_403) ;  /* 0xfffffffc00f0a947 */ /* 0x008fea000383ffff */
[----:B------:R-:W-:Y:S05]  /*15cb0*/  BRA `(.L_x_623) ;  /* 0xffffff8400d87947 */ /* 0x000fea000383ffff */
.L_x_462:
[----:B--2---:R2:W3:Y:S02]  /*15cc0*/  SYNCS.PHASECHK.TRANS64.TRYWAIT P2, [R0+URZ+0x40], R7 ;  /* 0x00004007000075a7 */ /* 0x0044e4000804017f */
[----:B---3--:R-:W-:Y:S05]  /*15cd0*/  @!P2 NANOSLEEP.SYNCS 0x989680 ;  /* 0x009896800000a95d */ /* 0x008fea0003900000 */
[----:B------:R-:W3:Y:S02]  /*15ce0*/  @!P2 SYNCS.PHASECHK.TRANS64 P2, [R0+URZ+0x40], R7 ;  /* 0x000040070000a5a7 */ /* 0x000ee4000804007f */
[----:B---3--:R-:W-:Y:S05]  /*15cf0*/  @!P2 BRA `(.L_x_462) ;  /* 0xfffffffc00f0a947 */ /* 0x008fea000383ffff */
[----:B------:R-:W-:Y:S05]  /*15d00*/  BRA `(.L_x_624) ;  /* 0xffffffa400887947 */ /* 0x000fea000383ffff */
.L_x_530:
[----:B-1----:R-:W-:-:S04]  /*15d10*/  MOV R9, UR4 ;  /* 0x0000000400097c02 */ /* 0x002fc80008000f00 */
[----:B------:R1:W2:Y:S03]  /*15d20*/  SYNCS.PHASECHK.TRANS64.TRYWAIT P0, [R9+URZ+0x88], R0 ;  /* 0x00008800090075a7 */ /* 0x0002a6000800017f */
[----:B--2---:R-:W-:Y:S05]  /*15d30*/  @!P0 NANOSLEEP.SYNCS 0x989680 ;  /* 0x009896800000895d */ /* 0x004fea0003900000 */
[----:B------:R-:W2:Y:S02]  /*15d40*/  @!P0 SYNCS.PHASECHK.TRANS64 P0, [R9+URZ+0x88], R0 ;  /* 0x00008800090085a7 */ /* 0x000ea4000800007f */
[----:B--2---:R-:W-:Y:S05]  /*15d50*/  @!P0 BRA `(.L_x_530) ;  /* 0xfffffffc00ec8947 */ /* 0x004fea000383ffff */
[----:B------:R-:W-:Y:S05]  /*15d60*/  BRA `(.L_x_529) ;  /* 0xffffffd400307947 */ /* 0x000fea000383ffff */
.L_x_539:
[----:B-1----:R-:W-:-:S04]  /*15d70*/  MOV R5, UR13 ;  /* 0x0000000d00057c02 */ /* 0x002fc80008000f00 */
[----:B------:R1:W2:Y:S03]  /*15d80*/  SYNCS.PHASECHK.TRANS64.TRYWAIT P1, [R5+URZ+0x60], R4 ;  /* 0x00006004050075a7 */ /* 0x0002a6000802017f */
[----:B--2---:R-:W-:Y:S05]  /*15d90*/  @!P1 NANOSLEEP.SYNCS 0x989680 ;  /* 0x009896800000995d */ /* 0x004fea0003900000 */
[----:B------:R-:W2:Y:S02]  /*15da0*/  @!P1 SYNCS.PHASECHK.TRANS64 P1, [R5+URZ+0x60], R4 ;  /* 0x00006004050095a7 */ /* 0x000ea4000802007f */
[----:B--2---:R-:W-:Y:S05]  /*15db0*/  @!P1 BRA `(.L_x_539) ;  /* 0xfffffffc00ec9947 */ /* 0x004fea000383ffff */
[----:B------:R-:W-:Y:S05]  /*15dc0*/  BRA `(.L_x_625) ;  /* 0xffffffd800187947 */ /* 0x000fea000383ffff */
.L_x_545:
[----:B-12---:R-:W-:-:S04]  /*15dd0*/  MOV R5, UR13 ;  /* 0x0000000d00057c02 */ /* 0x006fc80008000f00 */
[----:B------:R1:W2:Y:S03]  /*15de0*/  SYNCS.PHASECHK.TRANS64.TRYWAIT P1, [R5+URZ+0x68], R4 ;  /* 0x00006804050075a7 */ /* 0x0002a6000802017f */
[----:B--2---:R-:W-:Y:S05]  /*15df0*/  @!P1 NANOSLEEP.SYNCS 0x989680 ;  /* 0x009896800000995d */ /* 0x004fea0003900000 */
[----:B------:R-:W2:Y:S02]  /*15e00*/  @!P1 SYNCS.PHASECHK.TRANS64 P1, [R5+URZ+0x68], R4 ;  /* 0x00006804050095a7 */ /* 0x000ea4000802007f */
[----:B--2---:R-:W-:Y:S05]  /*15e10*/  @!P1 BRA `(.L_x_545) ;  /* 0xfffffffc00ec9947 */ /* 0x004fea000383ffff */
[----:B------:R-:W-:Y:S05]  /*15e20*/  BRA `(.L_x_626) ;  /* 0xffffffd800607947 */ /* 0x000fea000383ffff */
.L_x_551:
[----:B-123--:R-:W-:-:S04]  /*15e30*/  MOV R5, UR13 ;  /* 0x0000000d00057c02 */ /* 0x00efc80008000f00 */
[----:B------:R1:W2:Y:S03]  /*15e40*/  SYNCS.PHASECHK.TRANS64.TRYWAIT P1, [R5+URZ+0x70], R4 ;  /* 0x00007004050075a7 */ /* 0x0002a6000802017f */
[----:B--2---:R-:W-:Y:S05]  /*15e50*/  @!P1 NANOSLEEP.SYNCS 0x989680 ;  /* 0x009896800000995d */ /* 0x004fea0003900000 */
[----:B------:R-:W2:Y:S02]  /*15e60*/  @!P1 SYNCS.PHASECHK.TRANS64 P1, [R5+URZ+0x70], R4 ;  /* 0x00007004050095a7 */ /* 0x000ea4000802007f */
[----:B--2---:R-:W-:Y:S05]  /*15e70*/  @!P1 BRA `(.L_x_551) ;  /* 0xfffffffc00ec9947 */ /* 0x004fea000383ffff */
[----:B------:R-:W-:Y:S05]  /*15e80*/  BRA `(.L_x_627) ;  /* 0xffffffd800b07947 */ /* 0x000fea000383ffff */
.L_x_557:
[----:B-1234-:R-:W-:-:S04]  /*15e90*/  IMAD.U32 R5, RZ, RZ, UR13 ;  /* 0x0000000dff057e24 */ /* 0x01efc8000f8e00ff */
[----:B------:R1:W2:Y:S03]  /*15ea0*/  SYNCS.PHASECHK.TRANS64.TRYWAIT P1, [R5+URZ+0x78], R4 ;  /* 0x00007804050075a7 */ /* 0x0002a6000802017f */
[----:B--2---:R-:W-:Y:S05]  /*15eb0*/  @!P1 NANOSLEEP.SYNCS 0x989680 ;  /* 0x009896800000995d */ /* 0x004fea0003900000 */
[----:B------:R-:W2:Y:S02]  /*15ec0*/  @!P1 SYNCS.PHASECHK.TRANS64 P1, [R5+URZ+0x78], R4 ;  /* 0x00007804050095a7 */ /* 0x000ea4000802007f */
[----:B--2---:R-:W-:Y:S05]  /*15ed0*/  @!P1 BRA `(.L_x_557) ;  /* 0xfffffffc00ec9947 */ /* 0x004fea000383ffff */
[----:B------:R-:W-:Y:S05]  /*15ee0*/  BRA `(.L_x_628) ;  /* 0xffffffdc00007947 */ /* 0x000fea000383ffff */
.L_x_563:
[----:B-1234-:R-:W-:-:S04]  /*15ef0*/  MOV R5, UR13 ;  /* 0x0000000d00057c02 */ /* 0x01efc80008000f00 */
[----:B------:R1:W2:Y:S03]  /*15f00*/  SYNCS.PHASECHK.TRANS64.TRYWAIT P1, [R5+URZ+0x60], R4 ;  /* 0x00006004050075a7 */ /* 0x0002a6000802017f */
[----:B--2---:R-:W-:Y:S05]  /*15f10*/  @!P1 NANOSLEEP.SYNCS 0x989680 ;  /* 0x009896800000995d */ /* 0x004fea0003900000 */
[----:B------:R-:W2:Y:S02]  /*15f20*/  @!P1 SYNCS.PHASECHK.TRANS64 P1, [R5+URZ+0x60], R4 ;  /* 0x00006004050095a7 */ /* 0x000ea4000802007f */
[----:B--2---:R-:W-:Y:S05]  /*15f30*/  @!P1 BRA `(.L_x_563) ;  /* 0xfffffffc00ec9947 */ /* 0x004fea000383ffff */
[----:B------:R-:W-:Y:S05]  /*15f40*/  BRA `(.L_x_629) ;  /* 0xffffffdc00547947 */ /* 0x000fea000383ffff */
.L_x_569:
[----:B-1234-:R-:W-:-:S04]  /*15f50*/  MOV R5, UR13 ;  /* 0x0000000d00057c02 */ /* 0x01efc80008000f00 */
[----:B------:R1:W2:Y:S03]  /*15f60*/  SYNCS.PHASECHK.TRANS64.TRYWAIT P1, [R5+URZ+0x68], R4 ;  /* 0x00006804050075a7 */ /* 0x0002a6000802017f */
[----:B--2---:R-:W-:Y:S05]  /*15f70*/  @!P1 NANOSLEEP.SYNCS 0x989680 ;  /* 0x009896800000995d */ /* 0x004fea0003900000 */
[----:B------:R-:W2:Y:S02]  /*15f80*/  @!P1 SYNCS.PHASECHK.TRANS64 P1, [R5+URZ+0x68], R4 ;  /* 0x00006804050095a7 */ /* 0x000ea4000802007f */
[----:B--2---:R-:W-:Y:S05]  /*15f90*/  @!P1 BRA `(.L_x_569) ;  /* 0xfffffffc00ec9947 */ /* 0x004fea000383ffff */
[----:B------:R-:W-:Y:S05]  /*15fa0*/  BRA `(.L_x_630) ;  /* 0xffffffdc00987947 */ /* 0x000fea000383ffff */
.L_x_575:
[----:B-1234-:R-:W-:-:S04]  /*15fb0*/  MOV R5, UR13 ;  /* 0x0000000d00057c02 */ /* 0x01efc80008000f00 */
[----:B------:R1:W2:Y:S03]  /*15fc0*/  SYNCS.PHASECHK.TRANS64.TRYWAIT P1, [R5+URZ+0x70], R4 ;  /* 0x00007004050075a7 */ /* 0x0002a6000802017f */
[----:B--2---:R-:W-:Y:S05]  /*15fd0*/  @!P1 NANOSLEEP.SYNCS 0x989680 ;  /* 0x009896800000995d */ /* 0x004fea0003900000 */
[----:B------:R-:W2:Y:S02]  /*15fe0*/  @!P1 SYNCS.PHASECHK.TRANS64 P1, [R5+URZ+0x70], R4 ;  /* 0x00007004050095a7 */ /* 0x000ea4000802007f */
[----:B--2---:R-:W-:Y:S05]  /*15ff0*/  @!P1 BRA `(.L_x_575) ;  /* 0xfffffffc00ec9947 */ /* 0x004fea000383ffff */
[----:B------:R-:W-:Y:S05]  /*16000*/  BRA `(.L_x_631) ;  /* 0xffffffdc00dc7947 */ /* 0x000fea000383ffff */
.L_x_581:
[----:B-1234-:R-:W-:-:S04]  /*16010*/  MOV R5, UR13 ;  /* 0x0000000d00057c02 */ /* 0x01efc80008000f00 */
[----:B------:R1:W2:Y:S03]  /*16020*/  SYNCS.PHASECHK.TRANS64.TRYWAIT P1, [R5+URZ+0x78], R4 ;  /* 0x00007804050075a7 */ /* 0x0002a6000802017f */
[----:B--2---:R-:W-:Y:S05]  /*16030*/  @!P1 NANOSLEEP.SYNCS 0x989680 ;  /* 0x009896800000995d */ /* 0x004fea0003900000 */
[----:B------:R-:W2:Y:S02]  /*16040*/  @!P1 SYNCS.PHASECHK.TRANS64 P1, [R5+URZ+0x78], R4 ;  /* 0x00007804050095a7 */ /* 0x000ea4000802007f */
[----:B--2---:R-:W-:Y:S05]  /*16050*/  @!P1 BRA `(.L_x_581) ;  /* 0xfffffffc00ec9947 */ /* 0x004fea000383ffff */
[----:B------:R-:W-:Y:S05]  /*16060*/  BRA `(.L_x_632) ;  /* 0xffffffe000207947 */ /* 0x000fea000383ffff */
.L_x_591:
[----:B------:R1:W1:Y:S02]  /*16070*/  SYNCS.PHASECHK.TRANS64.TRYWAIT P0, [R0+URZ+0x60], R3 ;  /* 0x00006003000075a7 */ /* 0x000264000800017f */
[----:B-1----:R-:W-:Y:S05]  /*16080*/  @!P0 NANOSLEEP.SYNCS 0x989680 ;  /* 0x009896800000895d */ /* 0x002fea0003900000 */
[----:B------:R-:W1:Y:S02]  /*16090*/  @!P0 SYNCS.PHASECHK.TRANS64 P0, [R0+URZ+0x60], R3 ;  /* 0x00006003000085a7 */ /* 0x000e64000800007f */
[----:B-1----:R-:W-:Y:S05]  /*160a0*/  @!P0 BRA `(.L_x_591) ;  /* 0xfffffffc00f08947 */ /* 0x002fea000383ffff */
[----:B------:R-:W-:Y:S05]  /*160b0*/  BRA `(.L_x_633) ;  /* 0xffffffe800147947 */ /* 0x000fea000383ffff */
.L_x_593:
[----:B------:R1:W1:Y:S02]  /*160c0*/  SYNCS.PHASECHK.TRANS64.TRYWAIT P0, [R0+URZ+0x68], R3 ;  /* 0x00006803000075a7 */ /* 0x000264000800017f */
[----:B-1----:R-:W-:Y:S05]  /*160d0*/  @!P0 NANOSLEEP.SYNCS 0x989680 ;  /* 0x009896800000895d */ /* 0x002fea0003900000 */
[----:B------:R-:W1:Y:S02]  /*160e0*/  @!P0 SYNCS.PHASECHK.TRANS64 P0, [R0+URZ+0x68], R3 ;  /* 0x00006803000085a7 */ /* 0x000e64000800007f */
[----:B-1----:R-:W-:Y:S05]  /*160f0*/  @!P0 BRA `(.L_x_593) ;  /* 0xfffffffc00f08947 */ /* 0x002fea000383ffff */
[----:B------:R-:W-:Y:S05]  /*16100*/  BRA `(.L_x_634) ;  /* 0xffffffe800107947 */ /* 0x000fea000383ffff */
.L_x_595:
[----:B------:R1:W1:Y:S02]  /*16110*/  SYNCS.PHASECHK.TRANS64.TRYWAIT P0, [R0+URZ+0x70], R3 ;  /* 0x00007003000075a7 */ /* 0x000264000800017f */
[----:B-1----:R-:W-:Y:S05]  /*16120*/  @!P0 NANOSLEEP.SYNCS 0x989680 ;  /* 0x009896800000895d */ /* 0x002fea0003900000 */
[----:B------:R-:W1:Y:S02]  /*16130*/  @!P0 SYNCS.PHASECHK.TRANS64 P0, [R0+URZ+0x70], R3 ;  /* 0x00007003000085a7 */ /* 0x000e64000800007f */
[----:B-1----:R-:W-:Y:S05]  /*16140*/  @!P0 BRA `(.L_x_595) ;  /* 0xfffffffc00f08947 */ /* 0x002fea000383ffff */
[----:B------:R-:W-:Y:S05]  /*16150*/  BRA `(.L_x_635) ;  /* 0xffffffe8000c7947 */ /* 0x000fea000383ffff */
.L_x_599:
[----:B------:R-:W-:Y:S01]  /*16160*/  BSSY B1, `(.L_x_636) ;  /* 0x0000006000017945 */ /* 0x000fe20003800000 */
[----:B------:R-:W-:-:S07]  /*16170*/  MOV R15, 0xffffffff ;  /* 0xffffffff000f7802 */ /* 0x000fce0000000f00 */
[----:B------:R-:W-:Y:S05]  /*16180*/  WARPSYNC.COLLECTIVE R15, `(.L_x_637) ;  /* 0x000000000f0c7348 */ /* 0x000fea0003c00000 */
[----:B------:R-:W-:Y:S02]  /*16190*/  ELECT P6, UR62, PT ;  /* 0x00000000003e782f */ /* 0x000fe400038c0000 */
[----:B------:R-:W-:Y:S01]  /*161a0*/  MOV R14, UR62 ;  /* 0x0000003e000e7c02 */ /* 0x000fe20008000f00 */
[----:B------:R-:W-:Y:S10]  /*161b0*/  ENDCOLLECTIVE ;  /* 0x000000000000791b */ /* 0x000ff40003800000 */
.L_x_637:
[----:B------:R-:W-:Y:S05]  /*161c0*/  BSYNC B1 ;  /* 0x0000000000017941 */ /* 0x000fea0003800000 */
.L_x_636:
[----:B------:R-:W-:Y:S05]  /*161d0*/  BRA `(.L_x_638) ;  /* 0xffffffe800887947 */ /* 0x000fea000383ffff */
.L_x_602:
[----:B--2---:R2:W3:Y:S02]  /*161e0*/  SYNCS.PHASECHK.TRANS64.TRYWAIT P1, [R20+URZ+0x20], R7 ;  /* 0x00002007140075a7 */ /* 0x0044e4000802017f */
[----:B---3--:R-:W-:Y:S05]  /*161f0*/  @!P1 NANOSLEEP.SYNCS 0x989680 ;  /* 0x009896800000995d */ /* 0x008fea0003900000 */
[----:B------:R-:W3:Y:S02]  /*16200*/  @!P1 SYNCS.PHASECHK.TRANS64 P1, [R20+URZ+0x20], R7 ;  /* 0x00002007140095a7 */ /* 0x000ee4000802007f */
[----:B---3--:R-:W-:Y:S05]  /*16210*/  @!P1 BRA `(.L_x_602) ;  /* 0xfffffffc00f09947 */ /* 0x008fea000383ffff */
[----:B------:R-:W-:Y:S05]  /*16220*/  BRA `(.L_x_639) ;  /* 0xffffffe800bc7947 */ /* 0x000fea000383ffff */
.L_x_611:
[----:B------:R-:W-:Y:S01]  /*16230*/  BSSY B0, `(.L_x_640) ;  /* 0x0000006000007945 */ /* 0x000fe20003800000 */
[----:B------:R-:W-:-:S07]  /*16240*/  MOV R15, 0xffffffff ;  /* 0xffffffff000f7802 */ /* 0x000fce0000000f00 */
[----:B------:R-:W-:Y:S05]  /*16250*/  WARPSYNC.COLLECTIVE R15, `(.L_x_641) ;  /* 0x000000000f0c7348 */ /* 0x000fea0003c00000 */
[----:B------:R-:W-:Y:S02]  /*16260*/  ELECT P6, UR62, PT ;  /* 0x00000000003e782f */ /* 0x000fe400038c0000 */
[----:B------:R-:W-:Y:S01]  /*16270*/  MOV R14, UR62 ;  /* 0x0000003e000e7c02 */ /* 0x000fe20008000f00 */
[----:B------:R-:W-:Y:S10]  /*16280*/  ENDCOLLECTIVE ;  /* 0x000000000000791b */ /* 0x000ff40003800000 */
.L_x_641:
[----:B------:R-:W-:Y:S05]  /*16290*/  BSYNC B0 ;  /* 0x0000000000007941 */ /* 0x000fea0003800000 */
.L_x_640:
[----:B------:R-:W-:Y:S05]  /*162a0*/  BRA `(.L_x_642) ;  /* 0xfffffff400187947 */ /* 0x000fea000383ffff */
.L_x_613:
[----:B-1----:R1:W2:Y:S02]  /*162b0*/  SYNCS.PHASECHK.TRANS64.TRYWAIT P0, [R7+URZ], R2 ;  /* 0x00000002070075a7 */ /* 0x0022a4000800017f */
[----:B--2---:R-:W-:Y:S05]  /*162c0*/  @!P0 NANOSLEEP.SYNCS 0x989680 ;  /* 0x009896800000895d */ /* 0x004fea0003900000 */
[----:B------:R-:W2:Y:S02]  /*162d0*/  @!P0 SYNCS.PHASECHK.TRANS64 P0, [R7+URZ], R2 ;  /* 0x00000002070085a7 */ /* 0x000ea4000800007f */
[----:B--2---:R-:W-:Y:S05]  /*162e0*/  @!P0 BRA `(.L_x_613) ;  /* 0xfffffffc00f08947 */ /* 0x004fea000383ffff */
[----:B------:R-:W-:Y:S05]  /*162f0*/  BRA `(.L_x_643) ;  /* 0xfffffff400547947 */ /* 0x000fea000383ffff */
.L_x_614:
[----:B-1----:R1:W2:Y:S02]  /*16300*/  SYNCS.PHASECHK.TRANS64.TRYWAIT P0, [R9+URZ], R4 ;  /* 0x00000004090075a7 */ /* 0x0022a4000800017f */
[----:B--2---:R-:W-:Y:S05]  /*16310*/  @!P0 NANOSLEEP.SYNCS 0x989680 ;  /* 0x009896800000895d */ /* 0x004fea0003900000 */
[----:B------:R-:W2:Y:S02]  /*16320*/  @!P0 SYNCS.PHASECHK.TRANS64 P0, [R9+URZ], R4 ;  /* 0x00000004090085a7 */ /* 0x000ea4000800007f */
[----:B--2---:R-:W-:Y:S05]  /*16330*/  @!P0 BRA `(.L_x_614) ;  /* 0xfffffffc00f08947 */ /* 0x004fea000383ffff */
[----:B------:R-:W-:Y:S05]  /*16340*/  BRA `(.L_x_644) ;  /* 0xfffffff400647947 */ /* 0x000fea000383ffff */
.L_x_615:
[----:B--2---:R2:W3:Y:S02]  /*16350*/  SYNCS.PHASECHK.TRANS64.TRYWAIT P0, [R6+URZ], R5 ;  /* 0x00000005060075a7 */ /* 0x0044e4000800017f */
[----:B---3--:R-:W-:Y:S05]  /*16360*/  @!P0 NANOSLEEP.SYNCS 0x989680 ;  /* 0x009896800000895d */ /* 0x008fea0003900000 */
[----:B------:R-:W3:Y:S02]  /*16370*/  @!P0 SYNCS.PHASECHK.TRANS64 P0, [R6+URZ], R5 ;  /* 0x00000005060085a7 */ /* 0x000ee4000800007f */
[----:B---3--:R-:W-:Y:S05]  /*16380*/  @!P0 BRA `(.L_x_615) ;  /* 0xfffffffc00f08947 */ /* 0x008fea000383ffff */
[----:B------:R-:W-:Y:S05]  /*16390*/  BRA `(.L_x_645) ;  /* 0xfffffff4006c7947 */ /* 0x000fea000383ffff */
        .weak           $__internal_0_$__cuda_sm20_rcp_rn_f32_slowpath
        .type           $__internal_0_$__cuda_sm20_rcp_rn_f32_slowpath,@function
        .size           $__internal_0_$__cuda_sm20_rcp_rn_f32_slowpath,(.L_x_651 - $__internal_0_$__cuda_sm20_rcp_rn_f32_slowpath)
$__internal_0_$__cuda_sm20_rcp_rn_f32_slowpath:
[----:B------:R-:W-:Y:S01]  /*163a0*/  SHF.L.U32 R3, R0, 0x1, RZ ;  /* 0x0000000100037819 */ /* 0x000fe200000006ff */
[----:B------:R-:W-:Y:S03]  /*163b0*/  BSSY B0, `(.L_x_646) ;  /* 0x0000030000007945 */ /* 0x000fe60003800000 */
[----:B------:R-:W-:-:S04]  /*163c0*/  SHF.R.U32.HI R3, RZ, 0x18, R3 ;  /* 0x00000018ff037819 */ /* 0x000fc80000011603 */
[----:B------:R-:W-:-:S13]  /*163d0*/  ISETP.NE.U32.AND P2, PT, R3, RZ, PT ;  /* 0x000000ff0300720c */ /* 0x000fda0003f45070 */
[----:B------:R-:W-:Y:S05]  /*163e0*/  @P2 BRA `(.L_x_647) ;  /* 0x0000000000282947 */ /* 0x000fea0003800000 */
[----:B------:R-:W-:-:S04]  /*163f0*/  SHF.L.U32 R3, R0, 0x1, RZ ;  /* 0x0000000100037819 */ /* 0x000fc800000006ff */
[----:B------:R-:W-:-:S13]  /*16400*/  ISETP.NE.AND P2, PT, R3, RZ, PT ;  /* 0x000000ff0300720c */ /* 0x000fda0003f45270 */
[----:B------:R-:W-:Y:S01]  /*16410*/  @P2 FFMA R156, R0, 1.84467440737095516160e+19, RZ ;  /* 0x5f800000009c2823 */ /* 0x000fe200000000ff */
[----:B------:R-:W-:Y:S08]  /*16420*/  @!P2 MUFU.RCP R5, R0 ;  /* 0x000000000005a308 */ /* 0x000ff00000001000 */
[----:B------:R-:W1:Y:S02]  /*16430*/  @P2 MUFU.RCP R3, R156 ;  /* 0x0000009c00032308 */ /* 0x000e640000001000 */
[----:B-1----:R-:W-:-:S04]  /*16440*/  @P2 FFMA R162, R156, R3, -1 ;  /* 0xbf8000009ca22423 */ /* 0x002fc80000000003 */
[----:B------:R-:W-:-:S04]  /*16450*/  @P2 FADD.FTZ R162, -R162, -RZ ;  /* 0x800000ffa2a22221 */ /* 0x000fc80000010100 */
[----:B------:R-:W-:-:S04]  /*16460*/  @P2 FFMA R3, R3, R162, R3 ;  /* 0x000000a203032223 */ /* 0x000fc80000000003 */
[----:B------:R-:W-:Y:S01]  /*16470*/  @P2 FFMA R5, R3, 1.84467440737095516160e+19, RZ ;  /* 0x5f80000003052823 */ /* 0x000fe200000000ff */
[----:B------:R-:W-:Y:S06]  /*16480*/  BRA `(.L_x_648) ;  /* 0x0000000000887947 */ /* 0x000fec0003800000 */
.L_x_647:
[----:B------:R-:W-:-:S05]  /*16490*/  VIADD R5, R3, 0xffffff03 ;  /* 0xffffff0303057836 */ /* 0x000fca0000000000 */
[----:B------:R-:W-:-:S13]  /*164a0*/  ISETP.GT.U32.AND P2, PT, R5, 0x1, PT ;  /* 0x000000010500780c */ /* 0x000fda0003f44070 */
[----:B------:R-:W-:Y:S05]  /*164b0*/  @P2 BRA `(.L_x_649) ;  /* 0x0000000000782947 */ /* 0x000fea0003800000 */
[----:B------:R-:W-:Y:S02]  /*164c0*/  LOP3.LUT R175, R0, 0x7fffff, RZ, 0xc0, !PT ;  /* 0x007fffff00af7812 */ /* 0x000fe400078ec0ff */
[----:B------:R-:W-:Y:S02]  /*164d0*/  MOV R164, 0x3 ;  /* 0x0000000300a47802 */ /* 0x000fe40000000f00 */
[----:B------:R-:W-:Y:S02]  /*164e0*/  LOP3.LUT R175, R175, 0x3f800000, RZ, 0xfc, !PT ;  /* 0x3f800000afaf7812 */ /* 0x000fe400078efcff */
[----:B------:R-:W-:Y:S02]  /*164f0*/  SHF.L.U32 R171, R164, R5, RZ ;  /* 0x00000005a4ab7219 */ /* 0x000fe400000006ff */
[----:B------:R-:W1:Y:S01]  /*16500*/  MUFU.RCP R162, R175 ;  /* 0x000000af00a27308 */ /* 0x000e620000001000 */
[----:B------:R-:W-:Y:S01]  /*16510*/  IADD3 R3, R3, -0xfc, RZ ;  /* 0xffffff0403037810 */ /* 0x000fe20007ffe0ff */
[----:B-1----:R-:W-:-:S04]  /*16520*/  FFMA R173, R175, R162, -1 ;  /* 0xbf800000afad7423 */ /* 0x002fc800000000a2 */
[----:B------:R-:W-:-:S04]  /*16530*/  FADD.FTZ R173, -R173, -RZ ;  /* 0x800000ffadad7221 */ /* 0x000fc80000010100 */
[CCC-:B------:R-:W-:Y:S01]  /*16540*/  FFMA.RM R156, R162.reuse, R173.reuse, R162.reuse ;  /* 0x000000ada29c7223 */ /* 0x1c0fe200000040a2 */
[----:B------:R-:W-:-:S04]  /*16550*/  FFMA.RP R173, R162, R173, R162 ;  /* 0x000000ada2ad7223 */ /* 0x000fc800000080a2 */
[C---:B------:R-:W-:Y:S02]  /*16560*/  LOP3.LUT R162, R156.reuse, 0x7fffff, RZ, 0xc0, !PT ;  /* 0x007fffff9ca27812 */ /* 0x040fe400078ec0ff */
[----:B------:R-:W-:Y:S02]  /*16570*/  FSETP.NEU.FTZ.AND P2, PT, R156, R173, PT ;  /* 0x000000ad9c00720b */ /* 0x000fe40003f5d000 */
[----:B------:R-:W-:Y:S02]  /*16580*/  LOP3.LUT R156, R162, 0x800000, RZ, 0xfc, !PT ;  /* 0x00800000a29c7812 */ /* 0x000fe400078efcff */
[----:B------:R-:W-:Y:S02]  /*16590*/  SEL R162, RZ, 0xffffffff, !P2 ;  /* 0xffffffffffa27807 */ /* 0x000fe40005000000 */
[----:B------:R-:W-:Y:S02]  /*165a0*/  LOP3.LUT R164, R171, R156, RZ, 0xc0, !PT ;  /* 0x0000009caba47212 */ /* 0x000fe400078ec0ff */
[----:B------:R-:W-:-:S02]  /*165b0*/  IADD3 R162, -R162, RZ, RZ ;  /* 0x000000ffa2a27210 */ /* 0x000fc40007ffe1ff */
[-C--:B------:R-:W-:Y:S02]  /*165c0*/  SHF.R.U32.HI R164, RZ, R5.reuse, R164 ;  /* 0x00000005ffa47219 */ /* 0x080fe400000116a4 */
[--C-:B------:R-:W-:Y:S02]  /*165d0*/  LOP3.LUT P3, RZ, R162, R5, R156.reuse, 0xf8, !PT ;  /* 0x00000005a2ff7212 */ /* 0x100fe4000786f89c */
[C---:B------:R-:W-:Y:S02]  /*165e0*/  LOP3.LUT P2, RZ, R164.reuse, 0x1, RZ, 0xc0, !PT ;  /* 0x00000001a4ff7812 */ /* 0x040fe4000784c0ff */
[----:B------:R-:W-:Y:S02]  /*165f0*/  LOP3.LUT P4, RZ, R164, 0x2, RZ, 0xc0, !PT ;  /* 0x00000002a4ff7812 */ /* 0x000fe4000788c0ff */
[----:B------:R-:W-:Y:S02]  /*16600*/  SHF.R.U32.HI R3, RZ, R3, R156 ;  /* 0x00000003ff037219 */ /* 0x000fe4000001169c */
[----:B------:R-:W-:-:S02]  /*16610*/  PLOP3.LUT P2, PT, P2, P3, P4, 0xe0, 0x0 ;  /* 0x000000000000781c */ /* 0x000fc40001747c40 */
[----:B------:R-:W-:Y:S02]  /*16620*/  LOP3.LUT P3, RZ, R0, 0x7fffff, RZ, 0xc0, !PT ;  /* 0x007fffff00ff7812 */ /* 0x000fe4000786c0ff */
[----:B------:R-:W-:-:S04]  /*16630*/  SEL R5, RZ, 0x1, !P2 ;  /* 0x00000001ff057807 */ /* 0x000fc80005000000 */
[----:B------:R-:W-:-:S04]  /*16640*/  IADD3 R5, -R5, RZ, RZ ;  /* 0x000000ff05057210 */ /* 0x000fc80007ffe1ff */
[----:B------:R-:W-:-:S13]  /*16650*/  ISETP.GE.AND P2, PT, R5, RZ, PT ;  /* 0x000000ff0500720c */ /* 0x000fda0003f46270 */
[----:B------:R-:W-:-:S04]  /*16660*/  @!P2 IADD3 R3, R3, 0x1, RZ ;  /* 0x000000010303a810 */ /* 0x000fc80007ffe0ff */
[----:B------:R-:W-:-:S04]  /*16670*/  @!P3 SHF.L.U32 R3, R3, 0x1, RZ ;  /* 0x000000010303b819 */ /* 0x000fc800000006ff */
[----:B------:R-:W-:Y:S01]  /*16680*/  LOP3.LUT R5, R3, 0x80000000, R0, 0xf8, !PT ;  /* 0x8000000003057812 */ /* 0x000fe200078ef800 */
[----:B------:R-:W-:Y:S06]  /*16690*/  BRA `(.L_x_648) ;  /* 0x0000000000047947 */ /* 0x000fec0003800000 */
.L_x_649:
[----:B------:R1:W2:Y:S02]  /*166a0*/  MUFU.RCP R5, R0 ;  /* 0x0000000000057308 */ /* 0x0002a40000001000 */
.L_x_648:
[----:B------:R-:W-:Y:S05]  /*166b0*/  BSYNC B0 ;  /* 0x0000000000007941 */ /* 0x000fea0003800000 */
.L_x_646:
[----:B-12---:R-:W-:Y:S02]  /*166c0*/  MOV R0, R5 ;  /* 0x0000000500007202 */ /* 0x006fe40000000f00 */
[----:B------:R-:W-:-:S04]  /*166d0*/  MOV R5, 0x0 ;  /* 0x0000000000057802 */ /* 0x000fc80000000f00 */
[----:B------:R-:W-:Y:S05]  /*166e0*/  RET.REL.NODEC R4 `(_ZN7cutlass13device_kernelINS_4gemm6kernel13GemmUniversalIN4cute5tupleIJiiiiEEENS1_10collective13CollectiveMmaINS1_34MainloopSm90TmaGmmaWarpSpecializedILi4ENS5_IJNS4_1CILi1EEESB_SB_EEENS1_35KernelTmaWarpSpecializedCooperativeEEENS5_IJNSA_ILi128EEENSA_ILi256EEENSA_ILi64EEEEEENS_10bfloat16_tENS5_IJlSB_lEEESJ_SK_NS4_8TiledMMAINS4_8MMA_AtomIJNS4_4SM904GMMA28MMA_64x256x16_F32BF16BF16_SSILNSO_5MajorE0ELSQ_0ELNSO_7ScaleInE1ELSR_1EEEEEENS4_6LayoutINS5_IJNSA_ILi2EEESB_SB_EEENS5_IJSB_NSA_ILi0EEESX_EEEEENS5_IJNS4_10UnderscoreES10_S10_EEEEENS4_13SM90_TMA_LOADENS4_14ComposedLayoutINS4_7SwizzleILi3ELi4ELi3EEENS4_18smem_ptr_flag_bitsILi16EEENSU_INS5_IJNSA_ILi8EEESH_EEENS5_IJSH_SB_EEEEEEEvNS4_8identityES13_S1D_vS1E_EENS_8epilogue10collective18CollectiveEpilogueINS1G_22Sm90TmaWarpSpecializedILi4ELi2ELi16ELb1ELb0EEEJSI_NS5_IJSF_NSA_ILi32EEEEEESJ_SK_SJ_SK_NS1G_6fusion15FusionCallbacksIS1K_NS1N_13LinCombEltActINS1G_6thread4SiLuESJ_fSJ_fLNS_15FloatRoundStyleE2EEESI_S1M_JEEES13_NS14_INS15_ILi2ELi4ELi3EEES18_NSU_INS5_IJS19_S1L_EEENS5_IJS1L_SB_EEEEEEENS4_17SM75_U32x4_LDSM_NENS4_14SM90_TMA_STOREES1Z_NS4_17SM90_U32x4_STSM_NENS4_9Copy_AtomIJS22_NS_6half_tEEEEvEEEvvEEEEvNT_6ParamsE) ;  /* 0xfffffe9804447950 */ /* 0x000fea0003c3ffff */
.L_x_650:
[----:B------:R-:W-:-:S00]  /*166f0*/  BRA `(.L_x_650) ;  /* 0xfffffffc00fc7947 */ /* 0x000fc0000383ffff */
[----:B------:R-:W-:-:S00]  /*16700*/  NOP ;  /* 0x0000000000007918 */ /* 0x000fc00000000000 */
[----:B------:R-:W-:-:S00]  /*16710*/  NOP ;  /* 0x0000000000007918 */ /* 0x000fc00000000000 */
[----:B------:R-:W-:-:S00]  /*16720*/  NOP ;  /* 0x0000000000007918 */ /* 0x000fc00000000000 */
[----:B------:R-:W-:-:S00]  /*16730*/  NOP ;  /* 0x0000000000007918 */ /* 0x000fc00000000000 */
[----:B------:R-:W-:-:S00]  /*16740*/  NOP ;  /* 0x0000000000007918 */ /* 0x000fc00000000000 */
[----:B------:R-:W-:-:S00]  /*16750*/  NOP ;  /* 0x0000000000007918 */ /* 0x000fc00000000000 */
[----:B------:R-:W-:-:S00]  /*16760*/  NOP ;  /* 0x0000000000007918 */ /* 0x000fc00000000000 */
[----:B------:R-:W-:-:S00]  /*16770*/  NOP ;  /* 0x0000000000007918 */ /* 0x000fc00000000000 */
.L_x_651:


//--------------------- .nv.global.init           --------------------------
	.section	.nv.global.init,"aw",@progbits
.nv.global.init:
	.type		$str$22,@object
	.size		$str$22,($str$26 - $str$22)
$str$22:
        /*0000*/ 	.byte	0x6b, 0x5f, 0x74, 0x69, 0x6c, 0x65, 0x5f, 0x63, 0x6f, 0x75, 0x6e, 0x74, 0x20, 0x3e, 0x3d, 0x20
        /*0010*/ 	.byte	0x31, 0x00
	.type		$str$26,@object
	.size		$str$26,($str$27 - $str$26)
$str$26:
        /*0012*/ 	.byte	0x28, 0x61, 0x64, 0x64, 0x72, 0x65, 0x73, 0x73, 0x20, 0x26, 0x20, 0x6d, 0x61, 0x73, 0x6b, 0x29
        /*0022*/ 	.byte	0x20, 0x3d, 0x3d, 0x20, 0x30, 0x00
	.type		$str$27,@object
	.size		$str$27,($str$23 - $str$27)
$str$27:
        /*0028*/ 	.byte	0x2f, 0x74, 0x6d, 0x70, 0x2f, 0x63, 0x75, 0x74, 0x6c, 0x61, 0x73, 0x73, 0x5f, 0x73, 0x77, 0x65
        /*0038*/ 	.byte	0x65, 0x70, 0x5f, 0x73, 0x72, 0x63, 0x2f, 0x69, 0x6e, 0x63, 0x6c, 0x75, 0x64, 0x65, 0x2f, 0x63
        /*0048*/ 	.byte	0x75, 0x74, 0x65, 0x2f, 0x70, 0x6f, 0x69, 0x6e, 0x74, 0x65, 0x72, 0x5f, 0x66, 0x6c, 0x61, 0x67
        /*0058*/ 	.byte	0x67, 0x65, 0x64, 0x2e, 0x68, 0x70, 0x70, 0x00
	.type		$str$23,@object
	.size		$str$23,(__unnamed_2 - $str$23)
$str$23:
        /*0060*/ 	.byte	0x2f, 0x74, 0x6d, 0x70, 0x2f, 0x63, 0x75, 0x74, 0x6c, 0x61, 0x73, 0x73, 0x5f, 0x73, 0x77, 0x65
        /*0070*/ 	.byte	0x65, 0x70, 0x5f, 0x73, 0x72, 0x63, 0x2f, 0x69, 0x6e, 0x63, 0x6c, 0x75, 0x64, 0x65, 0x2f, 0x63
        /*0080*/ 	.byte	0x75, 0x74, 0x6c, 0x61, 0x73, 0x73, 0x2f, 0x67, 0x65, 0x6d, 0x6d, 0x2f, 0x63, 0x6f, 0x6c, 0x6c
        /*0090*/ 	.byte	0x65, 0x63, 0x74, 0x69, 0x76, 0x65, 0x2f, 0x73, 0x6d, 0x39, 0x30, 0x5f, 0x6d, 0x6d, 0x61, 0x5f
        /*00a0*/ 	.byte	0x74, 0x6d, 0x61, 0x5f, 0x67, 0x6d, 0x6d, 0x61, 0x5f, 0x73, 0x73, 0x5f, 0x77, 0x61, 0x72, 0x70
        /*00b0*/ 	.byte	0x73, 0x70, 0x65, 0x63, 0x69, 0x61, 0x6c, 0x69, 0x7a, 0x65, 0x64, 0x2e, 0x68, 0x70, 0x70, 0x00
	.type		__unnamed_2,@object
	.size		__unnamed_2,(__unnamed_1 - __unnamed_2)
__unnamed_2:
        /*00c0*/ 	.byte	0x61, 0x75, 0x74, 0x6f, 0x20, 0x63, 0x75, 0x74, 0x65, 0x3a, 0x3a, 0x61, 0x73, 0x5f, 0x70, 0x6f
        /* <DEDUP_REMOVED lines=27> */
        /*0280*/ 	.byte	0x3c, 0x34, 0x30, 0x39, 0x36, 0x3e, 0x3e, 0x3e, 0x3e, 0x3e, 0x5d, 0x00
	.type		__unnamed_1,@object
	.size		__unnamed_1,(.L_0 - __unnamed_1)
__unnamed_1:
        /* <DEDUP_REMOVED lines=181> */
        /*0ddc*/ 	.byte	0x74, 0x69, 0x74, 0x79, 0x5d, 0x00
.L_0:


//--------------------- .nv.shared._ZN7cutlass13device_kernelINS_4gemm6kernel13GemmUniversalIN4cute5tupleIJiiiiEEENS1_10collective13CollectiveMmaINS1_34MainloopSm90TmaGmmaWarpSpecializedILi4ENS5_IJNS4_1CILi1EEESB_SB_EEENS1_35KernelTmaWarpSpecializedCooperativeEEENS5_IJNSA_ILi128EEENSA_ILi256EEENSA_ILi64EEEEEENS_10bfloat16_tENS5_IJlSB_lEEESJ_SK_NS4_8TiledMMAINS4_8MMA_AtomIJNS4_4SM904GMMA28MMA_64x256x16_F32BF16BF16_SSILNSO_5MajorE0ELSQ_0ELNSO_7ScaleInE1ELSR_1EEEEEENS4_6LayoutINS5_IJNSA_ILi2EEESB_SB_EEENS5_IJSB_NSA_ILi0EEESX_EEEEENS5_IJNS4_10UnderscoreES10_S10_EEEEENS4_13SM90_TMA_LOADENS4_14ComposedLayoutINS4_7SwizzleILi3ELi4ELi3EEENS4_18smem_ptr_flag_bitsILi16EEENSU_INS5_IJNSA_ILi8EEESH_EEENS5_IJSH_SB_EEEEEEEvNS4_8identityES13_S1D_vS1E_EENS_8epilogue10collective18CollectiveEpilogueINS1G_22Sm90TmaWarpSpecializedILi4ELi2ELi16ELb1ELb0EEEJSI_NS5_IJSF_NSA_ILi32EEEEEESJ_SK_SJ_SK_NS1G_6fusion15FusionCallbacksIS1K_NS1N_13LinCombEltActINS1G_6thread4SiLuESJ_fSJ_fLNS_15FloatRoundStyleE2EEESI_S1M_JEEES13_NS14_INS15_ILi2ELi4ELi3EEES18_NSU_INS5_IJS19_S1L_EEENS5_IJS1L_SB_EEEEEEENS4_17SM75_U32x4_LDSM_NENS4_14SM90_TMA_STOREES1Z_NS4_17SM90_U32x4_STSM_NENS4_9Copy_AtomIJS22_NS_6half_tEEEEvEEEvvEEEEvNT_6ParamsE --------------------------
	.section	.nv.shared._ZN7cutlass13device_kernelINS_4gemm6kernel13GemmUniversalIN4cute5tupleIJiiiiEEENS1_10collective13CollectiveMmaINS1_34MainloopSm90TmaGmmaWarpSpecializedILi4ENS5_IJNS4_1CILi1EEESB_SB_EEENS1_35KernelTmaWarpSpecializedCooperativeEEENS5_IJNSA_ILi128EEENSA_ILi256EEENSA_ILi64EEEEEENS_10bfloat16_tENS5_IJlSB_lEEESJ_SK_NS4_8TiledMMAINS4_8MMA_AtomIJNS4_4SM904GMMA28MMA_64x256x16_F32BF16BF16_SSILNSO_5MajorE0ELSQ_0ELNSO_7ScaleInE1ELSR_1EEEEEENS4_6LayoutINS5_IJNSA_ILi2EEESB_SB_EEENS5_IJSB_NSA_ILi0EEESX_EEEEENS5_IJNS4_10UnderscoreES10_S10_EEEEENS4_13SM90_TMA_LOADENS4_14ComposedLayoutINS4_7SwizzleILi3ELi4ELi3EEENS4_18smem_ptr_flag_bitsILi16EEENSU_INS5_IJNSA_ILi8EEESH_EEENS5_IJSH_SB_EEEEEEEvNS4_8identityES13_S1D_vS1E_EENS_8epilogue10collective18CollectiveEpilogueINS1G_22Sm90TmaWarpSpecializedILi4ELi2ELi16ELb1ELb0EEEJSI_NS5_IJSF_NSA_ILi32EEEEEESJ_SK_SJ_SK_NS1G_6fusion15FusionCallbacksIS1K_NS1N_13LinCombEltActINS1G_6thread4SiLuESJ_fSJ_fLNS_15FloatRoundStyleE2EEESI_S1M_JEEES13_NS14_INS15_ILi2ELi4ELi3EEES18_NSU_INS5_IJS19_S1L_EEENS5_IJS1L_SB_EEEEEEENS4_17SM75_U32x4_LDSM_NENS4_14SM90_TMA_STOREES1Z_NS4_17SM90_U32x4_STSM_NENS4_9Copy_AtomIJS22_NS_6half_tEEEEvEEEvvEEEEvNT_6ParamsE,"aw",@nobits
	.sectionflags	@""
	.align	16
	.zero		1024


//--------------------- .nv.shared.reserved.0     --------------------------
	.section	.nv.shared.reserved.0,"aw",@nobits
	.weak		__nv_reservedSMEM_offset_0_alias
	.size		__nv_reservedSMEM_offset_0_alias, 0, 0
	.other		__nv_reservedSMEM_offset_0_alias,@"STO_CUDA_RESERVED_SHARED STV_DEFAULT"
__nv_reservedSMEM_offset_0_alias:
	.zero		0


//--------------------- .nv.global                --------------------------
	.section	.nv.global,"aw",@nobits
.nv.global:
	.type		_ZN39_INTERNAL_b24ef31a_4_k_cu_53d1ab3b_27924cute1_E,@object
	.size		_ZN39_INTERNAL_b24ef31a_4_k_cu_53d1ab3b_27924cute1_E,(_ZN39_INTERNAL_b24ef31a_4_k_cu_53d1ab3b_27924cuda3std3__45__cpo6cbeginE - _ZN39_INTERNAL_b24ef31a_4_k_cu_53d1ab3b_27924cute1_E)
_ZN39_INTERNAL_b24ef31a_4_k_cu_53d1ab3b_27924cute1_E:
	.zero		1
	.type		_ZN39_INTERNAL_b24ef31a_4_k_cu_53d1ab3b_27924cuda3std3__45__cpo6cbeginE,@object
	.size		_ZN39_INTERNAL_b24ef31a_4_k_cu_53d1ab3b_27924cuda3std3__45__cpo6cbeginE,(_ZN39_INTERNAL_b24ef31a_4_k_cu_53d1ab3b_27924cuda3std3__48in_placeE - _ZN39_INTERNAL_b24ef31a_4_k_cu_53d1ab3b_27924cuda3std3__45__cpo6cbeginE)
_ZN39_INTERNAL_b24ef31a_4_k_cu_53d1ab3b_27924cuda3std3__45__cpo6cbeginE:
	.zero		1
	.type		_ZN39_INTERNAL_b24ef31a_4_k_cu_53d1ab3b_27924cuda3std3__48in_placeE,@object
	.size		_ZN39_INTERNAL_b24ef31a_4_k_cu_53d1ab3b_27924cuda3std3__48in_placeE,(_ZN39_INTERNAL_b24ef31a_4_k_cu_53d1ab3b_27924cuda3std6ranges3__45__cpo9iter_moveE - _ZN39_INTERNAL_b24ef31a_4_k_cu_53d1ab3b_27924cuda3std3__48in_placeE)
_ZN39_INTERNAL_b24ef31a_4_k_cu_53d1ab3b_27924cuda3std3__48in_placeE:
	.zero		1
	.type		_ZN39_INTERNAL_b24ef31a_4_k_cu_53d1ab3b_27924cuda3std6ranges3__45__cpo9iter_moveE,@object
	.size		_ZN39_INTERNAL_b24ef31a_4_k_cu_53d1ab3b_27924cuda3std6ranges3__45__cpo9iter_moveE,(_ZN39_INTERNAL_b24ef31a_4_k_cu_53d1ab3b_27924cuda3std3__45__cpo5beginE - _ZN39_INTERNAL_b24ef31a_4_k_cu_53d1ab3b_27924cuda3std6ranges3__45__cpo9iter_moveE)
_ZN39_INTERNAL_b24ef31a_4_k_cu_53d1ab3b_27924cuda3std6ranges3__45__cpo9iter_moveE:
	.zero		1
	.type		_ZN39_INTERNAL_b24ef31a_4_k_cu_53d1ab3b_27924cuda3std3__45__cpo5beginE,@object
	.size		_ZN39_INTERNAL_b24ef31a_4_k_cu_53d1ab3b_27924cuda3std3__45__cpo5beginE,(_ZN39_INTERNAL_b24ef31a_4_k_cu_53d1ab3b_27924cuda3std3__441_GLOBAL__N__b24ef31a_4_k_cu_53d1ab3b_27926ignoreE - _ZN39_INTERNAL_b24ef31a_4_k_cu_53d1ab3b_27924cuda3std3__45__cpo5beginE)
_ZN39_INTERNAL_b24ef31a_4_k_cu_53d1ab3b_27924cuda3std3__45__cpo5beginE:
	.zero		1
	.type		_ZN39_INTERNAL_b24ef31a_4_k_cu_53d1ab3b_27924cuda3std3__441_GLOBAL__N__b24ef31a_4_k_cu_53d1ab3b_27926ignoreE,@object
	.size		_ZN39_INTERNAL_b24ef31a_4_k_cu_53d1ab3b_27924cuda3std3__441_GLOBAL__N__b24ef31a_4_k_cu_53d1ab3b_27926ignoreE,(_ZN39_INTERNAL_b24ef31a_4_k_cu_53d1ab3b_27924cute7productE - _ZN39_INTERNAL_b24ef31a_4_k_cu_53d1ab3b_27924cuda3std3__441_GLOBAL__N__b24ef31a_4_k_cu_53d1ab3b_27926ignoreE)
_ZN39_INTERNAL_b24ef31a_4_k_cu_53d1ab3b_27924cuda3std3__441_GLOBAL__N__b24ef31a_4_k_cu_53d1ab3b_27926ignoreE:
	.zero		1
	.type		_ZN39_INTERNAL_b24ef31a_4_k_cu_53d1ab3b_27924cute7productE,@object
	.size		_ZN39_INTERNAL_b24ef31a_4_k_cu_53d1ab3b_27924cute7productE,(_ZN39_INTERNAL_b24ef31a_4_k_cu_53d1ab3b_27924cuda3std3__45__cpo3endE - _ZN39_INTERNAL_b24ef31a_4_k_cu_53d1ab3b_27924cute7productE)
_ZN39_INTERNAL_b24ef31a_4_k_cu_53d1ab3b_27924cute7productE:
	.zero		1
	.type		_ZN39_INTERNAL_b24ef31a_4_k_cu_53d1ab3b_27924cuda3std3__45__cpo3endE,@object
	.size		_ZN39_INTERNAL_b24ef31a_4_k_cu_53d1ab3b_27924cuda3std3__45__cpo3endE,(_ZN39_INTERNAL_b24ef31a_4_k_cu_53d1ab3b_27924cuda3std3__419piecewise_constructE - _ZN39_INTERNAL_b24ef31a_4_k_cu_53d1ab3b_27924cuda3std3__45__cpo3endE)
_ZN39_INTERNAL_b24ef31a_4_k_cu_53d1ab3b_27924cuda3std3__45__cpo3endE:
	.zero		1
	.type		_ZN39_INTERNAL_b24ef31a_4_k_cu_53d1ab3b_27924cuda3std3__419piecewise_constructE,@object
	.size		_ZN39_INTERNAL_b24ef31a_4_k_cu_53d1ab3b_27924cuda3std3__419piecewise_constructE,(_ZN39_INTERNAL_b24ef31a_4_k_cu_53d1ab3b_27924cuda3std3__45__cpo4cendE - _ZN39_INTERNAL_b24ef31a_4_k_cu_53d1ab3b_27924cuda3std3__419piecewise_constructE)
_ZN39_INTERNAL_b24ef31a_4_k_cu_53d1ab3b_27924cuda3std3__419piecewise_constructE:
	.zero		1
	.type		_ZN39_INTERNAL_b24ef31a_4_k_cu_53d1ab3b_27924cuda3std3__45__cpo4cendE,@object
	.size		_ZN39_INTERNAL_b24ef31a_4_k_cu_53d1ab3b_27924cuda3std3__45__cpo4cendE,(_ZN39_INTERNAL_b24ef31a_4_k_cu_53d1ab3b_27924cuda3std6ranges3__45__cpo4swapE - _ZN39_INTERNAL_b24ef31a_4_k_cu_53d1ab3b_27924cuda3std3__45__cpo4cendE)
_ZN39_INTERNAL_b24ef31a_4_k_cu_53d1ab3b_27924cuda3std3__45__cpo4cendE:
	.zero		1
	.type		_ZN39_INTERNAL_b24ef31a_4_k_cu_53d1ab3b_27924cuda3std6ranges3__45__cpo4swapE,@object
	.size		_ZN39_INTERNAL_b24ef31a_4_k_cu_53d1ab3b_27924cuda3std6ranges3__45__cpo4swapE,(.L_9 - _ZN39_INTERNAL_b24ef31a_4_k_cu_53d1ab3b_27924cuda3std6ranges3__45__cpo4swapE)
_ZN39_INTERNAL_b24ef31a_4_k_cu_53d1ab3b_27924cuda3std6ranges3__45__cpo4swapE:
	.zero		1
.L_9:


//--------------------- .nv.constant0._ZN7cutlass13device_kernelINS_4gemm6kernel13GemmUniversalIN4cute5tupleIJiiiiEEENS1_10collective13CollectiveMmaINS1_34MainloopSm90TmaGmmaWarpSpecializedILi4ENS5_IJNS4_1CILi1EEESB_SB_EEENS1_35KernelTmaWarpSpecializedCooperativeEEENS5_IJNSA_ILi128EEENSA_ILi256EEENSA_ILi64EEEEEENS_10bfloat16_tENS5_IJlSB_lEEESJ_SK_NS4_8TiledMMAINS4_8MMA_AtomIJNS4_4SM904GMMA28MMA_64x256x16_F32BF16BF16_SSILNSO_5MajorE0ELSQ_0ELNSO_7ScaleInE1ELSR_1EEEEEENS4_6LayoutINS5_IJNSA_ILi2EEESB_SB_EEENS5_IJSB_NSA_ILi0EEESX_EEEEENS5_IJNS4_10UnderscoreES10_S10_EEEEENS4_13SM90_TMA_LOADENS4_14ComposedLayoutINS4_7SwizzleILi3ELi4ELi3EEENS4_18smem_ptr_flag_bitsILi16EEENSU_INS5_IJNSA_ILi8EEESH_EEENS5_IJSH_SB_EEEEEEEvNS4_8identityES13_S1D_vS1E_EENS_8epilogue10collective18CollectiveEpilogueINS1G_22Sm90TmaWarpSpecializedILi4ELi2ELi16ELb1ELb0EEEJSI_NS5_IJSF_NSA_ILi32EEEEEESJ_SK_SJ_SK_NS1G_6fusion15FusionCallbacksIS1K_NS1N_13LinCombEltActINS1G_6thread4SiLuESJ_fSJ_fLNS_15FloatRoundStyleE2EEESI_S1M_JEEES13_NS14_INS15_ILi2ELi4ELi3EEES18_NSU_INS5_IJS19_S1L_EEENS5_IJS1L_SB_EEEEEEENS4_17SM75_U32x4_LDSM_NENS4_14SM90_TMA_STOREES1Z_NS4_17SM90_U32x4_STSM_NENS4_9Copy_AtomIJS22_NS_6half_tEEEEvEEEvvEEEEvNT_6ParamsE --------------------------
	.section	.nv.constant0._ZN7cutlass13device_kernelINS_4gemm6kernel13GemmUniversalIN4cute5tupleIJiiiiEEENS1_10collective13CollectiveMmaINS1_34MainloopSm90TmaGmmaWarpSpecializedILi4ENS5_IJNS4_1CILi1EEESB_SB_EEENS1_35KernelTmaWarpSpecializedCooperativeEEENS5_IJNSA_ILi128EEENSA_ILi256EEENSA_ILi64EEEEEENS_10bfloat16_tENS5_IJlSB_lEEESJ_SK_NS4_8TiledMMAINS4_8MMA_AtomIJNS4_4SM904GMMA28MMA_64x256x16_F32BF16BF16_SSILNSO_5MajorE0ELSQ_0ELNSO_7ScaleInE1ELSR_1EEEEEENS4_6LayoutINS5_IJNSA_ILi2EEESB_SB_EEENS5_IJSB_NSA_ILi0EEESX_EEEEENS5_IJNS4_10UnderscoreES10_S10_EEEEENS4_13SM90_TMA_LOADENS4_14ComposedLayoutINS4_7SwizzleILi3ELi4ELi3EEENS4_18smem_ptr_flag_bitsILi16EEENSU_INS5_IJNSA_ILi8EEESH_EEENS5_IJSH_SB_EEEEEEEvNS4_8identityES13_S1D_vS1E_EENS_8epilogue10collective18CollectiveEpilogueINS1G_22Sm90TmaWarpSpecializedILi4ELi2ELi16ELb1ELb0EEEJSI_NS5_IJSF_NSA_ILi32EEEEEESJ_SK_SJ_SK_NS1G_6fusion15FusionCallbacksIS1K_NS1N_13LinCombEltActINS1G_6thread4SiLuESJ_fSJ_fLNS_15FloatRoundStyleE2EEESI_S1M_JEEES13_NS14_INS15_ILi2ELi4ELi3EEES18_NSU_INS5_IJS19_S1L_EEENS5_IJS1L_SB_EEEEEEENS4_17SM75_U32x4_LDSM_NENS4_14SM90_TMA_STOREES1Z_NS4_17SM90_U32x4_STSM_NENS4_9Copy_AtomIJS22_NS_6half_tEEEEvEEEvvEEEEvNT_6ParamsE,"a",@progbits
	.sectionflags	@""
	.align	4
.nv.constant0._ZN7cutlass13device_kernelINS_4gemm6kernel13GemmUniversalIN4cute5tupleIJiiiiEEENS1_10collective13CollectiveMmaINS1_34MainloopSm90TmaGmmaWarpSpecializedILi4ENS5_IJNS4_1CILi1EEESB_SB_EEENS1_35KernelTmaWarpSpecializedCooperativeEEENS5_IJNSA_ILi128EEENSA_ILi256EEENSA_ILi64EEEEEENS_10bfloat16_tENS5_IJlSB_lEEESJ_SK_NS4_8TiledMMAINS4_8MMA_AtomIJNS4_4SM904GMMA28MMA_64x256x16_F32BF16BF16_SSILNSO_5MajorE0ELSQ_0ELNSO_7ScaleInE1ELSR_1EEEEEENS4_6LayoutINS5_IJNSA_ILi2EEESB_SB_EEENS5_IJSB_NSA_ILi0EEESX_EEEEENS5_IJNS4_10UnderscoreES10_S10_EEEEENS4_13SM90_TMA_LOADENS4_14ComposedLayoutINS4_7SwizzleILi3ELi4ELi3EEENS4_18smem_ptr_flag_bitsILi16EEENSU_INS5_IJNSA_ILi8EEESH_EEENS5_IJSH_SB_EEEEEEEvNS4_8identityES13_S1D_vS1E_EENS_8epilogue10collective18CollectiveEpilogueINS1G_22Sm90TmaWarpSpecializedILi4ELi2ELi16ELb1ELb0EEEJSI_NS5_IJSF_NSA_ILi32EEEEEESJ_SK_SJ_SK_NS1G_6fusion15FusionCallbacksIS1K_NS1N_13LinCombEltActINS1G_6thread4SiLuESJ_fSJ_fLNS_15FloatRoundStyleE2EEESI_S1M_JEEES13_NS14_INS15_ILi2ELi4ELi3EEES18_NSU_INS5_IJS19_S1L_EEENS5_IJS1L_SB_EEEEEEENS4_17SM75_U32x4_LDSM_NENS4_14SM90_TMA_STOREES1Z_NS4_17SM90_U32x4_STSM_NENS4_9Copy_AtomIJS22_NS_6half_tEEEEvEEEvvEEEEvNT_6ParamsE:
	.zero		2432


//--------------------- SYMBOLS --------------------------

	.type		.nv.reservedSmem.offset0,@object
	.size		.nv.reservedSmem.offset0,0x4
	.type		__assertfail,@function
